	.target	sm_100a

	.elftype	@"ET_EXEC"


//--------------------- .note.nv.tkinfo           --------------------------
	.section	.note.nv.tkinfo,"",@"SHT_NOTE"
	.sectionflags	@"SHF_NOTE_NV_TKINFO"
	.tkinfo
        /*0018*/ 	.word	0x00000002
        /*0030*/ 	.string	""
        /*0030*/ 	.string	"ptxas"
        /*0030*/ 	.string	"Cuda compilation tools, release 13.0, V13.0.88"
        /*0030*/ 	.string	"Build cuda_13.0.r13.0/compiler.36424714_0"
        /*0030*/ 	.string	"-arch sm_100a -m 64 "



//--------------------- .note.nv.cuinfo           --------------------------
	.section	.note.nv.cuinfo,"",@"SHT_NOTE"
	.sectionflags	@"SHF_NOTE_NV_CUINFO"
        /*0018*/ 	.short	0x0002
        /*001a*/ 	.short	0x0064
        /*001c*/ 	.short	0x0082
	.zero		2


//--------------------- .nv.info                  --------------------------
	.section	.nv.info,"",@"SHT_CUDA_INFO"
	.align	4


	//----- nvinfo : EIATTR_REGCOUNT
	.align		4
        /*0000*/ 	.byte	0x04, 0x2f
        /*0002*/ 	.short	(.L_19 - .L_18)
	.align		4
.L_18:
        /*0004*/ 	.word	index@(_ZN7cutlass13device_kernelINS_4conv6kernel13ConvUniversalINS1_16ConvProblemShapeILNS1_8OperatorE2ELi3EEENS1_10collective14CollectiveConvINS1_47MainloopSm100TmaUmmaWarpSpecializedImplicitGemmILS5_2ELi13ELi3ELi1ELi2EN4cute5tupleIJNSA_1CILi2EEENSC_ILi1EEESE_EEEEENSB_IJNSC_ILi128EEENSB_IJSH_EEENSB_IJNSC_ILi64EEEEEEEEENS_6half_tESM_NSA_8TiledMMAINSA_8MMA_AtomIJNSA_26SM100_MMA_F16BF16_2x1SM_SSISM_SM_fLi128ELi128ELNSA_4UMMA5MajorE1ELSR_1ELNSQ_7ScaleInE0ELSS_0EEEEEENSA_6LayoutINSB_IJSE_SE_SE_EEENSB_IJNSC_ILi0EEESX_SX_EEEEENSB_IJNSA_10UnderscoreES10_S10_EEEEENS7_6detail27Sm100ImplicitGemmTileTraitsINSA_18SM100_TMA_2SM_LOADENSA_14ComposedLayoutINSA_7SwizzleILi3ELi4ELi3EEENSA_18smem_ptr_flag_bitsILi16EEENSV_INSB_IJSJ_NSC_ILi8EEEEEENSB_IJSE_SJ_EEEEEEEvEENS14_INSA_25SM100_TMA_2SM_LOAD_IM2COLES1F_vEEEENS_8epilogue10collective18CollectiveEpilogueINS1K_23Sm100TmaWarpSpecializedILi4ELi2ELi16ELb1ELb0EEEJNSB_IJSJ_SI_SK_EEENSB_IJNSV_ISJ_SE_EENSV_INSB_IJNSC_ILi16EEESD_EEES1D_EEEEESM_NSB_IJlNSB_IJSE_lllEEESX_EEESM_S1W_NS1K_6fusion15FusionCallbacksIS1O_NS1X_17LinearCombinationISM_fSM_fLNS_15FloatRoundStyleE2EEES1P_S1U_JEEENSA_5SM1004TMEM4LOAD26SM100_TMEM_LOAD_32dp32b16xENSA_13SM90_TMA_LOADENS16_INS17_ILi1ELi4ELi3EEES1A_NSV_INSB_IJS1B_S1R_EEENSB_IJS1R_SE_EEEEEEENSA_39AutoVectorizingCopyWithAssumedAlignmentILi128EEENSA_14SM90_TMA_STOREES2C_S2E_S2E_EEEvvEEEEvNT_6ParamsE)
        /*0008*/ 	.word	0x0000004b


	//----- nvinfo : EIATTR_FRAME_SIZE
	.align		4
.L_19:
        /*000c*/ 	.byte	0x04, 0x11
        /*000e*/ 	.short	(.L_21 - .L_20)
	.align		4
.L_20:
        /*0010*/ 	.word	index@($__internal_2_$__cuda_sm10x_tcgen05_guardrail_trap_unallocated_columns_being_dealloced)
        /*0014*/ 	.word	0x00000008


	//----- nvinfo : EIATTR_FRAME_SIZE
	.align		4
.L_21:
        /*0018*/ 	.byte	0x04, 0x11
        /*001a*/ 	.short	(.L_23 - .L_22)
	.align		4
.L_22:
        /*001c*/ 	.word	index@($__internal_1_$__cuda_sm10x_tcgen05_guardrail_trap_phase_invalid_during_alloc)
        /*0020*/ 	.word	0x00000008


	//----- nvinfo : EIATTR_FRAME_SIZE
	.align		4
.L_23:
        /*0024*/ 	.byte	0x04, 0x11
        /*0026*/ 	.short	(.L_25 - .L_24)
	.align		4
.L_24:
        /*0028*/ 	.word	index@($__internal_0_$__cuda_sm10x_tcgen05_guardrail_trap_col_being_dealloced_not_returned_by_alloc)
        /*002c*/ 	.word	0x00000008


	//----- nvinfo : EIATTR_FRAME_SIZE
	.align		4
.L_25:
        /*0030*/ 	.byte	0x04, 0x11
        /*0032*/ 	.short	(.L_27 - .L_26)
	.align		4
.L_26:
        /*0034*/ 	.word	index@(_ZN7cutlass13device_kernelINS_4conv6kernel13ConvUniversalINS1_16ConvProblemShapeILNS1_8OperatorE2ELi3EEENS1_10collective14CollectiveConvINS1_47MainloopSm100TmaUmmaWarpSpecializedImplicitGemmILS5_2ELi13ELi3ELi1ELi2EN4cute5tupleIJNSA_1CILi2EEENSC_ILi1EEESE_EEEEENSB_IJNSC_ILi128EEENSB_IJSH_EEENSB_IJNSC_ILi64EEEEEEEEENS_6half_tESM_NSA_8TiledMMAINSA_8MMA_AtomIJNSA_26SM100_MMA_F16BF16_2x1SM_SSISM_SM_fLi128ELi128ELNSA_4UMMA5MajorE1ELSR_1ELNSQ_7ScaleInE0ELSS_0EEEEEENSA_6LayoutINSB_IJSE_SE_SE_EEENSB_IJNSC_ILi0EEESX_SX_EEEEENSB_IJNSA_10UnderscoreES10_S10_EEEEENS7_6detail27Sm100ImplicitGemmTileTraitsINSA_18SM100_TMA_2SM_LOADENSA_14ComposedLayoutINSA_7SwizzleILi3ELi4ELi3EEENSA_18smem_ptr_flag_bitsILi16EEENSV_INSB_IJSJ_NSC_ILi8EEEEEENSB_IJSE_SJ_EEEEEEEvEENS14_INSA_25SM100_TMA_2SM_LOAD_IM2COLES1F_vEEEENS_8epilogue10collective18CollectiveEpilogueINS1K_23Sm100TmaWarpSpecializedILi4ELi2ELi16ELb1ELb0EEEJNSB_IJSJ_SI_SK_EEENSB_IJNSV_ISJ_SE_EENSV_INSB_IJNSC_ILi16EEESD_EEES1D_EEEEESM_NSB_IJlNSB_IJSE_lllEEESX_EEESM_S1W_NS1K_6fusion15FusionCallbacksIS1O_NS1X_17LinearCombinationISM_fSM_fLNS_15FloatRoundStyleE2EEES1P_S1U_JEEENSA_5SM1004TMEM4LOAD26SM100_TMEM_LOAD_32dp32b16xENSA_13SM90_TMA_LOADENS16_INS17_ILi1ELi4ELi3EEES1A_NSV_INSB_IJS1B_S1R_EEENSB_IJS1R_SE_EEEEEEENSA_39AutoVectorizingCopyWithAssumedAlignmentILi128EEENSA_14SM90_TMA_STOREES2C_S2E_S2E_EEEvvEEEEvNT_6ParamsE)
        /*0038*/ 	.word	0x00000008


	//----- nvinfo : EIATTR_MIN_STACK_SIZE
	.align		4
.L_27:
        /*003c*/ 	.byte	0x04, 0x12
        /*003e*/ 	.short	(.L_29 - .L_28)
	.align		4
.L_28:
        /*0040*/ 	.word	index@(_ZN7cutlass13device_kernelINS_4conv6kernel13ConvUniversalINS1_16ConvProblemShapeILNS1_8OperatorE2ELi3EEENS1_10collective14CollectiveConvINS1_47MainloopSm100TmaUmmaWarpSpecializedImplicitGemmILS5_2ELi13ELi3ELi1ELi2EN4cute5tupleIJNSA_1CILi2EEENSC_ILi1EEESE_EEEEENSB_IJNSC_ILi128EEENSB_IJSH_EEENSB_IJNSC_ILi64EEEEEEEEENS_6half_tESM_NSA_8TiledMMAINSA_8MMA_AtomIJNSA_26SM100_MMA_F16BF16_2x1SM_SSISM_SM_fLi128ELi128ELNSA_4UMMA5MajorE1ELSR_1ELNSQ_7ScaleInE0ELSS_0EEEEEENSA_6LayoutINSB_IJSE_SE_SE_EEENSB_IJNSC_ILi0EEESX_SX_EEEEENSB_IJNSA_10UnderscoreES10_S10_EEEEENS7_6detail27Sm100ImplicitGemmTileTraitsINSA_18SM100_TMA_2SM_LOADENSA_14ComposedLayoutINSA_7SwizzleILi3ELi4ELi3EEENSA_18smem_ptr_flag_bitsILi16EEENSV_INSB_IJSJ_NSC_ILi8EEEEEENSB_IJSE_SJ_EEEEEEEvEENS14_INSA_25SM100_TMA_2SM_LOAD_IM2COLES1F_vEEEENS_8epilogue10collective18CollectiveEpilogueINS1K_23Sm100TmaWarpSpecializedILi4ELi2ELi16ELb1ELb0EEEJNSB_IJSJ_SI_SK_EEENSB_IJNSV_ISJ_SE_EENSV_INSB_IJNSC_ILi16EEESD_EEES1D_EEEEESM_NSB_IJlNSB_IJSE_lllEEESX_EEESM_S1W_NS1K_6fusion15FusionCallbacksIS1O_NS1X_17LinearCombinationISM_fSM_fLNS_15FloatRoundStyleE2EEES1P_S1U_JEEENSA_5SM1004TMEM4LOAD26SM100_TMEM_LOAD_32dp32b16xENSA_13SM90_TMA_LOADENS16_INS17_ILi1ELi4ELi3EEES1A_NSV_INSB_IJS1B_S1R_EEENSB_IJS1R_SE_EEEEEEENSA_39AutoVectorizingCopyWithAssumedAlignmentILi128EEENSA_14SM90_TMA_STOREES2C_S2E_S2E_EEEvvEEEEvNT_6ParamsE)
        /*0044*/ 	.word	0x00000008
.L_29:


//--------------------- .nv.compat                --------------------------
	.section	.nv.compat,"",@"SHT_CUDA_COMPAT_INFO"
	.align	4
        /*0000*/ 	.byte	0x02, 0x09, 0x01, 0x00, 0x02, 0x02, 0x02, 0x00, 0x02, 0x05, 0x05, 0x00, 0x03, 0x07, 0x01, 0x01
        /*0010*/ 	.byte	0x02, 0x03, 0x01, 0x00, 0x02, 0x06, 0x01, 0x00, 0x04, 0x0b, 0x08, 0x00, 0x09, 0x00, 0x00, 0x00
        /*0020*/ 	.byte	0x00, 0x00, 0x00, 0x00


//--------------------- .nv.info._ZN7cutlass13device_kernelINS_4conv6kernel13ConvUniversalINS1_16ConvProblemShapeILNS1_8OperatorE2ELi3EEENS1_10collective14CollectiveConvINS1_47MainloopSm100TmaUmmaWarpSpecializedImplicitGemmILS5_2ELi13ELi3ELi1ELi2EN4cute5tupleIJNSA_1CILi2EEENSC_ILi1EEESE_EEEEENSB_IJNSC_ILi128EEENSB_IJSH_EEENSB_IJNSC_ILi64EEEEEEEEENS_6half_tESM_NSA_8TiledMMAINSA_8MMA_AtomIJNSA_26SM100_MMA_F16BF16_2x1SM_SSISM_SM_fLi128ELi128ELNSA_4UMMA5MajorE1ELSR_1ELNSQ_7ScaleInE0ELSS_0EEEEEENSA_6LayoutINSB_IJSE_SE_SE_EEENSB_IJNSC_ILi0EEESX_SX_EEEEENSB_IJNSA_10UnderscoreES10_S10_EEEEENS7_6detail27Sm100ImplicitGemmTileTraitsINSA_18SM100_TMA_2SM_LOADENSA_14ComposedLayoutINSA_7SwizzleILi3ELi4ELi3EEENSA_18smem_ptr_flag_bitsILi16EEENSV_INSB_IJSJ_NSC_ILi8EEEEEENSB_IJSE_SJ_EEEEEEEvEENS14_INSA_25SM100_TMA_2SM_LOAD_IM2COLES1F_vEEEENS_8epilogue10collective18CollectiveEpilogueINS1K_23Sm100TmaWarpSpecializedILi4ELi2ELi16ELb1ELb0EEEJNSB_IJSJ_SI_SK_EEENSB_IJNSV_ISJ_SE_EENSV_INSB_IJNSC_ILi16EEESD_EEES1D_EEEEESM_NSB_IJlNSB_IJSE_lllEEESX_EEESM_S1W_NS1K_6fusion15FusionCallbacksIS1O_NS1X_17LinearCombinationISM_fSM_fLNS_15FloatRoundStyleE2EEES1P_S1U_JEEENSA_5SM1004TMEM4LOAD26SM100_TMEM_LOAD_32dp32b16xENSA_13SM90_TMA_LOADENS16_INS17_ILi1ELi4ELi3EEES1A_NSV_INSB_IJS1B_S1R_EEENSB_IJS1R_SE_EEEEEEENSA_39AutoVectorizingCopyWithAssumedAlignmentILi128EEENSA_14SM90_TMA_STOREES2C_S2E_S2E_EEEvvEEEEvNT_6ParamsE --------------------------
	.section	.nv.info._ZN7cutlass13device_kernelINS_4conv6kernel13ConvUniversalINS1_16ConvProblemShapeILNS1_8OperatorE2ELi3EEENS1_10collective14CollectiveConvINS1_47MainloopSm100TmaUmmaWarpSpecializedImplicitGemmILS5_2ELi13ELi3ELi1ELi2EN4cute5tupleIJNSA_1CILi2EEENSC_ILi1EEESE_EEEEENSB_IJNSC_ILi128EEENSB_IJSH_EEENSB_IJNSC_ILi64EEEEEEEEENS_6half_tESM_NSA_8TiledMMAINSA_8MMA_AtomIJNSA_26SM100_MMA_F16BF16_2x1SM_SSISM_SM_fLi128ELi128ELNSA_4UMMA5MajorE1ELSR_1ELNSQ_7ScaleInE0ELSS_0EEEEEENSA_6LayoutINSB_IJSE_SE_SE_EEENSB_IJNSC_ILi0EEESX_SX_EEEEENSB_IJNSA_10UnderscoreES10_S10_EEEEENS7_6detail27Sm100ImplicitGemmTileTraitsINSA_18SM100_TMA_2SM_LOADENSA_14ComposedLayoutINSA_7SwizzleILi3ELi4ELi3EEENSA_18smem_ptr_flag_bitsILi16EEENSV_INSB_IJSJ_NSC_ILi8EEEEEENSB_IJSE_SJ_EEEEEEEvEENS14_INSA_25SM100_TMA_2SM_LOAD_IM2COLES1F_vEEEENS_8epilogue10collective18CollectiveEpilogueINS1K_23Sm100TmaWarpSpecializedILi4ELi2ELi16ELb1ELb0EEEJNSB_IJSJ_SI_SK_EEENSB_IJNSV_ISJ_SE_EENSV_INSB_IJNSC_ILi16EEESD_EEES1D_EEEEESM_NSB_IJlNSB_IJSE_lllEEESX_EEESM_S1W_NS1K_6fusion15FusionCallbacksIS1O_NS1X_17LinearCombinationISM_fSM_fLNS_15FloatRoundStyleE2EEES1P_S1U_JEEENSA_5SM1004TMEM4LOAD26SM100_TMEM_LOAD_32dp32b16xENSA_13SM90_TMA_LOADENS16_INS17_ILi1ELi4ELi3EEES1A_NSV_INSB_IJS1B_S1R_EEENSB_IJS1R_SE_EEEEEEENSA_39AutoVectorizingCopyWithAssumedAlignmentILi128EEENSA_14SM90_TMA_STOREES2C_S2E_S2E_EEEvvEEEEvNT_6ParamsE,"",@"SHT_CUDA_INFO"
	.sectionflags	@""
	.align	4


	//----- nvinfo : EIATTR_CUDA_API_VERSION
	.align		4
        /*0000*/ 	.byte	0x04, 0x37
        /*0002*/ 	.short	(.L_31 - .L_30)
.L_30:
        /*0004*/ 	.word	0x00000082


	//----- nvinfo : EIATTR_KPARAM_INFO
	.align		4
.L_31:
        /*0008*/ 	.byte	0x04, 0x17
        /*000a*/ 	.short	(.L_33 - .L_32)
.L_32:
        /*000c*/ 	.word	0x00000000
        /*0010*/ 	.short	0x0000
        /*0012*/ 	.short	0x0000
        /*0014*/ 	.byte	0x00, 0xf0, 0x01, 0x24


	//----- nvinfo : EIATTR_AT_ENTRY_FRAGMENTS
	.align		4
.L_33:
        /*0018*/ 	.byte	0x04, 0x4f
        /*001a*/ 	.short	(.L_35 - .L_34)


	//   ....[0]....
.L_34:
        /*001c*/ 	.word	0x00000007


	//----- nvinfo : EIATTR_RESERVED_SMEM_USED
	.align		4
.L_35:
        /*0020*/ 	.byte	0x01, 0x41
	.zero		2


	//----- nvinfo : EIATTR_SPARSE_MMA_MASK
	.align		4
        /*0024*/ 	.byte	0x03, 0x50
        /*0026*/ 	.short	0x0000


	//----- nvinfo : EIATTR_TCGEN05_2CTA_USED
	.align		4
        /*0028*/ 	.byte	0x01, 0x52
	.zero		2


	//----- nvinfo : EIATTR_MAXREG_COUNT
	.align		4
        /*002c*/ 	.byte	0x03, 0x1b
        /*002e*/ 	.short	0x00ff


	//----- nvinfo : EIATTR_NUM_BARRIERS
	.align		4
        /*0030*/ 	.byte	0x02, 0x4c
        /*0032*/ 	.byte	0x07
	.zero		1


	//----- nvinfo : EIATTR_EXTERNS
	.align		4
        /*0034*/ 	.byte	0x04, 0x0f
        /*0036*/ 	.short	(.L_37 - .L_36)


	//   ....[0]....
	.align		4
.L_36:
        /*0038*/ 	.word	index@(__assertfail)


	//----- nvinfo : EIATTR_MERCURY_ISA_VERSION
	.align		4
.L_37:
        /*003c*/ 	.byte	0x03, 0x5f
        /*003e*/ 	.short	0x0101


	//----- nvinfo : EIATTR_INT_WARP_WIDE_INSTR_OFFSETS
	.align		4
        /*0040*/ 	.byte	0x04, 0x31
        /*0042*/ 	.short	(.L_39 - .L_38)


	//   ....[0]....
.L_38:
        /*0044*/ 	.word	0x00000da0


	//   ....[1]....
        /*0048*/ 	.word	0x00000e50


	//   ....[2]....
        /*004c*/ 	.word	0x00004ef0


	//   ....[3]....
        /*0050*/ 	.word	0x00004f10


	//   ....[4]....
        /*0054*/ 	.word	0x00004f40


	//   ....[5]....
        /*0058*/ 	.word	0x00006190


	//   ....[6]....
        /*005c*/ 	.word	0x00006230


	//   ....[7]....
        /*0060*/ 	.word	0x000062c0


	//   ....[8]....
        /*0064*/ 	.word	0x00006360


	//   ....[9]....
        /*0068*/ 	.word	0x00006410


	//   ....[10]....
        /*006c*/ 	.word	0x000064d0


	//   ....[11]....
        /*0070*/ 	.word	0x00006540


	//   ....[12]....
        /*0074*/ 	.word	0x000065f0


	//   ....[13]....
        /*0078*/ 	.word	0x000066b0


	//   ....[14]....
        /*007c*/ 	.word	0x00006770


	//   ....[15]....
        /*0080*/ 	.word	0x00006870


	//   ....[16]....
        /*0084*/ 	.word	0x00006920


	//----- nvinfo : EIATTR_COOP_GROUP_MASK_REGIDS
	.align		4
.L_39:
        /*0088*/ 	.byte	0x04, 0x29
        /*008a*/ 	.short	(.L_41 - .L_40)


	//   ....[0]....
.L_40:
        /*008c*/ 	.word	0xffffffff


	//   ....[1]....
        /*0090*/ 	.word	0xffffffff


	//   ....[2]....
        /*0094*/ 	.word	0xffffffff


	//   ....[3]....
        /*0098*/ 	.word	0xffffffff


	//   ....[4]....
        /*009c*/ 	.word	0xffffffff


	//   ....[5]....
        /*00a0*/ 	.word	0xffffffff


	//   ....[6]....
        /*00a4*/ 	.word	0xffffffff


	//   ....[7]....
        /*00a8*/ 	.word	0xffffffff


	//   ....[8]....
        /*00ac*/ 	.word	0xffffffff


	//   ....[9]....
        /*00b0*/ 	.word	0xffffffff


	//   ....[10]....
        /*00b4*/ 	.word	0xffffffff


	//   ....[11]....
        /*00b8*/ 	.word	0xffffffff


	//   ....[12]....
        /*00bc*/ 	.word	0xffffffff


	//----- nvinfo : EIATTR_COOP_GROUP_INSTR_OFFSETS
	.align		4
.L_41:
        /*00c0*/ 	.byte	0x04, 0x28
        /*00c2*/ 	.short	(.L_43 - .L_42)


	//   ....[0]....
.L_42:
        /*00c4*/ 	.word	0x000000d0


	//   ....[1]....
        /*00c8*/ 	.word	0x00000540


	//   ....[2]....
        /*00cc*/ 	.word	0x00000830


	//   ....[3]....
        /*00d0*/ 	.word	0x000009d0


	//   ....[4]....
        /*00d4*/ 	.word	0x00000ad0


	//   ....[5]....
        /*00d8*/ 	.word	0x00000c20


	//   ....[6]....
        /*00dc*/ 	.word	0x00000ec0


	//   ....[7]....
        /*00e0*/ 	.word	0x00002c00


	//   ....[8]....
        /*00e4*/ 	.word	0x00003de0


	//   ....[9]....
        /*00e8*/ 	.word	0x000042b0


	//   ....[10]....
        /*00ec*/ 	.word	0x000042e0


	//   ....[11]....
        /*00f0*/ 	.word	0x00004e00


	//   ....[12]....
        /*00f4*/ 	.word	0x00005010


	//----- nvinfo : EIATTR_VRC_CTA_INIT_COUNT
	.align		4
.L_43:
        /*00f8*/ 	.byte	0x02, 0x4a
        /*00fa*/ 	.byte	0x80
	.zero		1


	//----- nvinfo : EIATTR_SYSCALL_OFFSETS
	.align		4
        /*00fc*/ 	.byte	0x04, 0x46
        /*00fe*/ 	.short	(.L_45 - .L_44)


	//   ....[0]....
.L_44:
        /*0100*/ 	.word	0x00007b00


	//   ....[1]....
        /*0104*/ 	.word	0x00007bf0


	//   ....[2]....
        /*0108*/ 	.word	0x00008360


	//   ....[3]....
        /*010c*/ 	.word	0x00008ca0


	//   ....[4]....
        /*0110*/ 	.word	0x00009550


	//   ....[5]....
        /*0114*/ 	.word	0x00009de0


	//----- nvinfo : EIATTR_MBARRIER_INSTR_OFFSETS
	.align		4
.L_45:
        /*0118*/ 	.byte	0x04, 0x39
        /*011a*/ 	.short	(.L_47 - .L_46)


	//   ....[0]....
.L_46:
        /*011c*/ 	.word	0x00000670
        /*0120*/ 	.word	0x000000ff
        /*0124*/ 	.word	0x00000000
        /*0128*/ 	.short	0x0100
        /*012a*/ 	.byte	0x04
	.zero		1


	//   ....[1]....
        /*012c*/ 	.word	0x00000680
        /*0130*/ 	.word	0x000000ff
        /*0134*/ 	.word	0x00000068
        /*0138*/ 	.short	0x0100
        /*013a*/ 	.byte	0x04
	.zero		1


	//   ....[2]....
        /*013c*/ 	.word	0x00000690
        /*0140*/ 	.word	0x000000ff
        /*0144*/ 	.word	0x00000008
        /*0148*/ 	.short	0x0100
        /*014a*/ 	.byte	0x04
	.zero		1


	//   ....[3]....
        /*014c*/ 	.word	0x000006a0
        /*0150*/ 	.word	0x000000ff
        /*0154*/ 	.word	0x00000070
        /*0158*/ 	.short	0x0100
        /*015a*/ 	.byte	0x04
	.zero		1


	//   ....[4]....
        /*015c*/ 	.word	0x000006b0
        /*0160*/ 	.word	0x000000ff
        /*0164*/ 	.word	0x00000010
        /*0168*/ 	.short	0x0100
        /*016a*/ 	.byte	0x04
	.zero		1


	//   ....[5]....
        /*016c*/ 	.word	0x000006c0
        /*0170*/ 	.word	0x000000ff
        /*0174*/ 	.word	0x00000078
        /*0178*/ 	.short	0x0100
        /*017a*/ 	.byte	0x04
	.zero		1


	//   ....[6]....
        /*017c*/ 	.word	0x000006d0
        /*0180*/ 	.word	0x000000ff
        /*0184*/ 	.word	0x00000018
        /*0188*/ 	.short	0x0100
        /*018a*/ 	.byte	0x04
	.zero		1


	//   ....[7]....
        /*018c*/ 	.word	0x000006e0
        /*0190*/ 	.word	0x000000ff
        /*0194*/ 	.word	0x00000080
        /*0198*/ 	.short	0x0100
        /*019a*/ 	.byte	0x04
	.zero		1


	//   ....[8]....
        /*019c*/ 	.word	0x000006f0
        /*01a0*/ 	.word	0x000000ff
        /*01a4*/ 	.word	0x00000020
        /*01a8*/ 	.short	0x0100
        /*01aa*/ 	.byte	0x04
	.zero		1


	//   ....[9]....
        /*01ac*/ 	.word	0x00000700
        /*01b0*/ 	.word	0x000000ff
        /*01b4*/ 	.word	0x00000088
        /*01b8*/ 	.short	0x0100
        /*01ba*/ 	.byte	0x04
	.zero		1


	//   ....[10]....
        /*01bc*/ 	.word	0x00000710
        /*01c0*/ 	.word	0x000000ff
        /*01c4*/ 	.word	0x00000028
        /*01c8*/ 	.short	0x0100
        /*01ca*/ 	.byte	0x04
	.zero		1


	//   ....[11]....
        /*01cc*/ 	.word	0x00000720
        /*01d0*/ 	.word	0x000000ff
        /*01d4*/ 	.word	0x00000090
        /*01d8*/ 	.short	0x0100
        /*01da*/ 	.byte	0x04
	.zero		1


	//   ....[12]....
        /*01dc*/ 	.word	0x00000730
        /*01e0*/ 	.word	0x000000ff
        /*01e4*/ 	.word	0x00000030
        /*01e8*/ 	.short	0x0100
        /*01ea*/ 	.byte	0x04
	.zero		1


	//   ....[13]....
        /*01ec*/ 	.word	0x00000740
        /*01f0*/ 	.word	0x000000ff
        /*01f4*/ 	.word	0x00000098
        /*01f8*/ 	.short	0x0100
        /*01fa*/ 	.byte	0x04
	.zero		1


	//   ....[14]....
        /*01fc*/ 	.word	0x00000750
        /*0200*/ 	.word	0x000000ff
        /*0204*/ 	.word	0x00000038
        /*0208*/ 	.short	0x0100
        /*020a*/ 	.byte	0x04
	.zero		1


	//   ....[15]....
        /*020c*/ 	.word	0x00000760
        /*0210*/ 	.word	0x000000ff
        /*0214*/ 	.word	0x000000a0
        /*0218*/ 	.short	0x0100
        /*021a*/ 	.byte	0x04
	.zero		1


	//   ....[16]....
        /*021c*/ 	.word	0x00000770
        /*0220*/ 	.word	0x000000ff
        /*0224*/ 	.word	0x00000040
        /*0228*/ 	.short	0x0100
        /*022a*/ 	.byte	0x04
	.zero		1


	//   ....[17]....
        /*022c*/ 	.word	0x00000780
        /*0230*/ 	.word	0x000000ff
        /*0234*/ 	.word	0x000000a8
        /*0238*/ 	.short	0x0100
        /*023a*/ 	.byte	0x04
	.zero		1


	//   ....[18]....
        /*023c*/ 	.word	0x00000790
        /*0240*/ 	.word	0x000000ff
        /*0244*/ 	.word	0x00000048
        /*0248*/ 	.short	0x0100
        /*024a*/ 	.byte	0x04
	.zero		1


	//   ....[19]....
        /*024c*/ 	.word	0x000007a0
        /*0250*/ 	.word	0x000000ff
        /*0254*/ 	.word	0x000000b0
        /*0258*/ 	.short	0x0100
        /*025a*/ 	.byte	0x04
	.zero		1


	//   ....[20]....
        /*025c*/ 	.word	0x000007b0
        /*0260*/ 	.word	0x000000ff
        /*0264*/ 	.word	0x00000050
        /*0268*/ 	.short	0x0100
        /*026a*/ 	.byte	0x04
	.zero		1


	//   ....[21]....
        /*026c*/ 	.word	0x000007c0
        /*0270*/ 	.word	0x000000ff
        /*0274*/ 	.word	0x000000b8
        /*0278*/ 	.short	0x0100
        /*027a*/ 	.byte	0x04
	.zero		1


	//   ....[22]....
        /*027c*/ 	.word	0x000007d0
        /*0280*/ 	.word	0x000000ff
        /*0284*/ 	.word	0x00000058
        /*0288*/ 	.short	0x0100
        /*028a*/ 	.byte	0x04
	.zero		1


	//   ....[23]....
        /*028c*/ 	.word	0x000007e0
        /*0290*/ 	.word	0x000000ff
        /*0294*/ 	.word	0x000000c0
        /*0298*/ 	.short	0x0100
        /*029a*/ 	.byte	0x04
	.zero		1


	//   ....[24]....
        /*029c*/ 	.word	0x000007f0
        /*02a0*/ 	.word	0x000000ff
        /*02a4*/ 	.word	0x00000060
        /*02a8*/ 	.short	0x0100
        /*02aa*/ 	.byte	0x04
	.zero		1


	//   ....[25]....
        /*02ac*/ 	.word	0x00000800
        /*02b0*/ 	.word	0x000000ff
        /*02b4*/ 	.word	0x000000c8
        /*02b8*/ 	.short	0x0100
        /*02ba*/ 	.byte	0x04
	.zero		1


	//   ....[26]....
        /*02bc*/ 	.word	0x00000940
        /*02c0*/ 	.word	0x000000ff
        /*02c4*/ 	.word	0x000000d0
        /*02c8*/ 	.short	0x0100
        /*02ca*/ 	.byte	0x04
	.zero		1


	//   ....[27]....
        /*02cc*/ 	.word	0x00000950
        /*02d0*/ 	.word	0x000000ff
        /*02d4*/ 	.word	0x000000f0
        /*02d8*/ 	.short	0x0100
        /*02da*/ 	.byte	0x04
	.zero		1


	//   ....[28]....
        /*02dc*/ 	.word	0x00000960
        /*02e0*/ 	.word	0x000000ff
        /*02e4*/ 	.word	0x000000d8
        /*02e8*/ 	.short	0x0100
        /*02ea*/ 	.byte	0x04
	.zero		1


	//   ....[29]....
        /*02ec*/ 	.word	0x00000970
        /*02f0*/ 	.word	0x000000ff
        /*02f4*/ 	.word	0x000000f8
        /*02f8*/ 	.short	0x0100
        /*02fa*/ 	.byte	0x04
	.zero		1


	//   ....[30]....
        /*02fc*/ 	.word	0x00000980
        /*0300*/ 	.word	0x000000ff
        /*0304*/ 	.word	0x000000e0
        /*0308*/ 	.short	0x0100
        /*030a*/ 	.byte	0x04
	.zero		1


	//   ....[31]....
        /*030c*/ 	.word	0x00000990
        /*0310*/ 	.word	0x000000ff
        /*0314*/ 	.word	0x00000100
        /*0318*/ 	.short	0x0100
        /*031a*/ 	.byte	0x04
	.zero		1


	//   ....[32]....
        /*031c*/ 	.word	0x000009a0
        /*0320*/ 	.word	0x000000ff
        /*0324*/ 	.word	0x000000e8
        /*0328*/ 	.short	0x0100
        /*032a*/ 	.byte	0x04
	.zero		1


	//   ....[33]....
        /*032c*/ 	.word	0x000009b0
        /*0330*/ 	.word	0x000000ff
        /*0334*/ 	.word	0x00000108
        /*0338*/ 	.short	0x0100
        /*033a*/ 	.byte	0x04
	.zero		1


	//   ....[34]....
        /*033c*/ 	.word	0x00000aa0
        /*0340*/ 	.word	0x000000ff
        /*0344*/ 	.word	0x00000110
        /*0348*/ 	.short	0x0100
        /*034a*/ 	.byte	0x04
	.zero		1


	//   ....[35]....
        /*034c*/ 	.word	0x00000ab0
        /*0350*/ 	.word	0x000000ff
        /*0354*/ 	.word	0x00000118
        /*0358*/ 	.short	0x0100
        /*035a*/ 	.byte	0x04
	.zero		1


	//   ....[36]....
        /*035c*/ 	.word	0x00000bf0
        /*0360*/ 	.word	0x000000ff
        /*0364*/ 	.word	0x00000120
        /*0368*/ 	.short	0x0100
        /*036a*/ 	.byte	0x06
	.zero		1


	//   ....[37]....
        /*036c*/ 	.word	0x00000c00
        /*0370*/ 	.word	0x000000ff
        /*0374*/ 	.word	0x00000128
        /*0378*/ 	.short	0x0100
        /*037a*/ 	.byte	0x06
	.zero		1


	//   ....[38]....
        /*037c*/ 	.word	0x00000d40
        /*0380*/ 	.word	0x000000ff
        /*0384*/ 	.word	0x00000130
        /*0388*/ 	.short	0x0100
        /*038a*/ 	.byte	0x04
	.zero		1


	//   ....[39]....
        /*038c*/ 	.word	0x00000d50
        /*0390*/ 	.word	0x000000ff
        /*0394*/ 	.word	0x00000140
        /*0398*/ 	.short	0x0100
        /*039a*/ 	.byte	0x04
	.zero		1


	//   ....[40]....
        /*039c*/ 	.word	0x00000d60
        /*03a0*/ 	.word	0x000000ff
        /*03a4*/ 	.word	0x00000138
        /*03a8*/ 	.short	0x0100
        /*03aa*/ 	.byte	0x04
	.zero		1


	//   ....[41]....
        /*03ac*/ 	.word	0x00000d70
        /*03b0*/ 	.word	0x000000ff
        /*03b4*/ 	.word	0x00000148
        /*03b8*/ 	.short	0x0100
        /*03ba*/ 	.byte	0x04
	.zero		1


	//   ....[42]....
        /*03bc*/ 	.word	0x00000e70
        /*03c0*/ 	.word	0x000000ff
        /*03c4*/ 	.word	0x00000150
        /*03c8*/ 	.short	0x0100
        /*03ca*/ 	.byte	0x06
	.zero		1


	//   ....[43]....
        /*03cc*/ 	.word	0x00001e50
        /*03d0*/ 	.word	0x000000ff
        /*03d4*/ 	.word	0x00000068
        /*03d8*/ 	.short	0x010a
        /*03da*/ 	.byte	0x08
	.zero		1


	//   ....[44]....
        /*03dc*/ 	.word	0x000021f0
        /*03e0*/ 	.word	0x000000ff
        /*03e4*/ 	.word	0x00000068
        /*03e8*/ 	.short	0x010a
        /*03ea*/ 	.byte	0x0b
	.zero		1


	//   ....[45]....
        /*03ec*/ 	.word	0x000023a0
        /*03f0*/ 	.word	0x000000ff
        /*03f4*/ 	.word	0x00000068
        /*03f8*/ 	.short	0x010a
        /*03fa*/ 	.byte	0x08
	.zero		1


	//   ....[46]....
        /*03fc*/ 	.word	0x00002610
        /*0400*/ 	.word	0x000000ff
        /*0404*/ 	.word	0x00000118
        /*0408*/ 	.short	0x0101
        /*040a*/ 	.byte	0x23
	.zero		1


	//   ....[47]....
        /*040c*/ 	.word	0x00002640
        /*0410*/ 	.word	0x000000ff
        /*0414*/ 	.word	0x00000068
        /*0418*/ 	.short	0x010a
        /*041a*/ 	.byte	0x04
	.zero		1


	//   ....[48]....
        /*041c*/ 	.word	0x00002800
        /*0420*/ 	.word	0x000000ff
        /*0424*/ 	.word	0x00000068
        /*0428*/ 	.short	0x010a
        /*042a*/ 	.byte	0x0b
	.zero		1


	//   ....[49]....
        /*042c*/ 	.word	0x000029b0
        /*0430*/ 	.word	0x000000ff
        /*0434*/ 	.word	0x00000068
        /*0438*/ 	.short	0x010a
        /*043a*/ 	.byte	0x08
	.zero		1


	//   ....[50]....
        /*043c*/ 	.word	0x00002c10
        /*0440*/ 	.word	0x000000ff
        /*0444*/ 	.word	0x00000120
        /*0448*/ 	.short	0x010a
        /*044a*/ 	.byte	0x23
	.zero		1


	//   ....[51]....
        /*044c*/ 	.word	0x00002cd0
        /*0450*/ 	.word	0x000000ff
        /*0454*/ 	.word	0x00000000
        /*0458*/ 	.short	0x0101
        /*045a*/ 	.byte	0x04
	.zero		1


	//   ....[52]....
        /*045c*/ 	.word	0x000032c0
        /*0460*/ 	.word	0x000000ff
        /*0464*/ 	.word	0x00000000
        /*0468*/ 	.short	0x010a
        /*046a*/ 	.byte	0x04
	.zero		1


	//   ....[53]....
        /*046c*/ 	.word	0x00003360
        /*0470*/ 	.word	0x000000ff
        /*0474*/ 	.word	0x00000000
        /*0478*/ 	.short	0x010a
        /*047a*/ 	.byte	0x05
	.zero		1


	//   ....[54]....
        /*047c*/ 	.word	0x00003400
        /*0480*/ 	.word	0x000000ff
        /*0484*/ 	.word	0x00000000
        /*0488*/ 	.short	0x010a
        /*048a*/ 	.byte	0x05
	.zero		1


	//   ....[55]....
        /*048c*/ 	.word	0x000034a0
        /*0490*/ 	.word	0x000000ff
        /*0494*/ 	.word	0x00000000
        /*0498*/ 	.short	0x010a
        /*049a*/ 	.byte	0x05
	.zero		1


	//   ....[56]....
        /*049c*/ 	.word	0x00003540
        /*04a0*/ 	.word	0x000000ff
        /*04a4*/ 	.word	0x00000000
        /*04a8*/ 	.short	0x010a
        /*04aa*/ 	.byte	0x05
	.zero		1


	//   ....[57]....
        /*04ac*/ 	.word	0x000035e0
        /*04b0*/ 	.word	0x000000ff
        /*04b4*/ 	.word	0x00000000
        /*04b8*/ 	.short	0x010a
        /*04ba*/ 	.byte	0x05
	.zero		1


	//   ....[58]....
        /*04bc*/ 	.word	0x00003680
        /*04c0*/ 	.word	0x000000ff
        /*04c4*/ 	.word	0x00000000
        /*04c8*/ 	.short	0x010a
        /*04ca*/ 	.byte	0x05
	.zero		1


	//   ....[59]....
        /*04cc*/ 	.word	0x00003720
        /*04d0*/ 	.word	0x000000ff
        /*04d4*/ 	.word	0x00000000
        /*04d8*/ 	.short	0x010a
        /*04da*/ 	.byte	0x05
	.zero		1


	//   ....[60]....
        /*04dc*/ 	.word	0x000037c0
        /*04e0*/ 	.word	0x000000ff
        /*04e4*/ 	.word	0x00000000
        /*04e8*/ 	.short	0x010a
        /*04ea*/ 	.byte	0x05
	.zero		1


	//   ....[61]....
        /*04ec*/ 	.word	0x00003860
        /*04f0*/ 	.word	0x000000ff
        /*04f4*/ 	.word	0x00000000
        /*04f8*/ 	.short	0x010a
        /*04fa*/ 	.byte	0x05
	.zero		1


	//   ....[62]....
        /*04fc*/ 	.word	0x00003900
        /*0500*/ 	.word	0x000000ff
        /*0504*/ 	.word	0x00000000
        /*0508*/ 	.short	0x010a
        /*050a*/ 	.byte	0x05
	.zero		1


	//   ....[63]....
        /*050c*/ 	.word	0x000039a0
        /*0510*/ 	.word	0x000000ff
        /*0514*/ 	.word	0x00000000
        /*0518*/ 	.short	0x010a
        /*051a*/ 	.byte	0x05
	.zero		1


	//   ....[64]....
        /*051c*/ 	.word	0x00003a50
        /*0520*/ 	.word	0x00000000
        /*0524*/ 	.word	0x00000000
        /*0528*/ 	.short	0x010a
        /*052a*/ 	.byte	0xff
	.zero		1


	//   ....[65]....
        /*052c*/ 	.word	0x00003ba0
        /*0530*/ 	.word	0x000000ff
        /*0534*/ 	.word	0x00000128
        /*0538*/ 	.short	0x010a
        /*053a*/ 	.byte	0x04
	.zero		1


	//   ....[66]....
        /*053c*/ 	.word	0x00003c40
        /*0540*/ 	.word	0x000000ff
        /*0544*/ 	.word	0x00000120
        /*0548*/ 	.short	0x010a
        /*054a*/ 	.byte	0x04
	.zero		1


	//   ....[67]....
        /*054c*/ 	.word	0x00003ce0
        /*0550*/ 	.word	0x000000ff
        /*0554*/ 	.word	0x00000000
        /*0558*/ 	.short	0x0101
        /*055a*/ 	.byte	0x05
	.zero		1


	//   ....[68]....
        /*055c*/ 	.word	0x00003d20
        /*0560*/ 	.word	0x000000ff
        /*0564*/ 	.word	0x00000128
        /*0568*/ 	.short	0x0106
        /*056a*/ 	.byte	0x04
	.zero		1


	//   ....[69]....
        /*056c*/ 	.word	0x00003d60
        /*0570*/ 	.word	0x00000000
        /*0574*/ 	.word	0x00000128
        /*0578*/ 	.short	0x010a
        /*057a*/ 	.byte	0xff
	.zero		1


	//   ....[70]....
        /*057c*/ 	.word	0x00003fb0
        /*0580*/ 	.word	0x000000ff
        /*0584*/ 	.word	0x00000008
        /*0588*/ 	.short	0x010a
        /*058a*/ 	.byte	0x05
	.zero		1


	//   ....[71]....
        /*058c*/ 	.word	0x00003fd0
        /*0590*/ 	.word	0x000000ff
        /*0594*/ 	.word	0x00000008
        /*0598*/ 	.short	0x010a
        /*059a*/ 	.byte	0x05
	.zero		1


	//   ....[72]....
        /*059c*/ 	.word	0x00004160
        /*05a0*/ 	.word	0x000000ff
        /*05a4*/ 	.word	0x00000008
        /*05a8*/ 	.short	0x010a
        /*05aa*/ 	.byte	0x05
	.zero		1


	//   ....[73]....
        /*05ac*/ 	.word	0x00004180
        /*05b0*/ 	.word	0x000000ff
        /*05b4*/ 	.word	0x00000008
        /*05b8*/ 	.short	0x010a
        /*05ba*/ 	.byte	0x05
	.zero		1


	//   ....[74]....
        /*05bc*/ 	.word	0x00004240
        /*05c0*/ 	.word	0x000000ff
        /*05c4*/ 	.word	0x00000000
        /*05c8*/ 	.short	0x0101
        /*05ca*/ 	.byte	0x04
	.zero		1


	//   ....[75]....
        /*05cc*/ 	.word	0x00004590
        /*05d0*/ 	.word	0x000000ff
        /*05d4*/ 	.word	0x00000120
        /*05d8*/ 	.short	0x010a
        /*05da*/ 	.byte	0x15
	.zero		1


	//   ....[76]....
        /*05dc*/ 	.word	0x00004630
        /*05e0*/ 	.word	0x000000ff
        /*05e4*/ 	.word	0x00000000
        /*05e8*/ 	.short	0x0101
        /*05ea*/ 	.byte	0x24
	.zero		1


	//   ....[77]....
        /*05ec*/ 	.word	0x00004660
        /*05f0*/ 	.word	0x000000ff
        /*05f4*/ 	.word	0x00000140
        /*05f8*/ 	.short	0x010a
        /*05fa*/ 	.byte	0x1a
	.zero		1


	//   ....[78]....
        /*05fc*/ 	.word	0x00004730
        /*0600*/ 	.word	0x000000ff
        /*0604*/ 	.word	0x00000000
        /*0608*/ 	.short	0x010a
        /*060a*/ 	.byte	0x04
	.zero		1


	//   ....[79]....
        /*060c*/ 	.word	0x000047a0
        /*0610*/ 	.word	0x000000ff
        /*0614*/ 	.word	0x00000000
        /*0618*/ 	.short	0x010a
        /*061a*/ 	.byte	0x11
	.zero		1


	//   ....[80]....
        /*061c*/ 	.word	0x000048f0
        /*0620*/ 	.word	0x000000ff
        /*0624*/ 	.word	0x00000000
        /*0628*/ 	.short	0x010a
        /*062a*/ 	.byte	0x05
	.zero		1


	//   ....[81]....
        /*062c*/ 	.word	0x00004c00
        /*0630*/ 	.word	0x000000ff
        /*0634*/ 	.word	0x00000000
        /*0638*/ 	.short	0x010a
        /*063a*/ 	.byte	0x04
	.zero		1


	//   ....[82]....
        /*063c*/ 	.word	0x00004ca0
        /*0640*/ 	.word	0x00000000
        /*0644*/ 	.word	0x00000000
        /*0648*/ 	.short	0x010a
        /*064a*/ 	.byte	0xff
	.zero		1


	//   ....[83]....
        /*064c*/ 	.word	0x00004ce0
        /*0650*/ 	.word	0x00000000
        /*0654*/ 	.word	0x00000000
        /*0658*/ 	.short	0x010a
        /*065a*/ 	.byte	0xff
	.zero		1


	//   ....[84]....
        /*065c*/ 	.word	0x00004d50
        /*0660*/ 	.word	0x000000ff
        /*0664*/ 	.word	0x00000000
        /*0668*/ 	.short	0x0101
        /*066a*/ 	.byte	0x04
	.zero		1


	//   ....[85]....
        /*066c*/ 	.word	0x00004d90
        /*0670*/ 	.word	0x000000ff
        /*0674*/ 	.word	0x00000150
        /*0678*/ 	.short	0x010a
        /*067a*/ 	.byte	0x15
	.zero		1


	//   ....[86]....
        /*067c*/ 	.word	0x00004df0
        /*0680*/ 	.word	0x000000ff
        /*0684*/ 	.word	0x00000000
        /*0688*/ 	.short	0x0101
        /*068a*/ 	.byte	0x04
	.zero		1


	//   ....[87]....
        /*068c*/ 	.word	0x00005570
        /*0690*/ 	.word	0x000000ff
        /*0694*/ 	.word	0x00000120
        /*0698*/ 	.short	0x010a
        /*069a*/ 	.byte	0x2a
	.zero		1


	//   ....[88]....
        /*069c*/ 	.word	0x00005600
        /*06a0*/ 	.word	0x000000ff
        /*06a4*/ 	.word	0x00000000
        /*06a8*/ 	.short	0x0101
        /*06aa*/ 	.byte	0x3d
	.zero		1


	//   ....[89]....
        /*06ac*/ 	.word	0x00005b40
        /*06b0*/ 	.word	0x000000ff
        /*06b4*/ 	.word	0x00000118
        /*06b8*/ 	.short	0x010a
        /*06ba*/ 	.byte	0x2a
	.zero		1


	//   ....[90]....
        /*06bc*/ 	.word	0x00006130
        /*06c0*/ 	.word	0x000000ff
        /*06c4*/ 	.word	0x000000f0
        /*06c8*/ 	.short	0x010a
        /*06ca*/ 	.byte	0x2a
	.zero		1


	//   ....[91]....
        /*06cc*/ 	.word	0x00006310
        /*06d0*/ 	.word	0x000000ff
        /*06d4*/ 	.word	0x000000d0
        /*06d8*/ 	.short	0x010b
        /*06da*/ 	.byte	0x2a
	.zero		1


	//   ....[92]....
        /*06dc*/ 	.word	0x00006320
        /*06e0*/ 	.word	0x000000ff
        /*06e4*/ 	.word	0x00000000
        /*06e8*/ 	.short	0x0101
        /*06ea*/ 	.byte	0x42
	.zero		1


	//   ....[93]....
        /*06ec*/ 	.word	0x00006330
        /*06f0*/ 	.word	0x000000ff
        /*06f4*/ 	.word	0x000000f8
        /*06f8*/ 	.short	0x010a
        /*06fa*/ 	.byte	0x2a
	.zero		1


	//   ....[94]....
        /*06fc*/ 	.word	0x000064f0
        /*0700*/ 	.word	0x000000ff
        /*0704*/ 	.word	0x000000d8
        /*0708*/ 	.short	0x010b
        /*070a*/ 	.byte	0x2a
	.zero		1


	//   ....[95]....
        /*070c*/ 	.word	0x00006500
        /*0710*/ 	.word	0x000000ff
        /*0714*/ 	.word	0x00000000
        /*0718*/ 	.short	0x0101
        /*071a*/ 	.byte	0x41
	.zero		1


	//   ....[96]....
        /*071c*/ 	.word	0x00006510
        /*0720*/ 	.word	0x000000ff
        /*0724*/ 	.word	0x00000100
        /*0728*/ 	.short	0x010a
        /*072a*/ 	.byte	0x2a
	.zero		1


	//   ....[97]....
        /*072c*/ 	.word	0x000066d0
        /*0730*/ 	.word	0x000000ff
        /*0734*/ 	.word	0x000000e0
        /*0738*/ 	.short	0x010b
        /*073a*/ 	.byte	0x2a
	.zero		1


	//   ....[98]....
        /*073c*/ 	.word	0x000066e0
        /*0740*/ 	.word	0x000000ff
        /*0744*/ 	.word	0x00000000
        /*0748*/ 	.short	0x0101
        /*074a*/ 	.byte	0x40
	.zero		1


	//   ....[99]....
        /*074c*/ 	.word	0x00006700
        /*0750*/ 	.word	0x000000ff
        /*0754*/ 	.word	0x00000108
        /*0758*/ 	.short	0x010a
        /*075a*/ 	.byte	0x2a
	.zero		1


	//   ....[100]....
        /*075c*/ 	.word	0x00006940
        /*0760*/ 	.word	0x000000ff
        /*0764*/ 	.word	0x000000e8
        /*0768*/ 	.short	0x010b
        /*076a*/ 	.byte	0x2a
	.zero		1


	//   ....[101]....
        /*076c*/ 	.word	0x00006950
        /*0770*/ 	.word	0x000000ff
        /*0774*/ 	.word	0x00000000
        /*0778*/ 	.short	0x0101
        /*077a*/ 	.byte	0x3f
	.zero		1


	//   ....[102]....
        /*077c*/ 	.word	0x000069a0
        /*0780*/ 	.word	0x000000ff
        /*0784*/ 	.word	0x000000f0
        /*0788*/ 	.short	0x010a
        /*078a*/ 	.byte	0x2a
	.zero		1


	//   ....[103]....
        /*078c*/ 	.word	0x000069c0
        /*0790*/ 	.word	0x000000ff
        /*0794*/ 	.word	0x000000f8
        /*0798*/ 	.short	0x010a
        /*079a*/ 	.byte	0x2a
	.zero		1


	//   ....[104]....
        /*079c*/ 	.word	0x000069e0
        /*07a0*/ 	.word	0x000000ff
        /*07a4*/ 	.word	0x00000100
        /*07a8*/ 	.short	0x010a
        /*07aa*/ 	.byte	0x2a
	.zero		1


	//   ....[105]....
        /*07ac*/ 	.word	0x00006a20
        /*07b0*/ 	.word	0x00000000
        /*07b4*/ 	.word	0x00000108
        /*07b8*/ 	.short	0x010a
        /*07ba*/ 	.byte	0xff
	.zero		1


	//   ....[106]....
        /*07bc*/ 	.word	0x00006d80
        /*07c0*/ 	.word	0x000000ff
        /*07c4*/ 	.word	0x00000120
        /*07c8*/ 	.short	0x010a
        /*07ca*/ 	.byte	0x32
	.zero		1


	//   ....[107]....
        /*07cc*/ 	.word	0x00006e40
        /*07d0*/ 	.word	0x000000ff
        /*07d4*/ 	.word	0x00000000
        /*07d8*/ 	.short	0x0101
        /*07da*/ 	.byte	0x04
	.zero		1


	//   ....[108]....
        /*07dc*/ 	.word	0x00008050
        /*07e0*/ 	.word	0x000000ff
        /*07e4*/ 	.word	0x000000d0
        /*07e8*/ 	.short	0x010a
        /*07ea*/ 	.byte	0x32
	.zero		1


	//   ....[109]....
        /*07ec*/ 	.word	0x00008070
        /*07f0*/ 	.word	0x0000003e
        /*07f4*/ 	.word	0x00000130
        /*07f8*/ 	.short	0x010a
        /*07fa*/ 	.byte	0xff
	.zero		1


	//   ....[110]....
        /*07fc*/ 	.word	0x00008190
        /*0800*/ 	.word	0x000000ff
        /*0804*/ 	.word	0x000000d0
        /*0808*/ 	.short	0x010a
        /*080a*/ 	.byte	0x32
	.zero		1


	//   ....[111]....
        /*080c*/ 	.word	0x00008240
        /*0810*/ 	.word	0x0000003e
        /*0814*/ 	.word	0x00000130
        /*0818*/ 	.short	0x010a
        /*081a*/ 	.byte	0xff
	.zero		1


	//   ....[112]....
        /*081c*/ 	.word	0x00008a20
        /*0820*/ 	.word	0x00000000
        /*0824*/ 	.word	0x00000000
        /*0828*/ 	.short	0x0101
        /*082a*/ 	.byte	0xff
	.zero		1


	//   ....[113]....
        /*082c*/ 	.word	0x00008a30
        /*0830*/ 	.word	0x00000004
        /*0834*/ 	.word	0x000000d0
        /*0838*/ 	.short	0x010a
        /*083a*/ 	.byte	0xff
	.zero		1


	//   ....[114]....
        /*083c*/ 	.word	0x00008af0
        /*0840*/ 	.word	0x00000004
        /*0844*/ 	.word	0x000000d0
        /*0848*/ 	.short	0x010a
        /*084a*/ 	.byte	0xff
	.zero		1


	//   ....[115]....
        /*084c*/ 	.word	0x000092d0
        /*0850*/ 	.word	0x00000000
        /*0854*/ 	.word	0x00000000
        /*0858*/ 	.short	0x0101
        /*085a*/ 	.byte	0xff
	.zero		1


	//   ....[116]....
        /*085c*/ 	.word	0x000092f0
        /*0860*/ 	.word	0x00000002
        /*0864*/ 	.word	0x000000d0
        /*0868*/ 	.short	0x010a
        /*086a*/ 	.byte	0xff
	.zero		1


	//   ....[117]....
        /*086c*/ 	.word	0x000093a0
        /*0870*/ 	.word	0x00000002
        /*0874*/ 	.word	0x000000d0
        /*0878*/ 	.short	0x010a
        /*087a*/ 	.byte	0xff
	.zero		1


	//   ....[118]....
        /*087c*/ 	.word	0x00009b70
        /*0880*/ 	.word	0x00000000
        /*0884*/ 	.word	0x00000000
        /*0888*/ 	.short	0x0101
        /*088a*/ 	.byte	0xff
	.zero		1


	//   ....[119]....
        /*088c*/ 	.word	0x00009b90
        /*0890*/ 	.word	0x00000003
        /*0894*/ 	.word	0x000000d0
        /*0898*/ 	.short	0x010a
        /*089a*/ 	.byte	0xff
	.zero		1


	//   ....[120]....
        /*089c*/ 	.word	0x00009c40
        /*08a0*/ 	.word	0x00000003
        /*08a4*/ 	.word	0x000000d0
        /*08a8*/ 	.short	0x010a
        /*08aa*/ 	.byte	0xff
	.zero		1


	//   ....[121]....
        /*08ac*/ 	.word	0x00009ed0
        /*08b0*/ 	.word	0x0000003e
        /*08b4*/ 	.word	0x00000000
        /*08b8*/ 	.short	0x0101
        /*08ba*/ 	.byte	0xff
	.zero		1


	//   ....[122]....
        /*08bc*/ 	.word	0x0000a450
        /*08c0*/ 	.word	0x00000000
        /*08c4*/ 	.word	0x00000000
        /*08c8*/ 	.short	0x0101
        /*08ca*/ 	.byte	0xff
	.zero		1


	//   ....[123]....
        /*08cc*/ 	.word	0x0000a6d0
        /*08d0*/ 	.word	0x000000ff
        /*08d4*/ 	.word	0x00000000
        /*08d8*/ 	.short	0x0101
        /*08da*/ 	.byte	0x04
	.zero		1


	//   ....[124]....
        /*08dc*/ 	.word	0x0000a700
        /*08e0*/ 	.word	0x00000000
        /*08e4*/ 	.word	0x00000068
        /*08e8*/ 	.short	0x010a
        /*08ea*/ 	.byte	0xff
	.zero		1


	//   ....[125]....
        /*08ec*/ 	.word	0x0000a760
        /*08f0*/ 	.word	0x00000000
        /*08f4*/ 	.word	0x00000068
        /*08f8*/ 	.short	0x010a
        /*08fa*/ 	.byte	0xff
	.zero		1


	//   ....[126]....
        /*08fc*/ 	.word	0x0000a7c0
        /*0900*/ 	.word	0x00000000
        /*0904*/ 	.word	0x00000120
        /*0908*/ 	.short	0x010a
        /*090a*/ 	.byte	0xff
	.zero		1


	//   ....[127]....
        /*090c*/ 	.word	0x0000a820
        /*0910*/ 	.word	0x00000000
        /*0914*/ 	.word	0x00000000
        /*0918*/ 	.short	0x010a
        /*091a*/ 	.byte	0xff
	.zero		1


	//   ....[128]....
        /*091c*/ 	.word	0x0000a880
        /*0920*/ 	.word	0x00000000
        /*0924*/ 	.word	0x00000000
        /*0928*/ 	.short	0x010a
        /*092a*/ 	.byte	0xff
	.zero		1


	//   ....[129]....
        /*092c*/ 	.word	0x0000a8e0
        /*0930*/ 	.word	0x00000000
        /*0934*/ 	.word	0x00000000
        /*0938*/ 	.short	0x010a
        /*093a*/ 	.byte	0xff
	.zero		1


	//   ....[130]....
        /*093c*/ 	.word	0x0000a940
        /*0940*/ 	.word	0x00000000
        /*0944*/ 	.word	0x00000000
        /*0948*/ 	.short	0x010a
        /*094a*/ 	.byte	0xff
	.zero		1


	//   ....[131]....
        /*094c*/ 	.word	0x0000a9a0
        /*0950*/ 	.word	0x00000000
        /*0954*/ 	.word	0x00000000
        /*0958*/ 	.short	0x010a
        /*095a*/ 	.byte	0xff
	.zero		1


	//   ....[132]....
        /*095c*/ 	.word	0x0000aa00
        /*0960*/ 	.word	0x00000000
        /*0964*/ 	.word	0x00000000
        /*0968*/ 	.short	0x010a
        /*096a*/ 	.byte	0xff
	.zero		1


	//   ....[133]....
        /*096c*/ 	.word	0x0000aa60
        /*0970*/ 	.word	0x00000000
        /*0974*/ 	.word	0x00000000
        /*0978*/ 	.short	0x010a
        /*097a*/ 	.byte	0xff
	.zero		1


	//   ....[134]....
        /*097c*/ 	.word	0x0000aac0
        /*0980*/ 	.word	0x00000000
        /*0984*/ 	.word	0x00000000
        /*0988*/ 	.short	0x010a
        /*098a*/ 	.byte	0xff
	.zero		1


	//   ....[135]....
        /*098c*/ 	.word	0x0000ab20
        /*0990*/ 	.word	0x00000000
        /*0994*/ 	.word	0x00000000
        /*0998*/ 	.short	0x010a
        /*099a*/ 	.byte	0xff
	.zero		1


	//   ....[136]....
        /*099c*/ 	.word	0x0000ab80
        /*09a0*/ 	.word	0x00000000
        /*09a4*/ 	.word	0x00000000
        /*09a8*/ 	.short	0x010a
        /*09aa*/ 	.byte	0xff
	.zero		1


	//   ....[137]....
        /*09ac*/ 	.word	0x0000abe0
        /*09b0*/ 	.word	0x00000000
        /*09b4*/ 	.word	0x00000000
        /*09b8*/ 	.short	0x010a
        /*09ba*/ 	.byte	0xff
	.zero		1


	//   ....[138]....
        /*09bc*/ 	.word	0x0000ac40
        /*09c0*/ 	.word	0x00000000
        /*09c4*/ 	.word	0x00000000
        /*09c8*/ 	.short	0x010a
        /*09ca*/ 	.byte	0xff
	.zero		1


	//   ....[139]....
        /*09cc*/ 	.word	0x0000aca0
        /*09d0*/ 	.word	0x00000004
        /*09d4*/ 	.word	0x00000128
        /*09d8*/ 	.short	0x010a
        /*09da*/ 	.byte	0xff
	.zero		1


	//   ....[140]....
        /*09dc*/ 	.word	0x0000ad00
        /*09e0*/ 	.word	0x00000004
        /*09e4*/ 	.word	0x00000120
        /*09e8*/ 	.short	0x010a
        /*09ea*/ 	.byte	0xff
	.zero		1


	//   ....[141]....
        /*09ec*/ 	.word	0x0000ad60
        /*09f0*/ 	.word	0x00000005
        /*09f4*/ 	.word	0x00000008
        /*09f8*/ 	.short	0x010a
        /*09fa*/ 	.byte	0xff
	.zero		1


	//   ....[142]....
        /*09fc*/ 	.word	0x0000ae40
        /*0a00*/ 	.word	0x00000003
        /*0a04*/ 	.word	0x00000008
        /*0a08*/ 	.short	0x010a
        /*0a0a*/ 	.byte	0xff
	.zero		1


	//   ....[143]....
        /*0a0c*/ 	.word	0x0000aea0
        /*0a10*/ 	.word	0x00000000
        /*0a14*/ 	.word	0x00000120
        /*0a18*/ 	.short	0x010a
        /*0a1a*/ 	.byte	0xff
	.zero		1


	//   ....[144]....
        /*0a1c*/ 	.word	0x0000af00
        /*0a20*/ 	.word	0x00000000
        /*0a24*/ 	.word	0x00000140
        /*0a28*/ 	.short	0x010a
        /*0a2a*/ 	.byte	0xff
	.zero		1


	//   ....[145]....
        /*0a2c*/ 	.word	0x0000af60
        /*0a30*/ 	.word	0x00000000
        /*0a34*/ 	.word	0x00000000
        /*0a38*/ 	.short	0x010a
        /*0a3a*/ 	.byte	0xff
	.zero		1


	//   ....[146]....
        /*0a3c*/ 	.word	0x0000afc0
        /*0a40*/ 	.word	0x00000000
        /*0a44*/ 	.word	0x00000000
        /*0a48*/ 	.short	0x010a
        /*0a4a*/ 	.byte	0xff
	.zero		1


	//   ....[147]....
        /*0a4c*/ 	.word	0x0000b020
        /*0a50*/ 	.word	0x00000000
        /*0a54*/ 	.word	0x00000150
        /*0a58*/ 	.short	0x010a
        /*0a5a*/ 	.byte	0xff
	.zero		1


	//   ....[148]....
        /*0a5c*/ 	.word	0x0000b080
        /*0a60*/ 	.word	0x00000000
        /*0a64*/ 	.word	0x00000120
        /*0a68*/ 	.short	0x010a
        /*0a6a*/ 	.byte	0xff
	.zero		1


	//   ....[149]....
        /*0a6c*/ 	.word	0x0000b0e0
        /*0a70*/ 	.word	0x00000003
        /*0a74*/ 	.word	0x00000118
        /*0a78*/ 	.short	0x010a
        /*0a7a*/ 	.byte	0xff
	.zero		1


	//   ....[150]....
        /*0a7c*/ 	.word	0x0000b140
        /*0a80*/ 	.word	0x00000000
        /*0a84*/ 	.word	0x000000f0
        /*0a88*/ 	.short	0x010a
        /*0a8a*/ 	.byte	0xff
	.zero		1


	//   ....[151]....
        /*0a8c*/ 	.word	0x0000b1a0
        /*0a90*/ 	.word	0x00000000
        /*0a94*/ 	.word	0x000000f8
        /*0a98*/ 	.short	0x010a
        /*0a9a*/ 	.byte	0xff
	.zero		1


	//   ....[152]....
        /*0a9c*/ 	.word	0x0000b200
        /*0aa0*/ 	.word	0x00000000
        /*0aa4*/ 	.word	0x00000100
        /*0aa8*/ 	.short	0x010a
        /*0aaa*/ 	.byte	0xff
	.zero		1


	//   ....[153]....
        /*0aac*/ 	.word	0x0000b260
        /*0ab0*/ 	.word	0x00000000
        /*0ab4*/ 	.word	0x00000108
        /*0ab8*/ 	.short	0x010a
        /*0aba*/ 	.byte	0xff
	.zero		1


	//   ....[154]....
        /*0abc*/ 	.word	0x0000b2c0
        /*0ac0*/ 	.word	0x00000000
        /*0ac4*/ 	.word	0x000000f0
        /*0ac8*/ 	.short	0x010a
        /*0aca*/ 	.byte	0xff
	.zero		1


	//   ....[155]....
        /*0acc*/ 	.word	0x0000b320
        /*0ad0*/ 	.word	0x00000000
        /*0ad4*/ 	.word	0x000000f8
        /*0ad8*/ 	.short	0x010a
        /*0ada*/ 	.byte	0xff
	.zero		1


	//   ....[156]....
        /*0adc*/ 	.word	0x0000b380
        /*0ae0*/ 	.word	0x00000000
        /*0ae4*/ 	.word	0x00000100
        /*0ae8*/ 	.short	0x010a
        /*0aea*/ 	.byte	0xff
	.zero		1


	//   ....[157]....
        /*0aec*/ 	.word	0x0000b3e0
        /*0af0*/ 	.word	0x00000000
        /*0af4*/ 	.word	0x00000120
        /*0af8*/ 	.short	0x010a
        /*0afa*/ 	.byte	0xff
	.zero		1


	//   ....[158]....
        /*0afc*/ 	.word	0x0000b440
        /*0b00*/ 	.word	0x00000002
        /*0b04*/ 	.word	0x000000d0
        /*0b08*/ 	.short	0x010a
        /*0b0a*/ 	.byte	0xff
	.zero		1


	//   ....[159]....
        /*0b0c*/ 	.word	0x0000b490
        /*0b10*/ 	.word	0x0000003e
        /*0b14*/ 	.word	0x00000130
        /*0b18*/ 	.short	0x010a
        /*0b1a*/ 	.byte	0xff
	.zero		1


	//   ....[160]....
        /*0b1c*/ 	.word	0x0000b4e0
        /*0b20*/ 	.word	0x00000004
        /*0b24*/ 	.word	0x000000d0
        /*0b28*/ 	.short	0x010a
        /*0b2a*/ 	.byte	0xff
	.zero		1


	//   ....[161]....
        /*0b2c*/ 	.word	0x0000b530
        /*0b30*/ 	.word	0x00000002
        /*0b34*/ 	.word	0x000000d0
        /*0b38*/ 	.short	0x010a
        /*0b3a*/ 	.byte	0xff
	.zero		1


	//   ....[162]....
        /*0b3c*/ 	.word	0x0000b580
        /*0b40*/ 	.word	0x00000003
        /*0b44*/ 	.word	0x000000d0
        /*0b48*/ 	.short	0x010a
        /*0b4a*/ 	.byte	0xff
	.zero		1


	//----- nvinfo : EIATTR_NUM_MBARRIERS
	.align		4
.L_47:
        /*0b4c*/ 	.byte	0x03, 0x38
        /*0b4e*/ 	.short	0x002b


	//----- nvinfo : EIATTR_EXIT_INSTR_OFFSETS
	.align		4
        /*0b50*/ 	.byte	0x04, 0x1c
        /*0b52*/ 	.short	(.L_49 - .L_48)


	//   ....[0]....
.L_48:
        /*0b54*/ 	.word	0x00003a80


	//   ....[1]....
        /*0b58*/ 	.word	0x00003d30


	//   ....[2]....
        /*0b5c*/ 	.word	0x00003d90


	//   ....[3]....
        /*0b60*/ 	.word	0x00005020


	//   ....[4]....
        /*0b64*/ 	.word	0x00006a50


	//   ....[5]....
        /*0b68*/ 	.word	0x00006a90


	//   ....[6]....
        /*0b6c*/ 	.word	0x0000a5b0


	//   ....[7]....
        /*0b70*/ 	.word	0x0000a630


	//   ....[8]....
        /*0b74*/ 	.word	0x0000a660


	//   ....[9]....
        /*0b78*/ 	.word	0x0000a6e0


	//----- nvinfo : EIATTR_MAX_THREADS
	.align		4
.L_49:
        /*0b7c*/ 	.byte	0x04, 0x05
        /*0b7e*/ 	.short	(.L_51 - .L_50)
.L_50:
        /*0b80*/ 	.word	0x00000100
        /*0b84*/ 	.word	0x00000001
        /*0b88*/ 	.word	0x00000001


	//----- nvinfo : EIATTR_CRS_STACK_SIZE
	.align		4
.L_51:
        /*0b8c*/ 	.byte	0x04, 0x1e
        /*0b8e*/ 	.short	(.L_53 - .L_52)
.L_52:
        /*0b90*/ 	.word	0x00000000


	//----- nvinfo : EIATTR_CBANK_PARAM_SIZE
	.align		4
.L_53:
        /*0b94*/ 	.byte	0x03, 0x19
        /*0b96*/ 	.short	0x0900


	//----- nvinfo : EIATTR_PARAM_CBANK
	.align		4
        /*0b98*/ 	.byte	0x04, 0x0a
        /*0b9a*/ 	.short	(.L_55 - .L_54)
	.align		4
.L_54:
        /*0b9c*/ 	.word	index@(.nv.constant0._ZN7cutlass13device_kernelINS_4conv6kernel13ConvUniversalINS1_16ConvProblemShapeILNS1_8OperatorE2ELi3EEENS1_10collective14CollectiveConvINS1_47MainloopSm100TmaUmmaWarpSpecializedImplicitGemmILS5_2ELi13ELi3ELi1ELi2EN4cute5tupleIJNSA_1CILi2EEENSC_ILi1EEESE_EEEEENSB_IJNSC_ILi128EEENSB_IJSH_EEENSB_IJNSC_ILi64EEEEEEEEENS_6half_tESM_NSA_8TiledMMAINSA_8MMA_AtomIJNSA_26SM100_MMA_F16BF16_2x1SM_SSISM_SM_fLi128ELi128ELNSA_4UMMA5MajorE1ELSR_1ELNSQ_7ScaleInE0ELSS_0EEEEEENSA_6LayoutINSB_IJSE_SE_SE_EEENSB_IJNSC_ILi0EEESX_SX_EEEEENSB_IJNSA_10UnderscoreES10_S10_EEEEENS7_6detail27Sm100ImplicitGemmTileTraitsINSA_18SM100_TMA_2SM_LOADENSA_14ComposedLayoutINSA_7SwizzleILi3ELi4ELi3EEENSA_18smem_ptr_flag_bitsILi16EEENSV_INSB_IJSJ_NSC_ILi8EEEEEENSB_IJSE_SJ_EEEEEEEvEENS14_INSA_25SM100_TMA_2SM_LOAD_IM2COLES1F_vEEEENS_8epilogue10collective18CollectiveEpilogueINS1K_23Sm100TmaWarpSpecializedILi4ELi2ELi16ELb1ELb0EEEJNSB_IJSJ_SI_SK_EEENSB_IJNSV_ISJ_SE_EENSV_INSB_IJNSC_ILi16EEESD_EEES1D_EEEEESM_NSB_IJlNSB_IJSE_lllEEESX_EEESM_S1W_NS1K_6fusion15FusionCallbacksIS1O_NS1X_17LinearCombinationISM_fSM_fLNS_15FloatRoundStyleE2EEES1P_S1U_JEEENSA_5SM1004TMEM4LOAD26SM100_TMEM_LOAD_32dp32b16xENSA_13SM90_TMA_LOADENS16_INS17_ILi1ELi4ELi3EEES1A_NSV_INSB_IJS1B_S1R_EEENSB_IJS1R_SE_EEEEEEENSA_39AutoVectorizingCopyWithAssumedAlignmentILi128EEENSA_14SM90_TMA_STOREES2C_S2E_S2E_EEEvvEEEEvNT_6ParamsE)
        /*0ba0*/ 	.short	0x0380
        /*0ba2*/ 	.short	0x0900


	//----- nvinfo : EIATTR_SW_WAR
	.align		4
.L_55:
        /*0ba4*/ 	.byte	0x04, 0x36
        /*0ba6*/ 	.short	(.L_57 - .L_56)
.L_56:
        /*0ba8*/ 	.word	0x00000008
.L_57:


//--------------------- .nv.callgraph             --------------------------
	.section	.nv.callgraph,"",@"SHT_CUDA_CALLGRAPH"
	.align	4
	.sectionentsize	8
	.align		4
        /*0000*/ 	.word	0x00000000
	.align		4
        /*0004*/ 	.word	0xffffffff
	.align		4
        /*0008*/ 	.word	index@(_ZN7cutlass13device_kernelINS_4conv6kernel13ConvUniversalINS1_16ConvProblemShapeILNS1_8OperatorE2ELi3EEENS1_10collective14CollectiveConvINS1_47MainloopSm100TmaUmmaWarpSpecializedImplicitGemmILS5_2ELi13ELi3ELi1ELi2EN4cute5tupleIJNSA_1CILi2EEENSC_ILi1EEESE_EEEEENSB_IJNSC_ILi128EEENSB_IJSH_EEENSB_IJNSC_ILi64EEEEEEEEENS_6half_tESM_NSA_8TiledMMAINSA_8MMA_AtomIJNSA_26SM100_MMA_F16BF16_2x1SM_SSISM_SM_fLi128ELi128ELNSA_4UMMA5MajorE1ELSR_1ELNSQ_7ScaleInE0ELSS_0EEEEEENSA_6LayoutINSB_IJSE_SE_SE_EEENSB_IJNSC_ILi0EEESX_SX_EEEEENSB_IJNSA_10UnderscoreES10_S10_EEEEENS7_6detail27Sm100ImplicitGemmTileTraitsINSA_18SM100_TMA_2SM_LOADENSA_14ComposedLayoutINSA_7SwizzleILi3ELi4ELi3EEENSA_18smem_ptr_flag_bitsILi16EEENSV_INSB_IJSJ_NSC_ILi8EEEEEENSB_IJSE_SJ_EEEEEEEvEENS14_INSA_25SM100_TMA_2SM_LOAD_IM2COLES1F_vEEEENS_8epilogue10collective18CollectiveEpilogueINS1K_23Sm100TmaWarpSpecializedILi4ELi2ELi16ELb1ELb0EEEJNSB_IJSJ_SI_SK_EEENSB_IJNSV_ISJ_SE_EENSV_INSB_IJNSC_ILi16EEESD_EEES1D_EEEEESM_NSB_IJlNSB_IJSE_lllEEESX_EEESM_S1W_NS1K_6fusion15FusionCallbacksIS1O_NS1X_17LinearCombinationISM_fSM_fLNS_15FloatRoundStyleE2EEES1P_S1U_JEEENSA_5SM1004TMEM4LOAD26SM100_TMEM_LOAD_32dp32b16xENSA_13SM90_TMA_LOADENS16_INS17_ILi1ELi4ELi3EEES1A_NSV_INSB_IJS1B_S1R_EEENSB_IJS1R_SE_EEEEEEENSA_39AutoVectorizingCopyWithAssumedAlignmentILi128EEENSA_14SM90_TMA_STOREES2C_S2E_S2E_EEEvvEEEEvNT_6ParamsE)
	.align		4
        /*000c*/ 	.word	index@(__assertfail)
	.align		4
        /*0010*/ 	.word	0x00000000
	.align		4
        /*0014*/ 	.word	0xfffffffe
	.align		4
        /*0018*/ 	.word	0x00000000
	.align		4
        /*001c*/ 	.word	0xfffffffd
	.align		4
        /*0020*/ 	.word	0x00000000
	.align		4
        /*0024*/ 	.word	0xfffffffc


//--------------------- .nv.constant4             --------------------------
	.section	.nv.constant4,"a",@progbits
	.align	8
	.align		8
.nv.constant4:
        /*0000*/ 	.dword	__assertfail
	.align		8
        /*0008*/ 	.dword	__unnamed_1
	.align		8
        /*0010*/ 	.dword	__unnamed_2
	.align		8
        /*0018*/ 	.dword	_ZN39_INTERNAL_fd3e1685_4_k_cu_88c5fc54_32794cuda3std3__45__cpo5beginE
	.align		8
        /*0020*/ 	.dword	_ZN39_INTERNAL_fd3e1685_4_k_cu_88c5fc54_32794cuda3std3__45__cpo3endE
	.align		8
        /*0028*/ 	.dword	_ZN39_INTERNAL_fd3e1685_4_k_cu_88c5fc54_32794cuda3std3__45__cpo6cbeginE
	.align		8
        /*0030*/ 	.dword	_ZN39_INTERNAL_fd3e1685_4_k_cu_88c5fc54_32794cuda3std3__45__cpo4cendE
	.align		8
        /*0038*/ 	.dword	_ZN39_INTERNAL_fd3e1685_4_k_cu_88c5fc54_32794cuda3std3__441_GLOBAL__N__fd3e1685_4_k_cu_88c5fc54_32796ignoreE
	.align		8
        /*0040*/ 	.dword	_ZN39_INTERNAL_fd3e1685_4_k_cu_88c5fc54_32794cuda3std3__419piecewise_constructE
	.align		8
        /*0048*/ 	.dword	_ZN39_INTERNAL_fd3e1685_4_k_cu_88c5fc54_32794cuda3std3__48in_placeE
	.align		8
        /*0050*/ 	.dword	_ZN39_INTERNAL_fd3e1685_4_k_cu_88c5fc54_32794cuda3std6ranges3__45__cpo4swapE
	.align		8
        /*0058*/ 	.dword	_ZN39_INTERNAL_fd3e1685_4_k_cu_88c5fc54_32794cuda3std6ranges3__45__cpo9iter_moveE
	.align		8
        /*0060*/ 	.dword	_ZN39_INTERNAL_fd3e1685_4_k_cu_88c5fc54_32794cute7productE
	.align		8
        /*0068*/ 	.dword	_ZN39_INTERNAL_fd3e1685_4_k_cu_88c5fc54_32794cute1_E
	.align		8
        /*0070*/ 	.dword	$str$27
	.align		8
        /*0078*/ 	.dword	$str$28
	.align		8
        /*0080*/ 	.dword	$str$29
	.align		8
        /*0088*/ 	.dword	$str$30


//--------------------- .text._ZN7cutlass13device_kernelINS_4conv6kernel13ConvUniversalINS1_16ConvProblemShapeILNS1_8OperatorE2ELi3EEENS1_10collective14CollectiveConvINS1_47MainloopSm100TmaUmmaWarpSpecializedImplicitGemmILS5_2ELi13ELi3ELi1ELi2EN4cute5tupleIJNSA_1CILi2EEENSC_ILi1EEESE_EEEEENSB_IJNSC_ILi128EEENSB_IJSH_EEENSB_IJNSC_ILi64EEEEEEEEENS_6half_tESM_NSA_8TiledMMAINSA_8MMA_AtomIJNSA_26SM100_MMA_F16BF16_2x1SM_SSISM_SM_fLi128ELi128ELNSA_4UMMA5MajorE1ELSR_1ELNSQ_7ScaleInE0ELSS_0EEEEEENSA_6LayoutINSB_IJSE_SE_SE_EEENSB_IJNSC_ILi0EEESX_SX_EEEEENSB_IJNSA_10UnderscoreES10_S10_EEEEENS7_6detail27Sm100ImplicitGemmTileTraitsINSA_18SM100_TMA_2SM_LOADENSA_14ComposedLayoutINSA_7SwizzleILi3ELi4ELi3EEENSA_18smem_ptr_flag_bitsILi16EEENSV_INSB_IJSJ_NSC_ILi8EEEEEENSB_IJSE_SJ_EEEEEEEvEENS14_INSA_25SM100_TMA_2SM_LOAD_IM2COLES1F_vEEEENS_8epilogue10collective18CollectiveEpilogueINS1K_23Sm100TmaWarpSpecializedILi4ELi2ELi16ELb1ELb0EEEJNSB_IJSJ_SI_SK_EEENSB_IJNSV_ISJ_SE_EENSV_INSB_IJNSC_ILi16EEESD_EEES1D_EEEEESM_NSB_IJlNSB_IJSE_lllEEESX_EEESM_S1W_NS1K_6fusion15FusionCallbacksIS1O_NS1X_17LinearCombinationISM_fSM_fLNS_15FloatRoundStyleE2EEES1P_S1U_JEEENSA_5SM1004TMEM4LOAD26SM100_TMEM_LOAD_32dp32b16xENSA_13SM90_TMA_LOADENS16_INS17_ILi1ELi4ELi3EEES1A_NSV_INSB_IJS1B_S1R_EEENSB_IJS1R_SE_EEEEEEENSA_39AutoVectorizingCopyWithAssumedAlignmentILi128EEENSA_14SM90_TMA_STOREES2C_S2E_S2E_EEEvvEEEEvNT_6ParamsE --------------------------
	.section	.text._ZN7cutlass13device_kernelINS_4conv6kernel13ConvUniversalINS1_16ConvProblemShapeILNS1_8OperatorE2ELi3EEENS1_10collective14CollectiveConvINS1_47MainloopSm100TmaUmmaWarpSpecializedImplicitGemmILS5_2ELi13ELi3ELi1ELi2EN4cute5tupleIJNSA_1CILi2EEENSC_ILi1EEESE_EEEEENSB_IJNSC_ILi128EEENSB_IJSH_EEENSB_IJNSC_ILi64EEEEEEEEENS_6half_tESM_NSA_8TiledMMAINSA_8MMA_AtomIJNSA_26SM100_MMA_F16BF16_2x1SM_SSISM_SM_fLi128ELi128ELNSA_4UMMA5MajorE1ELSR_1ELNSQ_7ScaleInE0ELSS_0EEEEEENSA_6LayoutINSB_IJSE_SE_SE_EEENSB_IJNSC_ILi0EEESX_SX_EEEEENSB_IJNSA_10UnderscoreES10_S10_EEEEENS7_6detail27Sm100ImplicitGemmTileTraitsINSA_18SM100_TMA_2SM_LOADENSA_14ComposedLayoutINSA_7SwizzleILi3ELi4ELi3EEENSA_18smem_ptr_flag_bitsILi16EEENSV_INSB_IJSJ_NSC_ILi8EEEEEENSB_IJSE_SJ_EEEEEEEvEENS14_INSA_25SM100_TMA_2SM_LOAD_IM2COLES1F_vEEEENS_8epilogue10collective18CollectiveEpilogueINS1K_23Sm100TmaWarpSpecializedILi4ELi2ELi16ELb1ELb0EEEJNSB_IJSJ_SI_SK_EEENSB_IJNSV_ISJ_SE_EENSV_INSB_IJNSC_ILi16EEESD_EEES1D_EEEEESM_NSB_IJlNSB_IJSE_lllEEESX_EEESM_S1W_NS1K_6fusion15FusionCallbacksIS1O_NS1X_17LinearCombinationISM_fSM_fLNS_15FloatRoundStyleE2EEES1P_S1U_JEEENSA_5SM1004TMEM4LOAD26SM100_TMEM_LOAD_32dp32b16xENSA_13SM90_TMA_LOADENS16_INS17_ILi1ELi4ELi3EEES1A_NSV_INSB_IJS1B_S1R_EEENSB_IJS1R_SE_EEEEEEENSA_39AutoVectorizingCopyWithAssumedAlignmentILi128EEENSA_14SM90_TMA_STOREES2C_S2E_S2E_EEEvvEEEEvNT_6ParamsE,"ax",@progbits
	.align	128
.text._ZN7cutlass13device_kernelINS_4conv6kernel13ConvUniversalINS1_16ConvProblemShapeILNS1_8OperatorE2ELi3EEENS1_10collective14CollectiveConvINS1_47MainloopSm100TmaUmmaWarpSpecializedImplicitGemmILS5_2ELi13ELi3ELi1ELi2EN4cute5tupleIJNSA_1CILi2EEENSC_ILi1EEESE_EEEEENSB_IJNSC_ILi128EEENSB_IJSH_EEENSB_IJNSC_ILi64EEEEEEEEENS_6half_tESM_NSA_8TiledMMAINSA_8MMA_AtomIJNSA_26SM100_MMA_F16BF16_2x1SM_SSISM_SM_fLi128ELi128ELNSA_4UMMA5MajorE1ELSR_1ELNSQ_7ScaleInE0ELSS_0EEEEEENSA_6LayoutINSB_IJSE_SE_SE_EEENSB_IJNSC_ILi0EEESX_SX_EEEEENSB_IJNSA_10UnderscoreES10_S10_EEEEENS7_6detail27Sm100ImplicitGemmTileTraitsINSA_18SM100_TMA_2SM_LOADENSA_14ComposedLayoutINSA_7SwizzleILi3ELi4ELi3EEENSA_18smem_ptr_flag_bitsILi16EEENSV_INSB_IJSJ_NSC_ILi8EEEEEENSB_IJSE_SJ_EEEEEEEvEENS14_INSA_25SM100_TMA_2SM_LOAD_IM2COLES1F_vEEEENS_8epilogue10collective18CollectiveEpilogueINS1K_23Sm100TmaWarpSpecializedILi4ELi2ELi16ELb1ELb0EEEJNSB_IJSJ_SI_SK_EEENSB_IJNSV_ISJ_SE_EENSV_INSB_IJNSC_ILi16EEESD_EEES1D_EEEEESM_NSB_IJlNSB_IJSE_lllEEESX_EEESM_S1W_NS1K_6fusion15FusionCallbacksIS1O_NS1X_17LinearCombinationISM_fSM_fLNS_15FloatRoundStyleE2EEES1P_S1U_JEEENSA_5SM1004TMEM4LOAD26SM100_TMEM_LOAD_32dp32b16xENSA_13SM90_TMA_LOADENS16_INS17_ILi1ELi4ELi3EEES1A_NSV_INSB_IJS1B_S1R_EEENSB_IJS1R_SE_EEEEEEENSA_39AutoVectorizingCopyWithAssumedAlignmentILi128EEENSA_14SM90_TMA_STOREES2C_S2E_S2E_EEEvvEEEEvNT_6ParamsE:
        .type           _ZN7cutlass13device_kernelINS_4conv6kernel13ConvUniversalINS1_16ConvProblemShapeILNS1_8OperatorE2ELi3EEENS1_10collective14CollectiveConvINS1_47MainloopSm100TmaUmmaWarpSpecializedImplicitGemmILS5_2ELi13ELi3ELi1ELi2EN4cute5tupleIJNSA_1CILi2EEENSC_ILi1EEESE_EEEEENSB_IJNSC_ILi128EEENSB_IJSH_EEENSB_IJNSC_ILi64EEEEEEEEENS_6half_tESM_NSA_8TiledMMAINSA_8MMA_AtomIJNSA_26SM100_MMA_F16BF16_2x1SM_SSISM_SM_fLi128ELi128ELNSA_4UMMA5MajorE1ELSR_1ELNSQ_7ScaleInE0ELSS_0EEEEEENSA_6LayoutINSB_IJSE_SE_SE_EEENSB_IJNSC_ILi0EEESX_SX_EEEEENSB_IJNSA_10UnderscoreES10_S10_EEEEENS7_6detail27Sm100ImplicitGemmTileTraitsINSA_18SM100_TMA_2SM_LOADENSA_14ComposedLayoutINSA_7SwizzleILi3ELi4ELi3EEENSA_18smem_ptr_flag_bitsILi16EEENSV_INSB_IJSJ_NSC_ILi8EEEEEENSB_IJSE_SJ_EEEEEEEvEENS14_INSA_25SM100_TMA_2SM_LOAD_IM2COLES1F_vEEEENS_8epilogue10collective18CollectiveEpilogueINS1K_23Sm100TmaWarpSpecializedILi4ELi2ELi16ELb1ELb0EEEJNSB_IJSJ_SI_SK_EEENSB_IJNSV_ISJ_SE_EENSV_INSB_IJNSC_ILi16EEESD_EEES1D_EEEEESM_NSB_IJlNSB_IJSE_lllEEESX_EEESM_S1W_NS1K_6fusion15FusionCallbacksIS1O_NS1X_17LinearCombinationISM_fSM_fLNS_15FloatRoundStyleE2EEES1P_S1U_JEEENSA_5SM1004TMEM4LOAD26SM100_TMEM_LOAD_32dp32b16xENSA_13SM90_TMA_LOADENS16_INS17_ILi1ELi4ELi3EEES1A_NSV_INSB_IJS1B_S1R_EEENSB_IJS1R_SE_EEEEEEENSA_39AutoVectorizingCopyWithAssumedAlignmentILi128EEENSA_14SM90_TMA_STOREES2C_S2E_S2E_EEEvvEEEEvNT_6ParamsE,@function
        .size           _ZN7cutlass13device_kernelINS_4conv6kernel13ConvUniversalINS1_16ConvProblemShapeILNS1_8OperatorE2ELi3EEENS1_10collective14CollectiveConvINS1_47MainloopSm100TmaUmmaWarpSpecializedImplicitGemmILS5_2ELi13ELi3ELi1ELi2EN4cute5tupleIJNSA_1CILi2EEENSC_ILi1EEESE_EEEEENSB_IJNSC_ILi128EEENSB_IJSH_EEENSB_IJNSC_ILi64EEEEEEEEENS_6half_tESM_NSA_8TiledMMAINSA_8MMA_AtomIJNSA_26SM100_MMA_F16BF16_2x1SM_SSISM_SM_fLi128ELi128ELNSA_4UMMA5MajorE1ELSR_1ELNSQ_7ScaleInE0ELSS_0EEEEEENSA_6LayoutINSB_IJSE_SE_SE_EEENSB_IJNSC_ILi0EEESX_SX_EEEEENSB_IJNSA_10UnderscoreES10_S10_EEEEENS7_6detail27Sm100ImplicitGemmTileTraitsINSA_18SM100_TMA_2SM_LOADENSA_14ComposedLayoutINSA_7SwizzleILi3ELi4ELi3EEENSA_18smem_ptr_flag_bitsILi16EEENSV_INSB_IJSJ_NSC_ILi8EEEEEENSB_IJSE_SJ_EEEEEEEvEENS14_INSA_25SM100_TMA_2SM_LOAD_IM2COLES1F_vEEEENS_8epilogue10collective18CollectiveEpilogueINS1K_23Sm100TmaWarpSpecializedILi4ELi2ELi16ELb1ELb0EEEJNSB_IJSJ_SI_SK_EEENSB_IJNSV_ISJ_SE_EENSV_INSB_IJNSC_ILi16EEESD_EEES1D_EEEEESM_NSB_IJlNSB_IJSE_lllEEESX_EEESM_S1W_NS1K_6fusion15FusionCallbacksIS1O_NS1X_17LinearCombinationISM_fSM_fLNS_15FloatRoundStyleE2EEES1P_S1U_JEEENSA_5SM1004TMEM4LOAD26SM100_TMEM_LOAD_32dp32b16xENSA_13SM90_TMA_LOADENS16_INS17_ILi1ELi4ELi3EEES1A_NSV_INSB_IJS1B_S1R_EEENSB_IJS1R_SE_EEEEEEENSA_39AutoVectorizingCopyWithAssumedAlignmentILi128EEENSA_14SM90_TMA_STOREES2C_S2E_S2E_EEEvvEEEEvNT_6ParamsE,(.L_x_215 - _ZN7cutlass13device_kernelINS_4conv6kernel13ConvUniversalINS1_16ConvProblemShapeILNS1_8OperatorE2ELi3EEENS1_10collective14CollectiveConvINS1_47MainloopSm100TmaUmmaWarpSpecializedImplicitGemmILS5_2ELi13ELi3ELi1ELi2EN4cute5tupleIJNSA_1CILi2EEENSC_ILi1EEESE_EEEEENSB_IJNSC_ILi128EEENSB_IJSH_EEENSB_IJNSC_ILi64EEEEEEEEENS_6half_tESM_NSA_8TiledMMAINSA_8MMA_AtomIJNSA_26SM100_MMA_F16BF16_2x1SM_SSISM_SM_fLi128ELi128ELNSA_4UMMA5MajorE1ELSR_1ELNSQ_7ScaleInE0ELSS_0EEEEEENSA_6LayoutINSB_IJSE_SE_SE_EEENSB_IJNSC_ILi0EEESX_SX_EEEEENSB_IJNSA_10UnderscoreES10_S10_EEEEENS7_6detail27Sm100ImplicitGemmTileTraitsINSA_18SM100_TMA_2SM_LOADENSA_14ComposedLayoutINSA_7SwizzleILi3ELi4ELi3EEENSA_18smem_ptr_flag_bitsILi16EEENSV_INSB_IJSJ_NSC_ILi8EEEEEENSB_IJSE_SJ_EEEEEEEvEENS14_INSA_25SM100_TMA_2SM_LOAD_IM2COLES1F_vEEEENS_8epilogue10collective18CollectiveEpilogueINS1K_23Sm100TmaWarpSpecializedILi4ELi2ELi16ELb1ELb0EEEJNSB_IJSJ_SI_SK_EEENSB_IJNSV_ISJ_SE_EENSV_INSB_IJNSC_ILi16EEESD_EEES1D_EEEEESM_NSB_IJlNSB_IJSE_lllEEESX_EEESM_S1W_NS1K_6fusion15FusionCallbacksIS1O_NS1X_17LinearCombinationISM_fSM_fLNS_15FloatRoundStyleE2EEES1P_S1U_JEEENSA_5SM1004TMEM4LOAD26SM100_TMEM_LOAD_32dp32b16xENSA_13SM90_TMA_LOADENS16_INS17_ILi1ELi4ELi3EEES1A_NSV_INSB_IJS1B_S1R_EEENSB_IJS1R_SE_EEEEEEENSA_39AutoVectorizingCopyWithAssumedAlignmentILi128EEENSA_14SM90_TMA_STOREES2C_S2E_S2E_EEEvvEEEEvNT_6ParamsE)
        .other          _ZN7cutlass13device_kernelINS_4conv6kernel13ConvUniversalINS1_16ConvProblemShapeILNS1_8OperatorE2ELi3EEENS1_10collective14CollectiveConvINS1_47MainloopSm100TmaUmmaWarpSpecializedImplicitGemmILS5_2ELi13ELi3ELi1ELi2EN4cute5tupleIJNSA_1CILi2EEENSC_ILi1EEESE_EEEEENSB_IJNSC_ILi128EEENSB_IJSH_EEENSB_IJNSC_ILi64EEEEEEEEENS_6half_tESM_NSA_8TiledMMAINSA_8MMA_AtomIJNSA_26SM100_MMA_F16BF16_2x1SM_SSISM_SM_fLi128ELi128ELNSA_4UMMA5MajorE1ELSR_1ELNSQ_7ScaleInE0ELSS_0EEEEEENSA_6LayoutINSB_IJSE_SE_SE_EEENSB_IJNSC_ILi0EEESX_SX_EEEEENSB_IJNSA_10UnderscoreES10_S10_EEEEENS7_6detail27Sm100ImplicitGemmTileTraitsINSA_18SM100_TMA_2SM_LOADENSA_14ComposedLayoutINSA_7SwizzleILi3ELi4ELi3EEENSA_18smem_ptr_flag_bitsILi16EEENSV_INSB_IJSJ_NSC_ILi8EEEEEENSB_IJSE_SJ_EEEEEEEvEENS14_INSA_25SM100_TMA_2SM_LOAD_IM2COLES1F_vEEEENS_8epilogue10collective18CollectiveEpilogueINS1K_23Sm100TmaWarpSpecializedILi4ELi2ELi16ELb1ELb0EEEJNSB_IJSJ_SI_SK_EEENSB_IJNSV_ISJ_SE_EENSV_INSB_IJNSC_ILi16EEESD_EEES1D_EEEEESM_NSB_IJlNSB_IJSE_lllEEESX_EEESM_S1W_NS1K_6fusion15FusionCallbacksIS1O_NS1X_17LinearCombinationISM_fSM_fLNS_15FloatRoundStyleE2EEES1P_S1U_JEEENSA_5SM1004TMEM4LOAD26SM100_TMEM_LOAD_32dp32b16xENSA_13SM90_TMA_LOADENS16_INS17_ILi1ELi4ELi3EEES1A_NSV_INSB_IJS1B_S1R_EEENSB_IJS1R_SE_EEEEEEENSA_39AutoVectorizingCopyWithAssumedAlignmentILi128EEENSA_14SM90_TMA_STOREES2C_S2E_S2E_EEEvvEEEEvNT_6ParamsE,@"STO_CUDA_ENTRY STV_DEFAULT"
_ZN7cutlass13device_kernelINS_4conv6kernel13ConvUniversalINS1_16ConvProblemShapeILNS1_8OperatorE2ELi3EEENS1_10collective14CollectiveConvINS1_47MainloopSm100TmaUmmaWarpSpecializedImplicitGemmILS5_2ELi13ELi3ELi1ELi2EN4cute5tupleIJNSA_1CILi2EEENSC_ILi1EEESE_EEEEENSB_IJNSC_ILi128EEENSB_IJSH_EEENSB_IJNSC_ILi64EEEEEEEEENS_6half_tESM_NSA_8TiledMMAINSA_8MMA_AtomIJNSA_26SM100_MMA_F16BF16_2x1SM_SSISM_SM_fLi128ELi128ELNSA_4UMMA5MajorE1ELSR_1ELNSQ_7ScaleInE0ELSS_0EEEEEENSA_6LayoutINSB_IJSE_SE_SE_EEENSB_IJNSC_ILi0EEESX_SX_EEEEENSB_IJNSA_10UnderscoreES10_S10_EEEEENS7_6detail27Sm100ImplicitGemmTileTraitsINSA_18SM100_TMA_2SM_LOADENSA_14ComposedLayoutINSA_7SwizzleILi3ELi4ELi3EEENSA_18smem_ptr_flag_bitsILi16EEENSV_INSB_IJSJ_NSC_ILi8EEEEEENSB_IJSE_SJ_EEEEEEEvEENS14_INSA_25SM100_TMA_2SM_LOAD_IM2COLES1F_vEEEENS_8epilogue10collective18CollectiveEpilogueINS1K_23Sm100TmaWarpSpecializedILi4ELi2ELi16ELb1ELb0EEEJNSB_IJSJ_SI_SK_EEENSB_IJNSV_ISJ_SE_EENSV_INSB_IJNSC_ILi16EEESD_EEES1D_EEEEESM_NSB_IJlNSB_IJSE_lllEEESX_EEESM_S1W_NS1K_6fusion15FusionCallbacksIS1O_NS1X_17LinearCombinationISM_fSM_fLNS_15FloatRoundStyleE2EEES1P_S1U_JEEENSA_5SM1004TMEM4LOAD26SM100_TMEM_LOAD_32dp32b16xENSA_13SM90_TMA_LOADENS16_INS17_ILi1ELi4ELi3EEES1A_NSV_INSB_IJS1B_S1R_EEENSB_IJS1R_SE_EEEEEEENSA_39AutoVectorizingCopyWithAssumedAlignmentILi128EEENSA_14SM90_TMA_STOREES2C_S2E_S2E_EEEvvEEEEvNT_6ParamsE:
[----:B------:R-:W1:Y:S01]  /*0000*/  LDC R1, c[0x0][0x37c] ;  /* 0x0000df00ff017b82 */ /* 0x000e620000000800 */
[----:B------:R-:W2:Y:S01]  /*0010*/  S2R R59, SR_TID.X ;  /* 0x00000000003b7919 */ /* 0x000ea20000002100 */
[----:B------:R-:W3:Y:S06]  /*0020*/  LDCU.64 UR8, c[0x0][0x990] ;  /* 0x00013200ff0877ac */ /* 0x000eec0008000a00 */
[----:B------:R-:W4:Y:S01]  /*0030*/  S2UR UR4, SR_CgaCtaId ;  /* 0x00000000000479c3 */ /* 0x000f220000008800 */
[----:B-1----:R-:W-:Y:S01]  /*0040*/  VIADD R1, R1, 0xfffffff8 ;  /* 0xfffffff801017836 */ /* 0x002fe20000000000 */
[----:B------:R-:W-:-:S02]  /*0050*/  PRMT R49, RZ, 0x7610, R49 ;  /* 0x00007610ff317816 */ /* 0x000fc40000000031 */
[----:B------:R-:W-:Y:S02]  /*0060*/  ELECT P1, URZ, PT ;  /* 0x0000000000ff782f */ /* 0x000fe40003820000 */
[----:B------:R-:W-:Y:S01]  /*0070*/  R2UR UR49, R1 ;  /* 0x00000000013172ca */ /* 0x000fe200000e0000 */
[----:B---3--:R-:W-:-:S04]  /*0080*/  UISETP.NE.U32.AND UP0, UPT, UR8, URZ, UPT ;  /* 0x000000ff0800728c */ /* 0x008fc8000bf05070 */
[----:B------:R-:W-:Y:S02]  /*0090*/  UISETP.NE.AND.EX UP0, UPT, UR9, URZ, UPT, UP0 ;  /* 0x000000ff0900728c */ /* 0x000fe4000bf05300 */
[----:B----4-:R-:W-:Y:S02]  /*00a0*/  ULOP3.LUT UR41, UR4, 0x1, URZ, 0xc0, !UPT ;  /* 0x0000000104297892 */ /* 0x010fe4000f8ec0ff */
[----:B------:R-:W-:Y:S01]  /*00b0*/  ULOP3.LUT UR40, UR4, 0x1, URZ, 0x3c, !UPT ;  /* 0x0000000104287892 */ /* 0x000fe2000f8e3cff */
[----:B--2---:R-:W-:-:S05]  /*00c0*/  SHF.R.U32.HI R50, RZ, 0x5, R59 ;  /* 0x00000005ff327819 */ /* 0x004fca000001163b */
[----:B------:R-:W1:Y:S02]  /*00d0*/  SHFL.IDX PT, R0, R50, RZ, 0x1f ;  /* 0x00001fff32007589 */ /* 0x000e6400000e0000 */
[----:B-1----:R-:W-:Y:S01]  /*00e0*/  R2UR UR19, R0 ;  /* 0x00000000001372ca */ /* 0x002fe200000e0000 */
[----:B------:R-:W-:-:S14]  /*00f0*/  BRA.U UP0, `(.L_x_0) ;  /* 0x0000000100307547 */ /* 0x000fdc000b800000 */
[----:B------:R-:W1:Y:S02]  /*0100*/  LDCU.64 UR4, c[0x0][0x988] ;  /* 0x00013100ff0477ac */ /* 0x000e640008000a00 */
[----:B-1----:R-:W-:-:S04]  /*0110*/  UISETP.NE.U32.AND UP0, UPT, UR4, URZ, UPT ;  /* 0x000000ff0400728c */ /* 0x002fc8000bf05070 */
[----:B------:R-:W-:-:S09]  /*0120*/  UISETP.NE.AND.EX UP0, UPT, UR5, URZ, UPT, UP0 ;  /* 0x000000ff0500728c */ /* 0x000fd2000bf05300 */
[----:B------:R-:W-:Y:S05]  /*0130*/  BRA.U !UP0, `(.L_x_1) ;  /* 0x0000000108147547 */ /* 0x000fea000b800000 */
[----:B------:R-:W1:Y:S01]  /*0140*/  LDC.64 R26, c[0x0][0x988] ;  /* 0x00026200ff1a7b82 */ /* 0x000e620000000a00 */
[----:B------:R-:W1:Y:S02]  /*0150*/  LDCU.64 UR4, c[0x0][0x358] ;  /* 0x00006b00ff0477ac */ /* 0x000e640008000a00 */
[----:B-1----:R1:W5:Y:S01]  /*0160*/  LDG.E R26, desc[UR4][R26.64] ;  /* 0x000000041a1a7981 */ /* 0x002362000c1e1900 */
[----:B------:R-:W-:Y:S01]  /*0170*/  HFMA2 R49, -RZ, RZ, 0, 5.9604644775390625e-08 ;  /* 0x00000001ff317431 */ /* 0x000fe200000001ff */
[----:B------:R-:W-:Y:S05]  /*0180*/  BRA `(.L_x_0) ;  /* 0x00000000000c7947 */ /* 0x000fea0003800000 */
.L_x_1:
[----:B------:R-:W1:Y:S01]  /*0190*/  LDCU UR4, c[0x0][0x980] ;  /* 0x00013000ff0477ac */ /* 0x000e620008000800 */
[----:B------:R-:W-:Y:S01]  /*01a0*/  HFMA2 R49, -RZ, RZ, 0, 5.9604644775390625e-08 ;  /* 0x00000001ff317431 */ /* 0x000fe200000001ff */
[----:B-1----:R-:W-:-:S07]  /*01b0*/  MOV R26, UR4 ;  /* 0x00000004001a7c02 */ /* 0x002fce0008000f00 */
.L_x_0:
[----:B------:R-:W2:Y:S02]  /*01c0*/  LDCU.64 UR4, c[0x0][0x9b0] ;  /* 0x00013600ff0477ac */ /* 0x000ea40008000a00 */
[----:B--2---:R-:W-:-:S04]  /*01d0*/  UISETP.NE.U32.AND UP0, UPT, UR4, URZ, UPT ;  /* 0x000000ff0400728c */ /* 0x004fc8000bf05070 */
[----:B------:R-:W-:-:S09]  /*01e0*/  UISETP.NE.AND.EX UP0, UPT, UR5, URZ, UPT, UP0 ;  /* 0x000000ff0500728c */ /* 0x000fd2000bf05300 */
[----:B------:R-:W-:Y:S05]  /*01f0*/  BRA.U UP0, `(.L_x_2) ;  /* 0x0000000100287547 */ /* 0x000fea000b800000 */
[----:B------:R-:W2:Y:S02]  /*0200*/  LDCU.64 UR4, c[0x0][0x9a8] ;  /* 0x00013500ff0477ac */ /* 0x000ea40008000a00 */
[----:B--2---:R-:W-:-:S04]  /*0210*/  UISETP.NE.U32.AND UP0, UPT, UR4, URZ, UPT ;  /* 0x000000ff0400728c */ /* 0x004fc8000bf05070 */
[----:B------:R-:W-:-:S09]  /*0220*/  UISETP.NE.AND.EX UP0, UPT, UR5, URZ, UPT, UP0 ;  /* 0x000000ff0500728c */ /* 0x000fd2000bf05300 */
[----:B------:R-:W-:Y:S05]  /*0230*/  BRA.U !UP0, `(.L_x_3) ;  /* 0x0000000108107547 */ /* 0x000fea000b800000 */
[----:B------:R-:W2:Y:S01]  /*0240*/  LDC.64 R24, c[0x0][0x9a8] ;  /* 0x00026a00ff187b82 */ /* 0x000ea20000000a00 */
[----:B------:R-:W2:Y:S02]  /*0250*/  LDCU.64 UR4, c[0x0][0x358] ;  /* 0x00006b00ff0477ac */ /* 0x000ea40008000a00 */
[----:B--2---:R2:W5:Y:S01]  /*0260*/  LDG.E R24, desc[UR4][R24.64] ;  /* 0x0000000418187981 */ /* 0x004562000c1e1900 */
[----:B------:R-:W-:Y:S05]  /*0270*/  BRA `(.L_x_2) ;  /* 0x0000000000087947 */ /* 0x000fea0003800000 */
.L_x_3:
[----:B------:R-:W2:Y:S02]  /*0280*/  LDCU UR4, c[0x0][0x9a0] ;  /* 0x00013400ff0477ac */ /* 0x000ea40008000800 */
[----:B--2---:R-:W-:Y:S02]  /*0290*/  MOV R24, UR4 ;  /* 0x0000000400187c02 */ /* 0x004fe40008000f00 */
.L_x_2:
[----:B------:R-:W-:Y:S01]  /*02a0*/  IMAD.U32 R0, RZ, RZ, UR19 ;  /* 0x00000013ff007e24 */ /* 0x000fe2000f8e00ff */
[----:B------:R-:W-:Y:S04]  /*02b0*/  BSSY.RECONVERGENT B0, `(.L_x_4) ;  /* 0x000000c000007945 */ /* 0x000fe80003800200 */
[C---:B------:R-:W-:Y:S02]  /*02c0*/  ISETP.NE.OR P2, PT, R0.reuse, 0x1, !P1 ;  /* 0x000000010000780c */ /* 0x040fe40004f45670 */
[----:B------:R-:W-:-:S11]  /*02d0*/  ISETP.NE.OR P0, PT, R0, 0x3, !P1 ;  /* 0x000000030000780c */ /* 0x000fd60004f05670 */
[----:B------:R-:W-:Y:S05]  /*02e0*/  @P2 BRA `(.L_x_5) ;  /* 0x0000000000202947 */ /* 0x000fea0003800000 */
[----:B------:R-:W3:Y:S02]  /*02f0*/  LDCU.64 UR4, c[0x0][0x348] ;  /* 0x00006900ff0477ac */ /* 0x000ee40008000a00 */
[----:B---3--:R-:W-:Y:S02]  /*0300*/  UIADD3 UR6, UP1, UPT, UR4, 0x80, URZ ;  /* 0x0000008004067890 */ /* 0x008fe4000ff3e0ff */
[----:B------:R-:W-:Y:S02]  /*0310*/  UIADD3 UR4, UP0, UPT, UR4, 0x180, URZ ;  /* 0x0000018004047890 */ /* 0x000fe4000ff1e0ff */
[----:B------:R-:W-:Y:S02]  /*0320*/  UIADD3.X UR7, UPT, UPT, URZ, UR5, URZ, UP1, !UPT ;  /* 0x00000005ff077290 */ /* 0x000fe40008ffe4ff */
[----:B------:R-:W-:-:S07]  /*0330*/  UIADD3.X UR5, UPT, UPT, URZ, UR5, URZ, UP0, !UPT ;  /* 0x00000005ff057290 */ /* 0x000fce00087fe4ff */
[----:B------:R3:W-:Y:S02]  /*0340*/  UTMACCTL.PF [UR6] ;  /* 0x00000000060079b9 */ /* 0x0007e40008040000 */
[----:B------:R3:W-:Y:S02]  /*0350*/  UTMACCTL.PF [UR4] ;  /* 0x00000000040079b9 */ /* 0x0007e40008040000 */
[----:B---3--:R-:W-:Y:S01]  /*0360*/  NOP ;  /* 0x0000000000007918 */ /* 0x008fe20000000000 */
.L_x_5:
[----:B------:R-:W-:Y:S05]  /*0370*/  BSYNC.RECONVERGENT B0 ;  /* 0x0000000000007941 */ /* 0x000fea0003800200 */
.L_x_4:
[----:B------:R-:W-:Y:S04]  /*0380*/  BSSY.RECONVERGENT B0, `(.L_x_6) ;  /* 0x000000a000007945 */ /* 0x000fe80003800200 */
        /* <DEDUP_REMOVED lines=9> */
.L_x_7:
[----:B------:R-:W-:Y:S05]  /*0420*/  BSYNC.RECONVERGENT B0 ;  /* 0x0000000000007941 */ /* 0x000fea0003800200 */
.L_x_6:
[----:B------:R-:W3:Y:S01]  /*0430*/  LDCU.64 UR4, c[0x0][0x988] ;  /* 0x00013100ff0477ac */ /* 0x000ee20008000a00 */
[----:B------:R-:W-:Y:S02]  /*0440*/  UISETP.EQ.U32.AND UP2, UPT, UR8, URZ, UPT ;  /* 0x000000ff0800728c */ /* 0x000fe4000bf42070 */
[----:B------:R-:W-:Y:S02]  /*0450*/  UPLOP3.LUT UP3, UPT, UPT, UPT, UPT, 0x80, 0x8 ;  /* 0x000000000008789c */ /* 0x000fe40003f6f070 */
[----:B---3--:R-:W-:-:S04]  /*0460*/  UISETP.NE.U32.AND UP0, UPT, UR4, URZ, UPT ;  /* 0x000000ff0400728c */ /* 0x008fc8000bf05070 */
[----:B------:R-:W-:-:S04]  /*0470*/  UISETP.NE.AND.EX UP1, UPT, UR5, URZ, UPT, UP0 ;  /* 0x000000ff0500728c */ /* 0x000fc8000bf25300 */
[----:B------:R-:W-:-:S04]  /*0480*/  UISETP.EQ.OR.EX UP4, UPT, UR9, URZ, !UP1, UP2 ;  /* 0x000000ff0900728c */ /* 0x000fc8000cf82720 */
[----:B------:R-:W-:-:S06]  /*0490*/  UP2UR UR4, UPR, URZ, 0x10 ;  /* 0x00000010ff047883 */ /* 0x000fcc0008000000 */
[----:B------:R-:W-:Y:S01]  /*04a0*/  MOV R53, UR4 ;  /* 0x0000000400357c02 */ /* 0x000fe20008000f00 */
[----:B------:R-:W-:Y:S06]  /*04b0*/  BRA.U !UP4, `(.L_x_8) ;  /* 0x000000010c207547 */ /* 0x000fec000b800000 */
[----:B------:R-:W-:Y:S01]  /*04c0*/  UISETP.NE.U32.AND UP0, UPT, UR8, URZ, UPT ;  /* 0x000000ff0800728c */ /* 0x000fe2000bf05070 */
[----:B-----5:R-:W-:Y:S01]  /*04d0*/  FSETP.NEU.AND P0, PT, R26, RZ, PT ;  /* 0x000000ff1a00720b */ /* 0x020fe20003f0d000 */
[----:B------:R-:W-:Y:S02]  /*04e0*/  USEL UR4, URZ, 0xffffffff, UP1 ;  /* 0xffffffffff047887 */ /* 0x000fe40008800000 */
[----:B------:R-:W-:-:S10]  /*04f0*/  UISETP.NE.AND.EX UP2, UPT, UR9, URZ, UPT, UP0 ;  /* 0x000000ff0900728c */ /* 0x000fd4000bf45300 */
[----:B------:R-:W-:Y:S01]  /*0500*/  VOTEU.ANY UP0, P0 ;  /* 0x0000000000ff7886 */ /* 0x000fe20000000100 */
[----:B------:R-:W-:-:S04]  /*0510*/  @!UP2 USEL UR4, URZ, 0xffffffff, UP0 ;  /* 0xffffffffff04a887 */ /* 0x000fc80008000000 */
[----:B------:R-:W-:-:S04]  /*0520*/  ULOP3.LUT UR4, UR4, 0x1, URZ, 0xc0, !UPT ;  /* 0x0000000104047892 */ /* 0x000fc8000f8ec0ff */
[----:B------:R-:W-:-:S11]  /*0530*/  UISETP.NE.U32.AND UP3, UPT, UR4, 0x1, UPT ;  /* 0x000000010400788c */ /* 0x000fd6000bf65070 */
.L_x_8:
[----:B------:R-:W3:Y:S01]  /*0540*/  SHFL.IDX PT, R0, R50, RZ, 0x1f ;  /* 0x00001fff32007589 */ /* 0x000ee200000e0000 */
[----:B------:R-:W-:Y:S02]  /*0550*/  UISETP.NE.AND UP5, UPT, UR19, 0x2, UPT ;  /* 0x000000021300788c */ /* 0x000fe4000bfa5270 */
[----:B------:R-:W-:Y:S02]  /*0560*/  UISETP.NE.AND UP0, UPT, UR19, 0x2, UPT ;  /* 0x000000021300788c */ /* 0x000fe4000bf05270 */
[----:B------:R-:W-:Y:S02]  /*0570*/  UISETP.NE.OR UP2, UPT, UR41, URZ, UP5 ;  /* 0x000000ff2900728c */ /* 0x000fe4000af45670 */
[----:B------:R-:W-:-:S04]  /*0580*/  USEL UR67, URZ, 0x1, UP0 ;  /* 0x00000001ff437887 */ /* 0x000fc80008000000 */
[----:B------:R-:W-:Y:S02]  /*0590*/  PLOP3.LUT P3, PT, P1, PT, UP2, 0xae, 0xea ;  /* 0x0000000000ea781c */ /* 0x000fe40000f6f52e */
[----:B---3--:R-:W-:-:S13]  /*05a0*/  ISETP.NE.AND P0, PT, R0, RZ, PT ;  /* 0x000000ff0000720c */ /* 0x008fda0003f05270 */
[----:B------:R-:W-:Y:S05]  /*05b0*/  @P0 BRA `(.L_x_9) ;  /* 0x00000000009c0947 */ /* 0x000fea0003800000 */
[----:B------:R-:W-:Y:S01]  /*05c0*/  ELECT P0, URZ, PT ;  /* 0x0000000000ff782f */ /* 0x000fe20003800000 */
[----:B------:R-:W-:-:S12]  /*05d0*/  BSSY.RECONVERGENT B0, `(.L_x_9) ;  /* 0x0000025000007945 */ /* 0x000fd80003800200 */
[----:B------:R-:W-:Y:S05]  /*05e0*/  @!P0 BRA `(.L_x_10) ;  /* 0x00000000008c8947 */ /* 0x000fea0003800000 */
[----:B------:R-:W3:Y:S01]  /*05f0*/  S2UR UR5, SR_CgaCtaId ;  /* 0x00000000000579c3 */ /* 0x000ee20000008800 */
[----:B------:R-:W-:Y:S01]  /*0600*/  UMOV UR4, 0x400 ;  /* 0x0000040000047882 */ /* 0x000fe20000000000 */
[----:B------:R-:W-:Y:S02]  /*0610*/  UMOV UR6, 0x1 ;  /* 0x0000000100067882 */ /* 0x000fe40000000000 */
[----:B------:R-:W-:-:S04]  /*0620*/  UIADD3 UR6, UPT, UPT, -UR6, 0x100000, URZ ;  /* 0x0010000006067890 */ /* 0x000fc8000fffe1ff */
[----:B------:R-:W-:Y:S02]  /*0630*/  USHF.L.U32 UR7, UR6, 0xb, URZ ;  /* 0x0000000b06077899 */ /* 0x000fe400080006ff */
[----:B------:R-:W-:Y:S02]  /*0640*/  USHF.L.U32 UR6, UR6, 0x1, URZ ;  /* 0x0000000106067899 */ /* 0x000fe400080006ff */
[----:B---3--:R-:W-:Y:S01]  /*0650*/  ULEA UR4, UR5, UR4, 0x18 ;  /* 0x0000000405047291 */ /* 0x008fe2000f8ec0ff */
[----:B------:R-:W3:Y:S11]  /*0660*/  FENCE.VIEW.ASYNC.S ;  /* 0x00000000000073c6 */ /* 0x000ef60000000000 */
[----:B---3--:R3:W4:Y:S01]  /*0670*/  SYNCS.EXCH.64 URZ, [UR4], UR6 ;  /* 0x0000000604ff75b2 */ /* 0x0087220008000100 */
[----:B------:R3:W1:Y:S01]  /*0680*/  SYNCS.EXCH.64 URZ, [UR4+0x68], UR6 ;  /* 0x0000680604ff75b2 */ /* 0x0006620008000100 */
        /* <DEDUP_REMOVED lines=23> */
[----:B------:R3:W1:Y:S02]  /*0800*/  SYNCS.EXCH.64 URZ, [UR4+0xc8], UR6 ;  /* 0x0000c80604ff75b2 */ /* 0x0006640008000100 */
[----:B---34-:R-:W-:Y:S01]  /*0810*/  NOP ;  /* 0x0000000000007918 */ /* 0x018fe20000000000 */
.L_x_10:
[----:B------:R-:W-:Y:S05]  /*0820*/  BSYNC.RECONVERGENT B0 ;  /* 0x0000000000007941 */ /* 0x000fea0003800200 */
.L_x_9:
[----:B------:R-:W3:Y:S01]  /*0830*/  SHFL.IDX PT, R0, R50, RZ, 0x1f ;  /* 0x00001fff32007589 */ /* 0x000ee200000e0000 */
[----:B------:R-:W-:Y:S01]  /*0840*/  NOP ;  /* 0x0000000000007918 */ /* 0x000fe20000000000 */
[----:B---3--:R-:W-:-:S13]  /*0850*/  ISETP.NE.AND P0, PT, R0, 0x1, PT ;  /* 0x000000010000780c */ /* 0x008fda0003f05270 */
[----:B------:R-:W-:Y:S05]  /*0860*/  @P0 BRA `(.L_x_11) ;  /* 0x0000000000580947 */ /* 0x000fea0003800000 */
[----:B------:R-:W3:Y:S01]  /*0870*/  S2UR UR5, SR_CgaCtaId ;  /* 0x00000000000579c3 */ /* 0x000ee20000008800 */
[----:B------:R-:W-:Y:S01]  /*0880*/  UMOV UR4, 0x400 ;  /* 0x0000040000047882 */ /* 0x000fe20000000000 */
[----:B------:R-:W-:Y:S01]  /*0890*/  UMOV UR8, 0x20 ;  /* 0x0000002000087882 */ /* 0x000fe20000000000 */
[----:B------:R-:W-:Y:S01]  /*08a0*/  UMOV UR6, 0x80 ;  /* 0x0000008000067882 */ /* 0x000fe20000000000 */
[----:B------:R-:W-:-:S04]  /*08b0*/  UIADD3 UR8, UPT, UPT, -UR8, 0x100000, URZ ;  /* 0x0010000008087890 */ /* 0x000fc8000fffe1ff */
[----:B------:R-:W-:Y:S02]  /*08c0*/  USHF.L.U32 UR9, UR8, 0xb, URZ ;  /* 0x0000000b08097899 */ /* 0x000fe400080006ff */
[----:B------:R-:W-:Y:S02]  /*08d0*/  USHF.L.U32 UR8, UR8, 0x1, URZ ;  /* 0x0000000108087899 */ /* 0x000fe400080006ff */
[----:B------:R-:W-:-:S04]  /*08e0*/  UIADD3 UR6, UPT, UPT, -UR6, 0x100000, URZ ;  /* 0x0010000006067890 */ /* 0x000fc8000fffe1ff */
[----:B------:R-:W-:Y:S02]  /*08f0*/  USHF.L.U32 UR7, UR6, 0xb, URZ ;  /* 0x0000000b06077899 */ /* 0x000fe400080006ff */
[----:B------:R-:W-:Y:S01]  /*0900*/  USHF.L.U32 UR6, UR6, 0x1, URZ ;  /* 0x0000000106067899 */ /* 0x000fe200080006ff */
[----:B------:R-:W-:Y:S01]  /*0910*/  ELECT P0, URZ, PT ;  /* 0x0000000000ff782f */ /* 0x000fe20003800000 */
[----:B---3--:R-:W-:Y:S01]  /*0920*/  ULEA UR4, UR5, UR4, 0x18 ;  /* 0x0000000405047291 */ /* 0x008fe2000f8ec0ff */
[----:B------:R-:W3:Y:S11]  /*0930*/  FENCE.VIEW.ASYNC.S ;  /* 0x00000000000073c6 */ /* 0x000ef60000000000 */
[----:B---3--:R3:W4:Y:S01]  /*0940*/  SYNCS.EXCH.64 URZ, [UR4+0xd0], UR8 ;  /* 0x0000d00804ff75b2 */ /* 0x0087220008000100 */
[----:B------:R3:W1:Y:S01]  /*0950*/  SYNCS.EXCH.64 URZ, [UR4+0xf0], UR6 ;  /* 0x0000f00604ff75b2 */ /* 0x0006620008000100 */
[----:B------:R3:W1:Y:S01]  /*0960*/  SYNCS.EXCH.64 URZ, [UR4+0xd8], UR8 ;  /* 0x0000d80804ff75b2 */ /* 0x0006620008000100 */
[----:B------:R3:W1:Y:S01]  /*0970*/  SYNCS.EXCH.64 URZ, [UR4+0xf8], UR6 ;  /* 0x0000f80604ff75b2 */ /* 0x0006620008000100 */
[----:B------:R3:W1:Y:S01]  /*0980*/  SYNCS.EXCH.64 URZ, [UR4+0xe0], UR8 ;  /* 0x0000e00804ff75b2 */ /* 0x0006620008000100 */
[----:B------:R3:W1:Y:S01]  /*0990*/  SYNCS.EXCH.64 URZ, [UR4+0x100], UR6 ;  /* 0x0001000604ff75b2 */ /* 0x0006620008000100 */
[----:B------:R3:W1:Y:S01]  /*09a0*/  SYNCS.EXCH.64 URZ, [UR4+0xe8], UR8 ;  /* 0x0000e80804ff75b2 */ /* 0x0006620008000100 */
[----:B------:R3:W1:Y:S01]  /*09b0*/  SYNCS.EXCH.64 URZ, [UR4+0x108], UR6 ;  /* 0x0001080604ff75b2 */ /* 0x0006620008000100 */
[----:B------:R-:W-:Y:S01]  /*09c0*/  NOP ;  /* 0x0000000000007918 */ /* 0x000fe20000000000 */
.L_x_11:
[----:B------:R-:W2:Y:S01]  /*09d0*/  SHFL.IDX PT, R0, R50, RZ, 0x1f ;  /* 0x00001fff32007589 */ /* 0x000ea200000e0000 */
[----:B------:R-:W-:Y:S01]  /*09e0*/  NOP ;  /* 0x0000000000007918 */ /* 0x000fe20000000000 */
[----:B--2---:R-:W-:-:S13]  /*09f0*/  ISETP.NE.AND P0, PT, R0, 0x3, PT ;  /* 0x000000030000780c */ /* 0x004fda0003f05270 */
[----:B------:R-:W-:Y:S05]  /*0a00*/  @P0 BRA `(.L_x_12) ;  /* 0x0000000000300947 */ /* 0x000fea0003800000 */
[----:B------:R-:W2:Y:S01]  /*0a10*/  S2UR UR5, SR_CgaCtaId ;  /* 0x00000000000579c3 */ /* 0x000ea20000008800 */
[----:B---3--:R-:W-:Y:S01]  /*0a20*/  UMOV UR4, 0x400 ;  /* 0x0000040000047882 */ /* 0x008fe20000000000 */
[----:B------:R-:W-:Y:S01]  /*0a30*/  UMOV UR6, 0x20 ;  /* 0x0000002000067882 */ /* 0x000fe20000000000 */
[----:B------:R-:W-:Y:S01]  /*0a40*/  ELECT P0, URZ, PT ;  /* 0x0000000000ff782f */ /* 0x000fe20003800000 */
[----:B------:R-:W-:-:S04]  /*0a50*/  UIADD3 UR6, UPT, UPT, -UR6, 0x100000, URZ ;  /* 0x0010000006067890 */ /* 0x000fc8000fffe1ff */
[----:B------:R-:W-:Y:S02]  /*0a60*/  USHF.L.U32 UR7, UR6, 0xb, URZ ;  /* 0x0000000b06077899 */ /* 0x000fe400080006ff */
[----:B------:R-:W-:Y:S02]  /*0a70*/  USHF.L.U32 UR6, UR6, 0x1, URZ ;  /* 0x0000000106067899 */ /* 0x000fe400080006ff */
[----:B--2---:R-:W-:Y:S01]  /*0a80*/  ULEA UR4, UR5, UR4, 0x18 ;  /* 0x0000000405047291 */ /* 0x004fe2000f8ec0ff */
[----:B------:R-:W2:Y:S11]  /*0a90*/  FENCE.VIEW.ASYNC.S ;  /* 0x00000000000073c6 */ /* 0x000eb60000000000 */
[----:B--2---:R2:W3:Y:S01]  /*0aa0*/  SYNCS.EXCH.64 URZ, [UR4+0x110], UR6 ;  /* 0x0001100604ff75b2 */ /* 0x0044e20008000100 */
[----:B------:R2:W1:Y:S01]  /*0ab0*/  SYNCS.EXCH.64 URZ, [UR4+0x118], UR6 ;  /* 0x0001180604ff75b2 */ /* 0x0004620008000100 */
[----:B------:R-:W-:Y:S01]  /*0ac0*/  NOP ;  /* 0x0000000000007918 */ /* 0x000fe20000000000 */
.L_x_12:
[----:B------:R-:W4:Y:S01]  /*0ad0*/  SHFL.IDX PT, R0, R50, RZ, 0x1f ;  /* 0x00001fff32007589 */ /* 0x000f2200000e0000 */
[----:B------:R-:W-:Y:S01]  /*0ae0*/  NOP ;  /* 0x0000000000007918 */ /* 0x000fe20000000000 */
[----:B----4-:R-:W-:-:S13]  /*0af0*/  ISETP.NE.AND P0, PT, R0, 0x4, PT ;  /* 0x000000040000780c */ /* 0x010fda0003f05270 */
[----:B------:R-:W-:Y:S05]  /*0b00*/  @P0 BRA `(.L_x_13) ;  /* 0x0000000000440947 */ /* 0x000fea0003800000 */
[----:B------:R-:W4:Y:S01]  /*0b10*/  S2UR UR5, SR_CgaCtaId ;  /* 0x00000000000579c3 */ /* 0x000f220000008800 */
[----:B--23--:R-:W-:Y:S01]  /*0b20*/  UMOV UR4, 0x1e0 ;  /* 0x000001e000047882 */ /* 0x00cfe20000000000 */
[----:B------:R-:W-:Y:S01]  /*0b30*/  UMOV UR6, 0x400 ;  /* 0x0000040000067882 */ /* 0x000fe20000000000 */
[----:B------:R-:W-:Y:S01]  /*0b40*/  USEL UR4, UR4, 0x1a0, UP3 ;  /* 0x000001a004047887 */ /* 0x000fe20009800000 */
[----:B------:R-:W-:Y:S01]  /*0b50*/  UMOV UR8, 0x1 ;  /* 0x0000000100087882 */ /* 0x000fe20000000000 */
[----:B------:R-:W-:Y:S01]  /*0b60*/  ELECT P0, URZ, PT ;  /* 0x0000000000ff782f */ /* 0x000fe20003800000 */
[----:B------:R-:W-:-:S04]  /*0b70*/  UIADD3 UR8, UPT, UPT, -UR8, 0x100000, URZ ;  /* 0x0010000008087890 */ /* 0x000fc8000fffe1ff */
[----:B------:R-:W-:Y:S02]  /*0b80*/  USHF.L.U32 UR9, UR8, 0xb, URZ ;  /* 0x0000000b08097899 */ /* 0x000fe400080006ff */
[----:B------:R-:W-:Y:S02]  /*0b90*/  USHF.L.U32 UR8, UR8, 0x1, URZ ;  /* 0x0000000108087899 */ /* 0x000fe400080006ff */
[----:B----4-:R-:W-:Y:S02]  /*0ba0*/  ULEA UR6, UR5, UR6, 0x18 ;  /* 0x0000000605067291 */ /* 0x010fe4000f8ec0ff */
[----:B------:R-:W-:-:S04]  /*0bb0*/  UIADD3 UR4, UPT, UPT, -UR4, 0x100000, URZ ;  /* 0x0010000004047890 */ /* 0x000fc8000fffe1ff */
[----:B------:R-:W-:Y:S02]  /*0bc0*/  USHF.L.U32 UR5, UR4, 0xb, URZ ;  /* 0x0000000b04057899 */ /* 0x000fe400080006ff */
[----:B------:R-:W-:Y:S01]  /*0bd0*/  USHF.L.U32 UR4, UR4, 0x1, URZ ;  /* 0x0000000104047899 */ /* 0x000fe200080006ff */
[----:B------:R-:W2:Y:S03]  /*0be0*/  FENCE.VIEW.ASYNC.S ;  /* 0x00000000000073c6 */ /* 0x000ea60000000000 */
[----:B--2---:R4:W2:Y:S08]  /*0bf0*/  SYNCS.EXCH.64 URZ, [UR6+0x120], UR8 ;  /* 0x0001200806ff75b2 */ /* 0x0048b00008000100 */
[----:B------:R4:W3:Y:S02]  /*0c00*/  SYNCS.EXCH.64 URZ, [UR6+0x128], UR4 ;  /* 0x0001280406ff75b2 */ /* 0x0008e40008000100 */
[----:B----4-:R-:W-:Y:S01]  /*0c10*/  NOP ;  /* 0x0000000000007918 */ /* 0x010fe20000000000 */
.L_x_13:
[----:B------:R-:W4:Y:S01]  /*0c20*/  SHFL.IDX PT, R0, R50, RZ, 0x1f ;  /* 0x00001fff32007589 */ /* 0x000f2200000e0000 */
[----:B------:R-:W-:Y:S01]  /*0c30*/  ISETP.NE.OR P1, PT, RZ, UR19, !P1 ;  /* 0x00000013ff007c0c */ /* 0x000fe2000cf25670 */
[----:B------:R-:W-:Y:S01]  /*0c40*/  NOP ;  /* 0x0000000000007918 */ /* 0x000fe20000000000 */
[----:B----4-:R-:W-:-:S13]  /*0c50*/  ISETP.NE.AND P0, PT, R0, 0x5, PT ;  /* 0x000000050000780c */ /* 0x010fda0003f05270 */
[----:B------:R-:W-:Y:S05]  /*0c60*/  @P0 BRA `(.L_x_14) ;  /* 0x0000000000480947 */ /* 0x000fea0003800000 */
[----:B------:R-:W4:Y:S01]  /*0c70*/  S2UR UR5, SR_CgaCtaId ;  /* 0x00000000000579c3 */ /* 0x000f220000008800 */
[----:B--23--:R-:W-:Y:S01]  /*0c80*/  UMOV UR4, 0x400 ;  /* 0x0000040000047882 */ /* 0x00cfe20000000000 */
        /* <DEDUP_REMOVED lines=9> */
[----:B----4-:R-:W-:Y:S01]  /*0d20*/  ULEA UR4, UR5, UR4, 0x18 ;  /* 0x0000000405047291 */ /* 0x010fe2000f8ec0ff */
[----:B------:R-:W2:Y:S11]  /*0d30*/  FENCE.VIEW.ASYNC.S ;  /* 0x00000000000073c6 */ /* 0x000eb60000000000 */
[----:B--2---:R4:W2:Y:S01]  /*0d40*/  SYNCS.EXCH.64 URZ, [UR4+0x130], UR6 ;  /* 0x0001300604ff75b2 */ /* 0x0048a20008000100 */
[----:B------:R4:W3:Y:S01]  /*0d50*/  SYNCS.EXCH.64 URZ, [UR4+0x140], UR8 ;  /* 0x0001400804ff75b2 */ /* 0x0008e20008000100 */
[----:B------:R4:W1:Y:S01]  /*0d60*/  SYNCS.EXCH.64 URZ, [UR4+0x138], UR6 ;  /* 0x0001380604ff75b2 */ /* 0x0008620008000100 */
[----:B------:R4:W1:Y:S02]  /*0d70*/  SYNCS.EXCH.64 URZ, [UR4+0x148], UR8 ;  /* 0x0001480804ff75b2 */ /* 0x0008640008000100 */
[----:B----4-:R-:W-:Y:S01]  /*0d80*/  NOP ;  /* 0x0000000000007918 */ /* 0x010fe20000000000 */
.L_x_14:
[----:B--23--:R-:W2:Y:S01]  /*0d90*/  S2UR UR7, SR_CgaCtaId ;  /* 0x00000000000779c3 */ /* 0x00cea20000008800 */
[----:B------:R-:W-:Y:S01]  /*0da0*/  VOTEU.ALL UP0, P1 ;  /* 0x0000000000ff7886 */ /* 0x000fe20000800000 */
[----:B------:R-:W-:Y:S01]  /*0db0*/  UMOV UR4, 0x20 ;  /* 0x0000002000047882 */ /* 0x000fe20000000000 */
[----:B------:R-:W-:Y:S01]  /*0dc0*/  NOP ;  /* 0x0000000000007918 */ /* 0x000fe20000000000 */
[----:B------:R-:W-:Y:S01]  /*0dd0*/  LOP3.LUT R3, R59, 0x1f, RZ, 0xc0, !PT ;  /* 0x0000001f3b037812 */ /* 0x000fe200078ec0ff */
[----:B------:R-:W-:Y:S01]  /*0de0*/  UISETP.NE.AND UP4, UPT, UR19, URZ, UPT ;  /* 0x000000ff1300728c */ /* 0x000fe2000bf85270 */
[----:B------:R-:W-:Y:S01]  /*0df0*/  @!UP0 UMOV UR6, 0x400 ;  /* 0x0000040000068882 */ /* 0x000fe20000000000 */
[----:B------:R-:W-:-:S04]  /*0e00*/  @!UP0 UIADD3 UR4, UPT, UPT, -UR4, 0x100000, URZ ;  /* 0x0010000004048890 */ /* 0x000fc8000fffe1ff */
[----:B------:R-:W-:Y:S02]  /*0e10*/  @!UP0 USHF.L.U32 UR5, UR4, 0xb, URZ ;  /* 0x0000000b04058899 */ /* 0x000fe400080006ff */
[----:B------:R-:W-:Y:S02]  /*0e20*/  @!UP0 USHF.L.U32 UR4, UR4, 0x1, URZ ;  /* 0x0000000104048899 */ /* 0x000fe400080006ff */
[----:B--2---:R-:W-:Y:S01]  /*0e30*/  @!UP0 ULEA UR6, UR7, UR6, 0x18 ;  /* 0x0000000607068291 */ /* 0x004fe2000f8ec0ff */
[----:B------:R-:W2:Y:S01]  /*0e40*/  LDCU UR7, c[0x0][0x36c] ;  /* 0x00006d80ff0777ac */ /* 0x000ea20008000800 */
[----:B------:R-:W-:Y:S01]  /*0e50*/  VOTEU.ALL UP0, P1 ;  /* 0x0000000000ff7886 */ /* 0x000fe20000800000 */
[----:B------:R-:W3:Y:S09]  /*0e60*/  FENCE.VIEW.ASYNC.S ;  /* 0x00000000000073c6 */ /* 0x000ef20000000000 */
[----:B---3--:R3:W4:Y:S01]  /*0e70*/  @!UP0 SYNCS.EXCH.64 URZ, [UR6+0x150], UR4 ;  /* 0x0001500406ff85b2 */ /* 0x0087220008000100 */
[----:B--2---:R-:W-:-:S09]  /*0e80*/  UISETP.EQ.U32.AND UP6, UPT, UR7, 0x1, UPT ;  /* 0x000000010700788c */ /* 0x004fd2000bfc2070 */
[----:B---3--:R-:W-:Y:S05]  /*0e90*/  BRA.U !UP6, `(.L_x_15) ;  /* 0x000000010e087547 */ /* 0x008fea000b800000 */
[----:B-1--4-:R-:W-:Y:S01]  /*0ea0*/  UCGABAR_ARV ;  /* 0x00000000000079c7 */ /* 0x012fe20008000000 */
[----:B------:R-:W-:Y:S05]  /*0eb0*/  BRA `(.L_x_16) ;  /* 0x0000000000047947 */ /* 0x000fea0003800000 */
.L_x_15:
[----:B-1--4-:R-:W-:Y:S01]  /*0ec0*/  NOP ;  /* 0x0000000000007918 */ /* 0x012fe20000000000 */
.L_x_16:
[----:B------:R-:W1:Y:S01]  /*0ed0*/  S2UR UR22, SR_CTAID.X ;  /* 0x00000000001679c3 */ /* 0x000e620000002500 */
[----:B------:R-:W-:-:S05]  /*0ee0*/  CS2R.32 R52, SR_CgaSize ;  /* 0x0000000000347805 */ /* 0x000fca0000008a00 */
[----:B------:R-:W-:-:S05]  /*0ef0*/  IMAD R52, R52, -0xa0, RZ ;  /* 0xffffff6034347824 */ /* 0x000fca00078e02ff */
[----:B------:R-:W-:-:S14]  /*0f00*/  R2UR UR5, R52 ;  /* 0x00000000340572ca */ /* 0x000fdc00000e0000 */
[----:B------:R-:W2:Y:S01]  /*0f10*/  LDCU UR5, c[0x0][UR5+0x2b0] ;  /* 0x00005600050577ac */ /* 0x000ea20008000800 */
[----:B------:R-:W-:-:S05]  /*0f20*/  CS2R.32 R52, SR_CgaSize ;  /* 0x0000000000347805 */ /* 0x000fca0000008a00 */
[----:B------:R-:W-:-:S05]  /*0f30*/  IMAD R52, R52, -0xa0, RZ ;  /* 0xffffff6034347824 */ /* 0x000fca00078e02ff */
[----:B------:R-:W-:-:S14]  /*0f40*/  R2UR UR4, R52 ;  /* 0x00000000340472ca */ /* 0x000fdc00000e0000 */
[----:B------:R-:W3:Y:S01]  /*0f50*/  LDCU UR4, c[0x0][UR4+0x2b4] ;  /* 0x00005680040477ac */ /* 0x000ee20008000800 */
[----:B------:R-:W4:Y:S01]  /*0f60*/  S2UR UR18, SR_CTAID.Y ;  /* 0x00000000001279c3 */ /* 0x000f220000002600 */
[----:B------:R-:W-:-:S05]  /*0f70*/  CS2R.32 R52, SR_CgaSize ;  /* 0x0000000000347805 */ /* 0x000fca0000008a00 */
[----:B------:R-:W-:-:S05]  /*0f80*/  IMAD R52, R52, -0xa0, RZ ;  /* 0xffffff6034347824 */ /* 0x000fca00078e02ff */
[----:B------:R-:W-:-:S14]  /*0f90*/  R2UR UR7, R52 ;  /* 0x00000000340772ca */ /* 0x000fdc00000e0000 */
[----:B------:R-:W3:Y:S01]  /*0fa0*/  LDCU UR7, c[0x0][UR7+0x2a0] ;  /* 0x00005400070777ac */ /* 0x000ee20008000800 */
[----:B------:R-:W-:-:S05]  /*0fb0*/  CS2R.32 R52, SR_CgaSize ;  /* 0x0000000000347805 */ /* 0x000fca0000008a00 */
[----:B------:R-:W-:-:S05]  /*0fc0*/  IMAD R52, R52, -0xa0, RZ ;  /* 0xffffff6034347824 */ /* 0x000fca00078e02ff */
[----:B------:R-:W-:-:S14]  /*0fd0*/  R2UR UR8, R52 ;  /* 0x00000000340872ca */ /* 0x000fdc00000e0000 */
[----:B------:R-:W3:Y:S01]  /*0fe0*/  LDCU UR8, c[0x0][UR8+0x2a4] ;  /* 0x00005480080877ac */ /* 0x000ee20008000800 */
[----:B------:R-:W3:Y:S01]  /*0ff0*/  LDCU UR21, c[0x0][0xc24] ;  /* 0x00018480ff1577ac */ /* 0x000ee20008000800 */
[----:B------:R-:W3:Y:S01]  /*1000*/  LDCU UR39, c[0x0][0xc24] ;  /* 0x00018480ff2777ac */ /* 0x000ee20008000800 */
[----:B-1----:R-:W-:Y:S01]  /*1010*/  I2FP.F32.U32 R2, UR22 ;  /* 0x0000001600027c45 */ /* 0x002fe20008201000 */
[----:B------:R-:W1:Y:S04]  /*1020*/  LDCU UR24, c[0x0][0xc30] ;  /* 0x00018600ff1877ac */ /* 0x000e680008000800 */
[----:B--2---:R-:W-:Y:S01]  /*1030*/  FMUL R2, R2, UR5 ;  /* 0x0000000502027c20 */ /* 0x004fe20008400000 */
[----:B----4-:R-:W-:-:S05]  /*1040*/  I2FP.F32.U32 R0, UR18 ;  /* 0x0000001200007c45 */ /* 0x010fca0008201000 */
[----:B------:R-:W2:Y:S01]  /*1050*/  F2I.U32.TRUNC.NTZ R2, R2 ;  /* 0x0000000200027305 */ /* 0x000ea2000020f000 */
[----:B---3--:R-:W-:-:S07]  /*1060*/  FMUL R0, R0, UR4 ;  /* 0x0000000400007c20 */ /* 0x008fce0008400000 */
[----:B------:R-:W3:Y:S01]  /*1070*/  F2I.U32.TRUNC.NTZ R0, R0 ;  /* 0x0000000000007305 */ /* 0x000ee2000020f000 */
[----:B--2---:R-:W-:Y:S02]  /*1080*/  R2UR UR4, R2 ;  /* 0x00000000020472ca */ /* 0x004fe400000e0000 */
[----:B------:R-:W-:Y:S02]  /*1090*/  PRMT R2, RZ, 0x7610, R2 ;  /* 0x00007610ff027816 */ /* 0x000fe40000000002 */
[----:B---3--:R-:W-:Y:S02]  /*10a0*/  R2UR UR6, R0 ;  /* 0x00000000000672ca */ /* 0x008fe400000e0000 */
[----:B------:R-:W-:-:S07]  /*10b0*/  PRMT R0, RZ, 0x7610, R0 ;  /* 0x00007610ff007816 */ /* 0x000fce0000000000 */
[----:B------:R-:W-:-:S04]  /*10c0*/  UIADD3 UR5, UPT, UPT, -UR4, URZ, URZ ;  /* 0x000000ff04057290 */ /* 0x000fc8000fffe1ff */
[----:B------:R-:W-:Y:S02]  /*10d0*/  UIMAD UR5, UR7, UR5, UR22 ;  /* 0x00000005070572a4 */ /* 0x000fe4000f8e0216 */
[----:B------:R-:W-:-:S04]  /*10e0*/  UIADD3 UR4, UPT, UPT, -UR6, URZ, URZ ;  /* 0x000000ff06047290 */ /* 0x000fc8000fffe1ff */
[----:B------:R-:W-:Y:S01]  /*10f0*/  IMAD.U32 R52, RZ, RZ, UR5 ;  /* 0x00000005ff347e24 */ /* 0x000fe2000f8e00ff */
[----:B------:R-:W-:-:S06]  /*1100*/  UIMAD UR4, UR8, UR4, UR18 ;  /* 0x00000004080472a4 */ /* 0x000fcc000f8e0212 */
[----:B------:R-:W-:Y:S01]  /*1110*/  IMAD.U32 R51, RZ, RZ, UR4 ;  /* 0x00000004ff337e24 */ /* 0x000fe2000f8e00ff */
[----:B-1----:R-:W-:Y:S06]  /*1120*/  BRA.U UP4, `(.L_x_17) ;  /* 0x0000000104307547 */ /* 0x002fec000b800000 */
[----:B------:R-:W-:Y:S01]  /*1130*/  R2UR UR5, R51 ;  /* 0x00000000330572ca */ /* 0x000fe200000e0000 */
[----:B------:R-:W-:Y:S01]  /*1140*/  UMOV UR7, 0x3 ;  /* 0x0000000300077882 */ /* 0x000fe20000000000 */
[----:B------:R-:W-:-:S11]  /*1150*/  R2UR UR4, R52 ;  /* 0x00000000340472ca */ /* 0x000fd600000e0000 */
[----:B------:R-:W-:-:S04]  /*1160*/  UISETP.NE.AND UP0, UPT, UR5, URZ, UPT ;  /* 0x000000ff0500728c */ /* 0x000fc8000bf05270 */
[----:B------:R-:W-:Y:S02]  /*1170*/  UISETP.LT.U32.OR UP0, UPT, UR4, 0x2, !UP0 ;  /* 0x000000020400788c */ /* 0x000fe4000c701470 */
[----:B------:R-:W-:Y:S02]  /*1180*/  ULOP3.LUT UR4, UR4, 0xfffffffe, URZ, 0xc0, !UPT ;  /* 0xfffffffe04047892 */ /* 0x000fe4000f8ec0ff */
[----:B------:R-:W-:Y:S02]  /*1190*/  USEL UR6, URZ, 0x1, !UP0 ;  /* 0x00000001ff067887 */ /* 0x000fe4000c000000 */
[----:B------:R-:W-:Y:S02]  /*11a0*/  USEL UR5, URZ, 0x2, !UP0 ;  /* 0x00000002ff057887 */ /* 0x000fe4000c000000 */
[----:B------:R-:W-:Y:S02]  /*11b0*/  USHF.L.U32 UR4, UR7, UR4, URZ ;  /* 0x0000000407047299 */ /* 0x000fe400080006ff */
[----:B------:R-:W-:-:S04]  /*11c0*/  UIADD3 UR5, UPT, UPT, UR6, UR5, URZ ;  /* 0x0000000506057290 */ /* 0x000fc8000fffe0ff */
[----:B------:R-:W-:Y:S02]  /*11d0*/  IMAD.U32 R0, RZ, RZ, UR4 ;  /* 0x00000004ff007e24 */ /* 0x000fe4000f8e00ff */
[----:B------:R-:W-:-:S07]  /*11e0*/  IMAD.U32 R2, RZ, RZ, UR5 ;  /* 0x00000005ff027e24 */ /* 0x000fce000f8e00ff */
.L_x_17:
[----:B------:R-:W1:Y:S01]  /*11f0*/  S2UR UR52, SR_CTAID.Z ;  /* 0x00000000003479c3 */ /* 0x000e620000002700 */
[----:B------:R-:W-:Y:S01]  /*1200*/  UISETP.GE.AND UP0, UPT, UR21, 0x1, UPT ;  /* 0x000000011500788c */ /* 0x000fe2000bf06270 */
[----:B------:R-:W-:-:S08]  /*1210*/  UMOV UR20, UR22 ;  /* 0x0000001600147c82 */ /* 0x000fd00008000000 */
[----:B------:R-:W-:Y:S05]  /*1220*/  BRA.U !UP0, `(.L_x_18) ;  /* 0x0000000108d47547 */ /* 0x000fea000b800000 */
[----:B------:R-:W2:Y:S01]  /*1230*/  LDCU.128 UR12, c[0x0][0xc10] ;  /* 0x00018200ff0c77ac */ /* 0x000ea20008000c00 */
[----:B------:R-:W3:Y:S01]  /*1240*/  LDCU UR23, c[0x0][0xc0c] ;  /* 0x00018180ff1777ac */ /* 0x000ee20008000800 */
[----:B------:R-:W4:Y:S01]  /*1250*/  LDCU UR6, c[0x0][0x370] ;  /* 0x00006e00ff0677ac */ /* 0x000f220008000800 */
[----:B------:R-:W1:Y:S01]  /*1260*/  LDCU UR7, c[0x0][0x374] ;  /* 0x00006e80ff0777ac */ /* 0x000e620008000800 */
[----:B------:R-:W1:Y:S01]  /*1270*/  LDCU UR20, c[0x0][0xc20] ;  /* 0x00018400ff1477ac */ /* 0x000e620008000800 */
[----:B--2---:R-:W-:Y:S02]  /*1280*/  UIMAD.WIDE.U32 UR4, UR22, UR12, URZ ;  /* 0x0000000c160472a5 */ /* 0x004fe4000f8e00ff */
[----:B---3--:R-:W-:Y:S01]  /*1290*/  UISETP.NE.AND UP0, UPT, UR23, 0x1, UPT ;  /* 0x000000011700788c */ /* 0x008fe2000bf05270 */
[----:B------:R-:W2:Y:S01]  /*12a0*/  LDCU.64 UR8, c[0x0][0xc28] ;  /* 0x00018500ff0877ac */ /* 0x000ea20008000a00 */
[----:B----4-:R-:W-:-:S03]  /*12b0*/  UIMAD.WIDE.U32 UR10, UR6, UR12, URZ ;  /* 0x0000000c060a72a5 */ /* 0x010fc6000f8e00ff */
[----:B------:R-:W-:Y:S01]  /*12c0*/  UMOV UR4, UR5 ;  /* 0x0000000500047c82 */ /* 0x000fe20008000000 */
[----:B------:R-:W-:Y:S02]  /*12d0*/  UISETP.NE.AND UP2, UPT, UR21, 0x1, UPT ;  /* 0x000000011500788c */ /* 0x000fe4000bf45270 */
[----:B------:R-:W-:Y:S01]  /*12e0*/  USHF.R.U32.HI UR4, URZ, UR13, UR4 ;  /* 0x0000000dff047299 */ /* 0x000fe20008011604 */
[----:B------:R-:W-:Y:S01]  /*12f0*/  UMOV UR10, UR11 ;  /* 0x0000000b000a7c82 */ /* 0x000fe20008000000 */
[----:B------:R-:W-:Y:S02]  /*1300*/  UIMAD.WIDE.U32 UR16, UR18, UR15, URZ ;  /* 0x0000000f121072a5 */ /* 0x000fe4000f8e00ff */
[----:B------:R-:W-:Y:S02]  /*1310*/  USEL UR5, UR22, UR4, !UP0 ;  /* 0x0000000416057287 */ /* 0x000fe4000c000000 */
[----:B------:R-:W-:Y:S02]  /*1320*/  @UP0 USHF.R.U32.HI UR6, URZ, UR13, UR10 ;  /* 0x0000000dff060299 */ /* 0x000fe4000801160a */
[----:B------:R-:W-:-:S02]  /*1330*/  UISETP.NE.AND UP0, UPT, UR14, 0x1, UPT ;  /* 0x000000010e00788c */ /* 0x000fc4000bf05270 */
[----:B-1----:R-:W-:Y:S02]  /*1340*/  UIMAD.WIDE.U32 UR10, UR7, UR15, URZ ;  /* 0x0000000f070a72a5 */ /* 0x002fe4000f8e00ff */
[----:B--2---:R-:W-:Y:S01]  /*1350*/  UIMAD.WIDE.U32 UR12, UR6, UR8, URZ ;  /* 0x00000008060c72a5 */ /* 0x004fe2000f8e00ff */
[----:B------:R-:W-:Y:S02]  /*1360*/  UMOV UR4, UR17 ;  /* 0x0000001100047c82 */ /* 0x000fe40008000000 */
[----:B------:R-:W-:Y:S02]  /*1370*/  USHF.R.U32.HI UR4, URZ, UR20, UR4 ;  /* 0x00000014ff047299 */ /* 0x000fe40008011604 */
[----:B------:R-:W-:Y:S02]  /*1380*/  UMOV UR10, UR11 ;  /* 0x0000000b000a7c82 */ /* 0x000fe40008000000 */
[----:B------:R-:W-:Y:S01]  /*1390*/  UMOV UR12, UR13 ;  /* 0x0000000d000c7c82 */ /* 0x000fe20008000000 */
[----:B------:R-:W-:-:S02]  /*13a0*/  @UP0 USHF.R.U32.HI UR7, URZ, UR20, UR10 ;  /* 0x00000014ff070299 */ /* 0x000fc4000801160a */
[----:B------:R-:W-:Y:S02]  /*13b0*/  USEL UR4, UR18, UR4, !UP0 ;  /* 0x0000000412047287 */ /* 0x000fe4000c000000 */
[----:B------:R-:W-:Y:S02]  /*13c0*/  UIMAD.WIDE.U32 UR10, UR7, UR8, URZ ;  /* 0x00000008070a72a5 */ /* 0x000fe4000f8e00ff */
[----:B------:R-:W-:Y:S02]  /*13d0*/  @UP2 USHF.R.U32.HI UR6, URZ, UR9, UR12 ;  /* 0x00000009ff062299 */ /* 0x000fe4000801160c */
[----:B------:R-:W-:Y:S02]  /*13e0*/  UIMAD.WIDE.U32 UR12, UR4, UR8, URZ ;  /* 0x00000008040c72a5 */ /* 0x000fe4000f8e00ff */
[----:B------:R-:W-:Y:S01]  /*13f0*/  UIADD3 UR20, UPT, UPT, -UR5, URZ, URZ ;  /* 0x000000ff05147290 */ /* 0x000fe2000fffe1ff */
[----:B------:R-:W-:Y:S02]  /*1400*/  UMOV UR10, UR11 ;  /* 0x0000000b000a7c82 */ /* 0x000fe40008000000 */
[----:B------:R-:W-:-:S02]  /*1410*/  @UP2 USHF.R.U32.HI UR7, URZ, UR9, UR10 ;  /* 0x00000009ff072299 */ /* 0x000fc4000801160a */
[----:B------:R-:W-:Y:S02]  /*1420*/  UIMAD UR10, UR6, UR21, URZ ;  /* 0x00000015060a72a4 */ /* 0x000fe4000f8e02ff */
[----:B------:R-:W-:Y:S02]  /*1430*/  UIMAD UR7, UR7, UR21, URZ ;  /* 0x00000015070772a4 */ /* 0x000fe4000f8e02ff */
[----:B------:R-:W-:Y:S02]  /*1440*/  UIMAD UR20, UR23, UR20, UR22 ;  /* 0x00000014171472a4 */ /* 0x000fe4000f8e0216 */
[----:B------:R-:W-:-:S03]  /*1450*/  UISETP.GE.AND UP0, UPT, UR4, UR7, UPT ;  /* 0x000000070400728c */ /* 0x000fc6000bf06270 */
[----:B------:R-:W-:Y:S01]  /*1460*/  UMOV UR7, UR13 ;  /* 0x0000000d00077c82 */ /* 0x000fe20008000000 */
[----:B------:R-:W-:Y:S02]  /*1470*/  UISETP.GE.OR UP0, UPT, UR5, UR10, UP0 ;  /* 0x0000000a0500728c */ /* 0x000fe40008706670 */
[----:B------:R-:W-:Y:S02]  /*1480*/  UIMAD.WIDE.U32 UR10, UR5, UR8, URZ ;  /* 0x00000008050a72a5 */ /* 0x000fe4000f8e00ff */
[----:B------:R-:W-:Y:S02]  /*1490*/  USHF.R.U32.HI UR7, URZ, UR9, UR7 ;  /* 0x00000009ff077299 */ /* 0x000fe40008011607 */
[----:B------:R-:W-:Y:S02]  /*14a0*/  UIADD3 UR10, UPT, UPT, -UR4, URZ, URZ ;  /* 0x000000ff040a7290 */ /* 0x000fe4000fffe1ff */
[----:B------:R-:W-:Y:S02]  /*14b0*/  USEL UR7, UR4, UR7, !UP2 ;  /* 0x0000000704077287 */ /* 0x000fe4000d000000 */
[----:B------:R-:W-:Y:S01]  /*14c0*/  UIMAD UR10, UR14, UR10, UR18 ;  /* 0x0000000a0e0a72a4 */ /* 0x000fe2000f8e0212 */
[----:B------:R-:W-:-:S02]  /*14d0*/  @!UP0 UMOV UR8, UR11 ;  /* 0x0000000b00088c82 */ /* 0x000fc40008000000 */
[----:B------:R-:W-:Y:S02]  /*14e0*/  @!UP0 USHF.R.U32.HI UR8, URZ, UR9, UR8 ;  /* 0x00000009ff088299 */ /* 0x000fe40008011608 */
[----:B------:R-:W-:Y:S02]  /*14f0*/  UIADD3 UR9, UPT, UPT, -UR7, URZ, URZ ;  /* 0x000000ff07097290 */ /* 0x000fe4000fffe1ff */
[----:B------:R-:W-:Y:S02]  /*1500*/  @!UP0 USEL UR8, UR5, UR8, !UP2 ;  /* 0x0000000805088287 */ /* 0x000fe4000d000000 */
[----:B------:R-:W-:Y:S02]  /*1510*/  UIMAD UR9, UR21, UR9, UR4 ;  /* 0x00000009150972a4 */ /* 0x000fe4000f8e0204 */
[----:B------:R-:W-:Y:S02]  /*1520*/  @!UP0 UIADD3 UR7, UPT, UPT, UR7, -UR8, URZ ;  /* 0x8000000807078290 */ /* 0x000fe4000fffe0ff */
[----:B------:R-:W-:-:S02]  /*1530*/  @!UP0 UIMAD UR6, UR9, UR6, UR8 ;  /* 0x00000006090682a4 */ /* 0x000fc4000f8e0208 */
[----:B------:R-:W-:-:S04]  /*1540*/  @!UP0 UIMAD UR4, UR7, UR21, UR5 ;  /* 0x00000015070482a4 */ /* 0x000fc8000f8e0205 */
[----:B------:R-:W-:Y:S01]  /*1550*/  UIMAD UR18, UR4, UR14, UR10 ;  /* 0x0000000e041272a4 */ /* 0x000fe2000f8e020a */
[----:B------:R-:W-:Y:S02]  /*1560*/  @!UP0 UMOV UR5, UR6 ;  /* 0x0000000600058c82 */ /* 0x000fe40008000000 */
[----:B------:R-:W-:-:S12]  /*1570*/  UIMAD UR20, UR5, UR23, UR20 ;  /* 0x00000017051472a4 */ /* 0x000fd8000f8e0214 */
.L_x_18:
[----:B------:R-:W-:-:S09]  /*1580*/  UISETP.NE.AND UP0, UPT, UR24, 0x1, UPT ;  /* 0x000000011800788c */ /* 0x000fd2000bf05270 */
[----:B------:R-:W-:Y:S05]  /*1590*/  BRA.U UP0, `(.L_x_19) ;  /* 0x0000000100407547 */ /* 0x000fea000b800000 */
[----:B------:R-:W2:Y:S01]  /*15a0*/  LDCU.128 UR8, c[0x0][0xc10] ;  /* 0x00018200ff0877ac */ /* 0x000ea20008000c00 */
[----:B------:R-:W3:Y:S01]  /*15b0*/  LDCU UR12, c[0x0][0xc0c] ;  /* 0x00018180ff0c77ac */ /* 0x000ee20008000800 */
[----:B------:R-:W4:Y:S01]  /*15c0*/  LDCU UR13, c[0x0][0xc20] ;  /* 0x00018400ff0d77ac */ /* 0x000f220008000800 */
[----:B--2---:R-:W-:Y:S02]  /*15d0*/  UIMAD.WIDE.U32 UR4, UR20, UR8, URZ ;  /* 0x00000008140472a5 */ /* 0x004fe4000f8e00ff */
[----:B------:R-:W-:Y:S02]  /*15e0*/  UIMAD.WIDE.U32 UR6, UR18, UR11, URZ ;  /* 0x0000000b120672a5 */ /* 0x000fe4000f8e00ff */
[----:B---3--:R-:W-:Y:S02]  /*15f0*/  UISETP.NE.AND UP0, UPT, UR12, 0x1, UPT ;  /* 0x000000010c00788c */ /* 0x008fe4000bf05270 */
[----:B------:R-:W-:-:S03]  /*1600*/  USHF.R.U32.HI UR5, URZ, UR9, UR5 ;  /* 0x00000009ff057299 */ /* 0x000fc60008011605 */
[----:B------:R-:W-:Y:S01]  /*1610*/  UMOV UR4, UR7 ;  /* 0x0000000700047c82 */ /* 0x000fe20008000000 */
[----:B------:R-:W-:Y:S02]  /*1620*/  USEL UR5, UR20, UR5, !UP0 ;  /* 0x0000000514057287 */ /* 0x000fe4000c000000 */
[----:B------:R-:W-:Y:S02]  /*1630*/  UISETP.NE.AND UP0, UPT, UR10, 0x1, UPT ;  /* 0x000000010a00788c */ /* 0x000fe4000bf05270 */
[----:B----4-:R-:W-:-:S04]  /*1640*/  USHF.R.U32.HI UR4, URZ, UR13, UR4 ;  /* 0x0000000dff047299 */ /* 0x010fc80008011604 */
[----:B------:R-:W-:-:S04]  /*1650*/  USEL UR4, UR18, UR4, !UP0 ;  /* 0x0000000412047287 */ /* 0x000fc8000c000000 */
[----:B------:R-:W-:Y:S02]  /*1660*/  UIADD3 UR6, UPT, UPT, -UR4, UR5, URZ ;  /* 0x0000000504067290 */ /* 0x000fe4000fffe1ff */
[----:B------:R-:W-:Y:S02]  /*1670*/  UIADD3 UR4, UPT, UPT, UR4, -UR5, URZ ;  /* 0x8000000504047290 */ /* 0x000fe4000fffe0ff */
[----:B------:R-:W-:Y:S02]  /*1680*/  UIMAD UR18, UR6, UR10, UR18 ;  /* 0x0000000a061272a4 */ /* 0x000fe4000f8e0212 */
[----:B------:R-:W-:-:S12]  /*1690*/  UIMAD UR20, UR4, UR12, UR20 ;  /* 0x0000000c041472a4 */ /* 0x000fd8000f8e0214 */
.L_x_19:
[----:B------:R-:W-:Y:S05]  /*16a0*/  BRA.U !UP6, `(.L_x_20) ;  /* 0x000000010e0c7547 */ /* 0x000fea000b800000 */
[----:B------:R-:W-:Y:S01]  /*16b0*/  UCGABAR_WAIT ;  /* 0x0000000000007dc7 */ /* 0x000fe20008000000 */
[----:B------:R-:W-:Y:S01]  /*16c0*/  CCTL.IVALL ;  /* 0x00000000ff00798f */ /* 0x000fe20002000000 */
[----:B------:R-:W-:Y:S05]  /*16d0*/  BRA `(.L_x_21) ;  /* 0x0000000000047947 */ /* 0x000fea0003800000 */
.L_x_20:
[----:B------:R-:W-:Y:S06]  /*16e0*/  BAR.SYNC.DEFER_BLOCKING 0x0 ;  /* 0x0000000000007b1d */ /* 0x000fec0000010000 */
.L_x_21:
[----:B------:R-:W-:Y:S05]  /*16f0*/  BRA.U UP5, `(.L_x_22) ;  /* 0x0000002105e87547 */ /* 0x000fea000b800000 */
[----:B------:R-:W2:Y:S01]  /*1700*/  LDCU UR8, c[0x0][0x394] ;  /* 0x00007280ff0877ac */ /* 0x000ea20008000800 */
[----:B------:R-:W-:Y:S01]  /*1710*/  PLOP3.LUT P1, PT, PT, PT, UP3, 0x80, 0x8 ;  /* 0x000000000008781c */ /* 0x000fe20003f2f038 */
[----:B------:R-:W-:Y:S01]  /*1720*/  IMAD.MOV.U32 R2, RZ, RZ, RZ ;  /* 0x000000ffff027224 */ /* 0x000fe200078e00ff */
[----:B------:R-:W-:Y:S01]  /*1730*/  ISETP.EQ.OR P2, PT, R3, RZ, P3 ;  /* 0x000000ff0300720c */ /* 0x000fe20001f42670 */
[----:B------:R-:W3:Y:S01]  /*1740*/  LDCU UR7, c[0x0][0x5d8] ;  /* 0x0000bb00ff0777ac */ /* 0x000ee20008000800 */
[----:B------:R-:W-:Y:S01]  /*1750*/  PLOP3.LUT P1, PT, P1, PT, PT, 0x8, 0x80 ;  /* 0x000000000080781c */ /* 0x000fe20000f2e170 */
[----:B------:R-:W-:Y:S02]  /*1760*/  UISETP.NE.AND UP0, UPT, UR19, URZ, UPT ;  /* 0x000000ff1300728c */ /* 0x000fe4000bf05270 */
[----:B------:R-:W-:Y:S02]  /*1770*/  USHF.L.U32 UR6, UR22, 0x6, URZ ;  /* 0x0000000616067899 */ /* 0x000fe400080006ff */
[----:B------:R-:W-:Y:S01]  /*1780*/  USEL UR47, UR67, 0x2, UP0 ;  /* 0x00000002432f7887 */ /* 0x000fe20008000000 */
[----:B------:R-:W4:Y:S01]  /*1790*/  LDCU UR58, c[0x0][0x370] ;  /* 0x00006e00ff3a77ac */ /* 0x000f220008000800 */
[----:B--2---:R-:W-:Y:S01]  /*17a0*/  UIADD3 UR5, UPT, UPT, UR8, 0x3f, URZ ;  /* 0x0000003f08057890 */ /* 0x004fe2000fffe0ff */
[----:B------:R-:W2:Y:S03]  /*17b0*/  LDCU.64 UR50, c[0x0][0x348] ;  /* 0x00006900ff3277ac */ /* 0x000ea60008000a00 */
[----:B------:R-:W-:-:S02]  /*17c0*/  USHF.R.S32.HI UR4, URZ, 0x1f, UR5 ;  /* 0x0000001fff047899 */ /* 0x000fc40008011405 */
[----:B---3--:R-:W-:Y:S02]  /*17d0*/  UIADD3 UR7, UPT, UPT, UR7, 0x7f, URZ ;  /* 0x0000007f07077890 */ /* 0x008fe4000fffe0ff */
[----:B------:R-:W-:Y:S02]  /*17e0*/  ULEA.HI UR4, UR4, UR5, URZ, 0x6 ;  /* 0x0000000504047291 */ /* 0x000fe4000f8f30ff */
[----:B------:R-:W-:Y:S02]  /*17f0*/  UIADD3 UR5, UPT, UPT, UR8, -0x1, URZ ;  /* 0xffffffff08057890 */ /* 0x000fe4000fffe0ff */
[----:B------:R-:W-:Y:S02]  /*1800*/  USHF.R.S32.HI UR60, URZ, 0x6, UR4 ;  /* 0x00000006ff3c7899 */ /* 0x000fe40008011404 */
[----:B------:R-:W-:Y:S02]  /*1810*/  UISETP.GE.U32.AND UP1, UPT, UR5, -0x7f, UPT ;  /* 0xffffff810500788c */ /* 0x000fe4000bf26070 */
[----:B------:R-:W-:-:S02]  /*1820*/  UISETP.LT.U32.AND UP0, UPT, UR60, 0xd, UPT ;  /* 0x0000000d3c00788c */ /* 0x000fc4000bf01070 */
[----:B------:R-:W-:Y:S02]  /*1830*/  USHF.R.S32.HI UR4, URZ, 0x1f, UR7 ;  /* 0x0000001fff047899 */ /* 0x000fe40008011407 */
[----:B------:R-:W-:Y:S02]  /*1840*/  USEL UR59, UR60, 0xd, UP0 ;  /* 0x0000000d3c3b7887 */ /* 0x000fe40008000000 */
[----:B------:R-:W-:Y:S02]  /*1850*/  ULEA.HI UR4, UR4, UR7, URZ, 0x7 ;  /* 0x0000000704047291 */ /* 0x000fe4000f8f38ff */
[----:B------:R-:W-:Y:S02]  /*1860*/  UIADD3 UR46, UPT, UPT, UR59, -0x1, URZ ;  /* 0xffffffff3b2e7890 */ /* 0x000fe4000fffe0ff */
[----:B------:R-:W-:Y:S02]  /*1870*/  @UP1 UIADD3 UR46, UPT, UPT, UR59, URZ, URZ ;  /* 0x000000ff3b2e1290 */ /* 0x000fe4000fffe0ff */
[----:B------:R-:W-:-:S02]  /*1880*/  ULOP3.LUT UR57, UR6, 0x40, URZ, 0xc0, !UPT ;  /* 0x0000004006397892 */ /* 0x000fc4000f8ec0ff */
[----:B------:R-:W-:Y:S01]  /*1890*/  UIADD3 UR62, UPT, UPT, UR8, 0x7e, URZ ;  /* 0x0000007e083e7890 */ /* 0x000fe2000fffe0ff */
[----:B------:R-:W3:Y:S01]  /*18a0*/  LDCU UR56, c[0x0][0x374] ;  /* 0x00006e80ff3877ac */ /* 0x000ee20008000800 */
[----:B------:R-:W-:Y:S02]  /*18b0*/  USHF.R.S32.HI UR55, URZ, 0x7, UR4 ;  /* 0x00000007ff377899 */ /* 0x000fe40008011404 */
[----:B------:R-:W-:Y:S02]  /*18c0*/  UIADD3 UR61, UPT, UPT, UR60, -UR59, URZ ;  /* 0x8000003b3c3d7290 */ /* 0x000fe4000fffe0ff */
[----:B------:R-:W-:Y:S01]  /*18d0*/  UIADD3 UR46, UPT, UPT, UR46, 0x1, URZ ;  /* 0x000000012e2e7890 */ /* 0x000fe2000fffe0ff */
[----:B------:R-:W-:Y:S01]  /*18e0*/  UMOV UR29, 0x1 ;  /* 0x00000001001d7882 */ /* 0x000fe20000000000 */
[----:B--2-4-:R-:W-:-:S10]  /*18f0*/  UMOV UR34, URZ ;  /* 0x000000ff00227c82 */ /* 0x014fd40008000000 */
.L_x_40:
[----:B------:R-:W-:Y:S01]  /*1900*/  IMAD.U32 R4, RZ, RZ, UR55 ;  /* 0x00000037ff047e24 */ /* 0x000fe2000f8e00ff */
[----:B------:R-:W2:Y:S04]  /*1910*/  LDCU UR54, c[0x0][0x5dc] ;  /* 0x0000bb80ff3677ac */ /* 0x000ea80008000800 */
[-C--:B------:R-:W-:Y:S01]  /*1920*/  IABS R0, R4.reuse ;  /* 0x0000000400007213 */ /* 0x080fe20000000000 */
[----:B------:R-:W4:Y:S01]  /*1930*/  LDCU UR49, c[0x0][0x5e0] ;  /* 0x0000bc00ff3177ac */ /* 0x000f220008000800 */
[----:B------:R-:W-:Y:S02]  /*1940*/  IABS R4, R4 ;  /* 0x0000000400047213 */ /* 0x000fe40000000000 */
[----:B------:R-:W-:Y:S01]  /*1950*/  R2UR UR6, R0 ;  /* 0x00000000000672ca */ /* 0x000fe200000e0000 */
[----:B------:R-:W-:Y:S01]  /*1960*/  UMOV UR35, 0x400 ;  /* 0x0000040000237882 */ /* 0x000fe20000000000 */
[----:B------:R-:W-:Y:S01]  /*1970*/  UMOV UR19, URZ ;  /* 0x000000ff00137c82 */ /* 0x000fe20008000000 */
[----:B--2---:R-:W-:-:S10]  /*1980*/  IMAD.U32 R3, RZ, RZ, UR54 ;  /* 0x00000036ff037e24 */ /* 0x004fd4000f8e00ff */
[----:B------:R-:W2:Y:S01]  /*1990*/  I2F.RP R0, UR6 ;  /* 0x0000000600007d06 */ /* 0x000ea20008209400 */
[----:B----4-:R-:W-:-:S07]  /*19a0*/  UISETP.NE.AND UP2, UPT, UR49, URZ, UPT ;  /* 0x000000ff3100728c */ /* 0x010fce000bf45270 */
[----:B--2---:R-:W2:Y:S02]  /*19b0*/  MUFU.RCP R0, R0 ;  /* 0x0000000000007308 */ /* 0x004ea40000001000 */
[----:B--2---:R-:W-:-:S06]  /*19c0*/  VIADD R0, R0, 0xffffffe ;  /* 0x0ffffffe00007836 */ /* 0x004fcc0000000000 */
[----:B------:R-:W2:Y:S02]  /*19d0*/  F2I.FTZ.U32.TRUNC.NTZ R0, R0 ;  /* 0x0000000000007305 */ /* 0x000ea4000021f000 */
[----:B--2---:R-:W-:Y:S02]  /*19e0*/  R2UR UR5, R0 ;  /* 0x00000000000572ca */ /* 0x004fe400000e0000 */
[----:B------:R-:W-:Y:S01]  /*19f0*/  IABS R0, R3 ;  /* 0x0000000300007213 */ /* 0x000fe20000000000 */
[----:B------:R-:W-:-:S03]  /*1a00*/  IMAD.U32 R3, RZ, RZ, UR18 ;  /* 0x00000012ff037e24 */ /* 0x000fc6000f8e00ff */
[----:B------:R-:W-:Y:S01]  /*1a10*/  R2UR UR8, R0 ;  /* 0x00000000000872ca */ /* 0x000fe200000e0000 */
[----:B------:R-:W-:Y:S01]  /*1a20*/  IMAD.MOV R0, RZ, RZ, -R4 ;  /* 0x000000ffff007224 */ /* 0x000fe200078e0a04 */
[----:B------:R-:W-:-:S04]  /*1a30*/  IABS R3, R3 ;  /* 0x0000000300037213 */ /* 0x000fc80000000000 */
[----:B------:R-:W-:Y:S01]  /*1a40*/  R2UR UR9, R3 ;  /* 0x00000000030972ca */ /* 0x000fe200000e0000 */
[----:B------:R-:W-:-:S04]  /*1a50*/  UIADD3 UR4, UPT, UPT, URZ, -UR5, URZ ;  /* 0x80000005ff047290 */ /* 0x000fc8000fffe0ff */
[----:B------:R-:W-:Y:S02]  /*1a60*/  UIMAD UR7, UR4, UR6, URZ ;  /* 0x00000006040772a4 */ /* 0x000fe4000f8e02ff */
[----:B------:R-:W2:Y:S01]  /*1a70*/  I2F.RP R3, UR8 ;  /* 0x0000000800037d06 */ /* 0x000ea20008209400 */
[----:B------:R-:W-:Y:S02]  /*1a80*/  UMOV UR4, URZ ;  /* 0x000000ff00047c82 */ /* 0x000fe40008000000 */
[----:B------:R-:W-:Y:S02]  /*1a90*/  UIMAD.WIDE.U32 UR4, UR5, UR7, UR4 ;  /* 0x00000007050472a5 */ /* 0x000fe4000f8e0004 */
[----:B------:R-:W-:-:S05]  /*1aa0*/  R2UR UR7, R0 ;  /* 0x00000000000772ca */ /* 0x000fca00000e0000 */
[----:B------:R-:W-:Y:S02]  /*1ab0*/  UMOV UR4, UR5 ;  /* 0x0000000500047c82 */ /* 0x000fe40008000000 */
[----:B------:R-:W-:Y:S01]  /*1ac0*/  UIMAD.WIDE.U32 UR4, UR4, UR9, URZ ;  /* 0x00000009040472a5 */ /* 0x000fe2000f8e00ff */
[----:B--2---:R-:W2:Y:S06]  /*1ad0*/  MUFU.RCP R0, R3 ;  /* 0x0000000300007308 */ /* 0x004eac0000001000 */
[----:B------:R-:W-:Y:S02]  /*1ae0*/  UMOV UR4, UR5 ;  /* 0x0000000500047c82 */ /* 0x000fe40008000000 */
[----:B------:R-:W-:-:S04]  /*1af0*/  UIMAD UR5, UR4, UR7, UR9 ;  /* 0x00000007040572a4 */ /* 0x000fc8000f8e0209 */
[----:B------:R-:W-:Y:S01]  /*1b00*/  UISETP.GT.U32.AND UP0, UPT, UR6, UR5, UPT ;  /* 0x000000050600728c */ /* 0x000fe2000bf04070 */
[----:B--2---:R-:W-:-:S10]  /*1b10*/  VIADD R0, R0, 0xffffffe ;  /* 0x0ffffffe00007836 */ /* 0x004fd40000000000 */
[----:B------:R-:W-:Y:S01]  /*1b20*/  @!UP0 UIADD3 UR5, UPT, UPT, UR5, -UR6, URZ ;  /* 0x8000000605058290 */ /* 0x000fe2000fffe0ff */
[----:B------:R-:W2:Y:S01]  /*1b30*/  F2I.FTZ.U32.TRUNC.NTZ R0, R0 ;  /* 0x0000000000007305 */ /* 0x000ea2000021f000 */
[----:B------:R-:W-:Y:S02]  /*1b40*/  @!UP0 UIADD3 UR4, UPT, UPT, UR4, 0x1, URZ ;  /* 0x0000000104048890 */ /* 0x000fe4000fffe0ff */
[----:B------:R-:W-:Y:S02]  /*1b50*/  UISETP.GE.U32.AND UP1, UPT, UR5, UR6, UPT ;  /* 0x000000060500728c */ /* 0x000fe4000bf26070 */
[----:B------:R-:W-:-:S04]  /*1b60*/  ULOP3.LUT UR5, UR18, UR55, URZ, 0x3c, !UPT ;  /* 0x0000003712057292 */ /* 0x000fc8000f8e3cff */
[----:B------:R-:W-:-:S05]  /*1b70*/  UISETP.GE.AND UP0, UPT, UR5, URZ, UPT ;  /* 0x000000ff0500728c */ /* 0x000fca000bf06270 */
[----:B------:R-:W-:Y:S01]  /*1b80*/  @UP1 UIADD3 UR4, UPT, UPT, UR4, 0x1, URZ ;  /* 0x0000000104041890 */ /* 0x000fe2000fffe0ff */
[----:B--2---:R-:W-:Y:S01]  /*1b90*/  R2UR UR5, R0 ;  /* 0x00000000000572ca */ /* 0x004fe200000e0000 */
[----:B------:R-:W-:Y:S01]  /*1ba0*/  UISETP.NE.AND UP1, UPT, UR55, URZ, UPT ;  /* 0x000000ff3700728c */ /* 0x000fe2000bf25270 */
[----:B------:R-:W-:-:S04]  /*1bb0*/  IMAD.U32 R0, RZ, RZ, UR49 ;  /* 0x00000031ff007e24 */ /* 0x000fc8000f8e00ff */
[----:B------:R-:W-:Y:S01]  /*1bc0*/  UMOV UR7, UR4 ;  /* 0x0000000400077c82 */ /* 0x000fe20008000000 */
[----:B------:R-:W-:Y:S01]  /*1bd0*/  IABS R0, R0 ;  /* 0x0000000000007213 */ /* 0x000fe20000000000 */
[----:B------:R-:W-:-:S03]  /*1be0*/  @!UP0 UIADD3 UR7, UPT, UPT, -UR7, URZ, URZ ;  /* 0x000000ff07078290 */ /* 0x000fc6000fffe1ff */
[----:B------:R-:W-:Y:S01]  /*1bf0*/  R2UR UR9, R0 ;  /* 0x00000000000972ca */ /* 0x000fe200000e0000 */
[----:B------:R-:W-:Y:S02]  /*1c00*/  @!UP1 ULOP3.LUT UR7, URZ, UR55, URZ, 0x33, !UPT ;  /* 0x00000037ff079292 */ /* 0x000fe4000f8e33ff */
[----:B------:R-:W-:-:S04]  /*1c10*/  UIADD3 UR4, UPT, UPT, URZ, -UR5, URZ ;  /* 0x80000005ff047290 */ /* 0x000fc8000fffe0ff */
[----:B------:R-:W-:Y:S01]  /*1c20*/  IMAD.U32 R3, RZ, RZ, UR7 ;  /* 0x00000007ff037e24 */ /* 0x000fe2000f8e00ff */
[----:B------:R-:W-:-:S03]  /*1c30*/  UIMAD UR6, UR4, UR8, URZ ;  /* 0x00000008040672a4 */ /* 0x000fc6000f8e02ff */
[----:B------:R-:W-:Y:S01]  /*1c40*/  UMOV UR4, URZ ;  /* 0x000000ff00047c82 */ /* 0x000fe20008000000 */
[----:B------:R-:W-:Y:S01]  /*1c50*/  IABS R3, R3 ;  /* 0x0000000300037213 */ /* 0x000fe20000000000 */
[----:B------:R-:W-:Y:S01]  /*1c60*/  UIMAD.WIDE.U32 UR4, UR5, UR6, UR4 ;  /* 0x00000006050472a5 */ /* 0x000fe2000f8e0004 */
[----:B------:R-:W2:Y:S02]  /*1c70*/  I2F.RP R0, UR9 ;  /* 0x0000000900007d06 */ /* 0x000ea40008209400 */
[----:B------:R-:W-:Y:S01]  /*1c80*/  R2UR UR10, R3 ;  /* 0x00000000030a72ca */ /* 0x000fe200000e0000 */
[----:B------:R-:W-:-:S03]  /*1c90*/  IMAD.U32 R3, RZ, RZ, UR29 ;  /* 0x0000001dff037e24 */ /* 0x000fc6000f8e00ff */
[----:B------:R-:W-:Y:S02]  /*1ca0*/  UMOV UR4, UR5 ;  /* 0x0000000500047c82 */ /* 0x000fe40008000000 */
[----:B------:R-:W-:-:S07]  /*1cb0*/  SHF.L.U32 R3, R3, 0x1f, RZ ;  /* 0x0000001f03037819 */ /* 0x000fce00000006ff */
[----:B------:R-:W-:Y:S01]  /*1cc0*/  UIMAD.WIDE.U32 UR4, UR4, UR10, URZ ;  /* 0x0000000a040472a5 */ /* 0x000fe2000f8e00ff */
[----:B--2---:R-:W2:Y:S06]  /*1cd0*/  MUFU.RCP R0, R0 ;  /* 0x0000000000007308 */ /* 0x004eac0000001000 */
[----:B------:R-:W-:Y:S02]  /*1ce0*/  UMOV UR4, UR5 ;  /* 0x0000000500047c82 */ /* 0x000fe40008000000 */
[----:B------:R-:W-:-:S04]  /*1cf0*/  UIADD3 UR5, UPT, UPT, -UR4, URZ, URZ ;  /* 0x000000ff04057290 */ /* 0x000fc8000fffe1ff */
[----:B------:R-:W-:-:S04]  /*1d00*/  UIMAD UR5, UR8, UR5, UR10 ;  /* 0x00000005080572a4 */ /* 0x000fc8000f8e020a */
[----:B------:R-:W-:Y:S01]  /*1d10*/  UISETP.GT.U32.AND UP0, UPT, UR8, UR5, UPT ;  /* 0x000000050800728c */ /* 0x000fe2000bf04070 */
[----:B--2---:R-:W-:-:S06]  /*1d20*/  VIADD R0, R0, 0xffffffe ;  /* 0x0ffffffe00007836 */ /* 0x004fcc0000000000 */
[----:B------:R-:W2:Y:S04]  /*1d30*/  F2I.FTZ.U32.TRUNC.NTZ R0, R0 ;  /* 0x0000000000007305 */ /* 0x000ea8000021f000 */
[----:B------:R-:W-:Y:S02]  /*1d40*/  @!UP0 UIADD3 UR5, UPT, UPT, UR5, -UR8, URZ ;  /* 0x8000000805058290 */ /* 0x000fe4000fffe0ff */
[----:B------:R-:W-:Y:S02]  /*1d50*/  @!UP0 UIADD3 UR4, UPT, UPT, UR4, 0x1, URZ ;  /* 0x0000000104048890 */ /* 0x000fe4000fffe0ff */
[----:B------:R-:W-:Y:S01]  /*1d60*/  UISETP.GE.U32.AND UP1, UPT, UR5, UR8, UPT ;  /* 0x000000080500728c */ /* 0x000fe2000bf26070 */
[----:B------:R-:W4:Y:S01]  /*1d70*/  S2UR UR8, SR_CgaCtaId ;  /* 0x00000000000879c3 */ /* 0x000f220000008800 */
[----:B------:R-:W-:-:S04]  /*1d80*/  ULOP3.LUT UR5, UR7, UR54, URZ, 0x3c, !UPT ;  /* 0x0000003607057292 */ /* 0x000fc8000f8e3cff */
[----:B------:R-:W-:-:S03]  /*1d90*/  UISETP.GE.AND UP0, UPT, UR5, URZ, UPT ;  /* 0x000000ff0500728c */ /* 0x000fc6000bf06270 */
[----:B--2---:R-:W-:Y:S02]  /*1da0*/  R2UR UR5, R0 ;  /* 0x00000000000572ca */ /* 0x004fe400000e0000 */
[----:B------:R-:W-:Y:S02]  /*1db0*/  @UP1 UIADD3 UR4, UPT, UPT, UR4, 0x1, URZ ;  /* 0x0000000104041890 */ /* 0x000fe4000fffe0ff */
[----:B------:R-:W-:-:S05]  /*1dc0*/  UISETP.NE.AND UP1, UPT, UR54, URZ, UPT ;  /* 0x000000ff3600728c */ /* 0x000fca000bf25270 */
[----:B------:R-:W-:Y:S02]  /*1dd0*/  UMOV UR6, UR4 ;  /* 0x0000000400067c82 */ /* 0x000fe40008000000 */
[----:B------:R-:W-:Y:S02]  /*1de0*/  @!UP0 UIADD3 UR6, UPT, UPT, -UR6, URZ, URZ ;  /* 0x000000ff06068290 */ /* 0x000fe4000fffe1ff */
[----:B------:R-:W-:Y:S02]  /*1df0*/  UIADD3 UR4, UPT, UPT, URZ, -UR5, URZ ;  /* 0x80000005ff047290 */ /* 0x000fe4000fffe0ff */
[----:B------:R-:W-:Y:S02]  /*1e00*/  @!UP1 ULOP3.LUT UR6, URZ, UR54, URZ, 0x33, !UPT ;  /* 0x00000036ff069292 */ /* 0x000fe4000f8e33ff */
[----:B----4-:R-:W-:-:S04]  /*1e10*/  ULEA UR35, UR8, UR35, 0x18 ;  /* 0x0000002308237291 */ /* 0x010fc8000f8ec0ff */
[----:B------:R-:W-:Y:S01]  /*1e20*/  ULEA UR8, UR34, UR35, 0x3 ;  /* 0x0000002322087291 */ /* 0x000fe2000f8e18ff */
[----:B------:R-:W-:-:S05]  /*1e30*/  IMAD.U32 R0, RZ, RZ, UR6 ;  /* 0x00000006ff007e24 */ /* 0x000fca000f8e00ff */
[----:B------:R-:W-:-:S03]  /*1e40*/  IABS R0, R0 ;  /* 0x0000000000007213 */ /* 0x000fc60000000000 */
[----:B------:R2:W4:Y:S01]  /*1e50*/  SYNCS.PHASECHK.TRANS64.TRYWAIT P0, [UR8+0x68], R3 ;  /* 0x00006803ff0075a7 */ /* 0x0005220008001108 */
[----:B------:R-:W-:Y:S01]  /*1e60*/  R2UR UR10, R0 ;  /* 0x00000000000a72ca */ /* 0x000fe200000e0000 */
[----:B------:R-:W-:-:S03]  /*1e70*/  UIMAD UR8, UR4, UR9, URZ ;  /* 0x00000009040872a4 */ /* 0x000fc6000f8e02ff */
[----:B------:R-:W-:Y:S02]  /*1e80*/  UMOV UR4, URZ ;  /* 0x000000ff00047c82 */ /* 0x000fe40008000000 */
[----:B------:R-:W-:Y:S02]  /*1e90*/  UIMAD.WIDE.U32 UR4, UR5, UR8, UR4 ;  /* 0x00000008050472a5 */ /* 0x000fe4000f8e0004 */
[----:B------:R-:W-:-:S04]  /*1ea0*/  ULEA.HI UR8, UR20, UR20, URZ, 0x1 ;  /* 0x0000001414087291 */ /* 0x000fc8000f8f08ff */
[----:B------:R-:W-:Y:S01]  /*1eb0*/  USHF.L.U32 UR8, UR8, 0x6, URZ ;  /* 0x0000000608087899 */ /* 0x000fe200080006ff */
[----:B------:R-:W-:Y:S02]  /*1ec0*/  UMOV UR4, UR5 ;  /* 0x0000000500047c82 */ /* 0x000fe40008000000 */
[----:B------:R-:W-:Y:S02]  /*1ed0*/  UIMAD.WIDE.U32 UR4, UR4, UR10, URZ ;  /* 0x0000000a040472a5 */ /* 0x000fe4000f8e00ff */
[----:B------:R-:W-:-:S05]  /*1ee0*/  ULOP3.LUT UR42, UR57, 0xffffff80, UR8, 0xf8, !UPT ;  /* 0xffffff80392a7892 */ /* 0x000fca000f8ef808 */
[----:B------:R-:W-:Y:S02]  /*1ef0*/  UMOV UR4, UR5 ;  /* 0x0000000500047c82 */ /* 0x000fe40008000000 */
[----:B------:R-:W-:-:S04]  /*1f00*/  UIADD3 UR5, UPT, UPT, -UR4, URZ, URZ ;  /* 0x000000ff04057290 */ /* 0x000fc8000fffe1ff */
[----:B------:R-:W-:Y:S02]  /*1f10*/  UIMAD UR5, UR9, UR5, UR10 ;  /* 0x00000005090572a4 */ /* 0x000fe4000f8e020a */
[----:B------:R-:W-:Y:S02]  /*1f20*/  UIADD3 UR10, UPT, UPT, -UR7, URZ, URZ ;  /* 0x000000ff070a7290 */ /* 0x000fe4000fffe1ff */
[----:B------:R-:W-:Y:S02]  /*1f30*/  UISETP.GT.U32.AND UP0, UPT, UR9, UR5, UPT ;  /* 0x000000050900728c */ /* 0x000fe4000bf04070 */
[----:B------:R-:W-:-:S04]  /*1f40*/  UIMAD UR10, UR55, UR10, UR18 ;  /* 0x0000000a370a72a4 */ /* 0x000fc8000f8e0212 */
[----:B------:R-:W-:-:S05]  /*1f50*/  ULEA UR10, UR10, UR57, 0x7 ;  /* 0x000000390a0a7291 */ /* 0x000fca000f8e38ff */
[----:B------:R-:W-:Y:S02]  /*1f60*/  @!UP0 UIADD3 UR5, UPT, UPT, UR5, -UR9, URZ ;  /* 0x8000000905058290 */ /* 0x000fe4000fffe0ff */
[----:B------:R-:W-:Y:S02]  /*1f70*/  @!UP0 UIADD3 UR4, UPT, UPT, UR4, 0x1, URZ ;  /* 0x0000000104048890 */ /* 0x000fe4000fffe0ff */
[----:B------:R-:W-:Y:S02]  /*1f80*/  UISETP.GE.U32.AND UP1, UPT, UR5, UR9, UPT ;  /* 0x000000090500728c */ /* 0x000fe4000bf26070 */
[----:B------:R-:W-:-:S04]  /*1f90*/  ULOP3.LUT UR5, UR6, UR49, URZ, 0x3c, !UPT ;  /* 0x0000003106057292 */ /* 0x000fc8000f8e3cff */
[----:B------:R-:W-:Y:S02]  /*1fa0*/  UISETP.GE.AND UP0, UPT, UR5, URZ, UPT ;  /* 0x000000ff0500728c */ /* 0x000fe4000bf06270 */
[----:B------:R-:W-:-:S03]  /*1fb0*/  UIADD3 UR5, UPT, UPT, -UR6, URZ, URZ ;  /* 0x000000ff06057290 */ /* 0x000fc6000fffe1ff */
[----:B------:R-:W-:Y:S02]  /*1fc0*/  @UP1 UIADD3 UR4, UPT, UPT, UR4, 0x1, URZ ;  /* 0x0000000104041890 */ /* 0x000fe4000fffe0ff */
[----:B------:R-:W-:-:S05]  /*1fd0*/  UIMAD UR54, UR54, UR5, UR7 ;  /* 0x00000005363672a4 */ /* 0x000fca000f8e0207 */
[----:B------:R-:W-:Y:S02]  /*1fe0*/  UMOV UR48, UR4 ;  /* 0x0000000400307c82 */ /* 0x000fe40008000000 */
[----:B------:R-:W-:Y:S02]  /*1ff0*/  @!UP0 UIADD3 UR48, UPT, UPT, -UR48, URZ, URZ ;  /* 0x000000ff30308290 */ /* 0x000fe4000fffe1ff */
[----:B------:R-:W-:Y:S02]  /*2000*/  UISETP.GE.U32.AND UP0, UPT, UR62, 0x7f, UPT ;  /* 0x0000007f3e00788c */ /* 0x000fe4000bf06070 */
[----:B------:R-:W-:-:S04]  /*2010*/  @!UP2 ULOP3.LUT UR48, URZ, UR49, URZ, 0x33, !UPT ;  /* 0x00000031ff30a292 */ /* 0x000fc8000f8e33ff */
[----:B------:R-:W-:-:S04]  /*2020*/  UIADD3 UR4, UPT, UPT, -UR48, URZ, URZ ;  /* 0x000000ff30047290 */ /* 0x000fc8000fffe1ff */
[----:B------:R-:W-:Y:S01]  /*2030*/  UIMAD UR49, UR49, UR4, UR6 ;  /* 0x00000004313172a4 */ /* 0x000fe2000f8e0206 */
[----:B--2---:R-:W-:Y:S11]  /*2040*/  BRA.U !UP0, `(.L_x_23) ;  /* 0x0000000508687547 */ /* 0x004ff6000b800000 */
[----:B------:R-:W2:Y:S01]  /*2050*/  LDCU.64 UR8, c[0x0][0x5c0] ;  /* 0x0000b800ff0877ac */ /* 0x000ea20008000a00 */
[----:B------:R-:W2:Y:S01]  /*2060*/  LDCU.64 UR36, c[0x0][0x5f8] ;  /* 0x0000bf00ff2477ac */ /* 0x000ea20008000a00 */
[----:B------:R-:W1:Y:S01]  /*2070*/  LDCU UR12, c[0x0][0x5c8] ;  /* 0x0000b900ff0c77ac */ /* 0x000e620008000800 */
[----:B------:R-:W1:Y:S01]  /*2080*/  LDCU UR11, c[0x0][0x600] ;  /* 0x0000c000ff0b77ac */ /* 0x000e620008000800 */
[----:B------:R-:W1:Y:S01]  /*2090*/  LDCU UR24, c[0x0][0x5a8] ;  /* 0x0000b500ff1877ac */ /* 0x000e620008000800 */
[----:B------:R-:W1:Y:S01]  /*20a0*/  LDCU UR23, c[0x0][0x59c] ;  /* 0x0000b380ff1777ac */ /* 0x000e620008000800 */
[----:B--2---:R-:W-:Y:S01]  /*20b0*/  UIMAD UR38, UR54, UR8, UR36 ;  /* 0x00000008362672a4 */ /* 0x004fe2000f8e0224 */
[----:B------:R-:W2:Y:S01]  /*20c0*/  LDCU UR22, c[0x0][0x590] ;  /* 0x0000b200ff1677ac */ /* 0x000ea20008000800 */
[----:B------:R-:W2:Y:S01]  /*20d0*/  LDCU UR28, c[0x0][0x594] ;  /* 0x0000b280ff1c77ac */ /* 0x000ea20008000800 */
[----:B------:R-:W2:Y:S01]  /*20e0*/  LDCU UR27, c[0x0][0x598] ;  /* 0x0000b300ff1b77ac */ /* 0x000ea20008000800 */
[----:B------:R-:W2:Y:S01]  /*20f0*/  LDCU UR26, c[0x0][0x5ac] ;  /* 0x0000b580ff1a77ac */ /* 0x000ea20008000800 */
[----:B------:R-:W2:Y:S01]  /*2100*/  LDCU UR25, c[0x0][0x5b0] ;  /* 0x0000b600ff1977ac */ /* 0x000ea20008000800 */
[----:B------:R-:W2:Y:S01]  /*2110*/  LDCU UR5, c[0x0][0x5cc] ;  /* 0x0000b980ff0577ac */ /* 0x000ea20008000800 */
[----:B------:R-:W2:Y:S01]  /*2120*/  LDCU UR4, c[0x0][0x5ec] ;  /* 0x0000bd80ff0477ac */ /* 0x000ea20008000800 */
[----:B------:R-:W2:Y:S01]  /*2130*/  LDCU.64 UR20, c[0x0][0x5a0] ;  /* 0x0000b400ff1477ac */ /* 0x000ea20008000a00 */
[----:B------:R-:W2:Y:S01]  /*2140*/  LDCU.64 UR16, c[0x0][0x5d0] ;  /* 0x0000ba00ff1077ac */ /* 0x000ea20008000a00 */
[----:B------:R-:W2:Y:S01]  /*2150*/  LDCU.64 UR6, c[0x0][0x5f0] ;  /* 0x0000be00ff0677ac */ /* 0x000ea20008000a00 */
[----:B------:R-:W-:-:S02]  /*2160*/  UIMAD UR37, UR49, UR9, UR37 ;  /* 0x00000009312572a4 */ /* 0x000fc4000f8e0225 */
[----:B-1----:R-:W-:Y:S01]  /*2170*/  UIMAD UR36, UR48, UR12, UR11 ;  /* 0x0000000c302472a4 */ /* 0x002fe2000f8e020b */
[----:B------:R-:W-:Y:S01]  /*2180*/  UMOV UR18, URZ ;  /* 0x000000ff00127c82 */ /* 0x000fe20008000000 */
[----:B------:R-:W-:-:S10]  /*2190*/  UMOV UR14, UR34 ;  /* 0x00000022000e7c82 */ /* 0x000fd40008000000 */
.L_x_29:
[----:B----4-:R-:W-:Y:S01]  /*21a0*/  @!P3 MOV R3, 0x8000 ;  /* 0x000080000003b802 */ /* 0x010fe20000000f00 */
[----:B------:R-:W-:Y:S01]  /*21b0*/  ULEA UR11, UR14, UR35, 0x3 ;  /* 0x000000230e0b7291 */ /* 0x000fe2000f8e18ff */
[----:B--2-4-:R-:W-:Y:S11]  /*21c0*/  @P0 BRA `(.L_x_24) ;  /* 0x0000000000100947 */ /* 0x014ff60003800000 */
[----:B------:R-:W-:Y:S04]  /*21d0*/  MOV R4, UR29 ;  /* 0x0000001d00047c02 */ /* 0x000fe80008000f00 */
[----:B------:R-:W-:Y:S04]  /*21e0*/  SHF.L.U32 R4, R4, 0x1f, RZ ;  /* 0x0000001f04047819 */ /* 0x000fe800000006ff */
[----:B------:R-:W1:Y:S02]  /*21f0*/  SYNCS.PHASECHK.TRANS64.TRYWAIT P0, [UR11+0x68], R4 ;  /* 0x00006804ff0075a7 */ /* 0x000e64000800110b */
[----:B-1----:R-:W-:Y:S05]  /*2200*/  @!P0 BRA `(.L_x_25) ;  /* 0x0000008400388947 */ /* 0x002fea0003800000 */
.L_x_24:
[----:B------:R4:W-:Y:S01]  /*2210*/  @!P3 SYNCS.ARRIVE.TRANS64 RZ, [UR11], R3 ;  /* 0x00000003ffffb9a7 */ /* 0x0009e2000800000b */
[----:B------:R-:W-:Y:S04]  /*2220*/  ULOP3.LUT UR8, UR47, 0x2, URZ, 0xfc, !UPT ;  /* 0x000000022f087892 */ /* 0x000fe8000f8efcff */
[----:B------:R-:W-:Y:S09]  /*2230*/  UISETP.NE.AND UP0, UPT, UR8, 0x2, UPT ;  /* 0x000000020800788c */ /* 0x000ff2000bf05270 */
[----:B------:R-:W-:Y:S05]  /*2240*/  BRA.U UP0, `(.L_x_26) ;  /* 0x0000000100047547 */ /* 0x000fea000b800000 */
[----:B--23--:R-:W-:Y:S05]  /*2250*/  BPT.TRAP 0x1 ;  /* 0x000000040000795c */ /* 0x00cfea0000300000 */
.L_x_26:
[----:B------:R-:W-:Y:S04]  /*2260*/  BSSY.RECONVERGENT B0, `(.L_x_27) ;  /* 0x0000003000007945 */ /* 0x000fe80003800200 */
[----:B------:R-:W-:Y:S05]  /*2270*/  @P2 BRA `(.L_x_28) ;  /* 0x0000000000042947 */ /* 0x000fea0003800000 */
[----:B--23--:R-:W-:Y:S05]  /*2280*/  BPT.TRAP 0x1 ;  /* 0x000000040000795c */ /* 0x00cfea0000300000 */
.L_x_28:
[----:B--23--:R-:W-:Y:S05]  /*2290*/  BSYNC.RECONVERGENT B0 ;  /* 0x0000000000007941 */ /* 0x00cfea0003800200 */
.L_x_27:
[----:B------:R-:W-:Y:S02]  /*22a0*/  UIADD3 UR8, UPT, UPT, UR14, 0x1, URZ ;  /* 0x000000010e087890 */ /* 0x000fe4000fffe0ff */
[----:B------:R-:W-:Y:S02]  /*22b0*/  USHF.L.U32 UR43, UR18, 0x6, URZ ;  /* 0x00000006122b7899 */ /* 0x000fe400080006ff */
[----:B------:R-:W-:Y:S02]  /*22c0*/  UISETP.NE.AND UP0, UPT, UR8, 0xd, UPT ;  /* 0x0000000d0800788c */ /* 0x000fe4000bf05270 */
[----:B------:R-:W-:Y:S02]  /*22d0*/  ULOP3.LUT UR41, UR11, 0xfefffff8, URZ, 0xc0, !UPT ;  /* 0xfefffff80b297892 */ /* 0x000fe4000f8ec0ff */
[----:B------:R-:W-:Y:S02]  /*22e0*/  USEL UR9, URZ, 0x1, UP0 ;  /* 0x00000001ff097887 */ /* 0x000fe40008000000 */
[----:B------:R-:W-:Y:S02]  /*22f0*/  USEL UR34, UR8, URZ, UP0 ;  /* 0x000000ff08227287 */ /* 0x000fe40008000000 */
[----:B------:R-:W-:Y:S02]  /*2300*/  ULOP3.LUT UR29, UR29, UR9, URZ, 0x3c, !UPT ;  /* 0x000000091d1d7292 */ /* 0x000fe4000f8e3cff */
[----:B------:R-:W-:Y:S02]  /*2310*/  ULEA UR8, UR34, UR35, 0x3 ;  /* 0x0000002322087291 */ /* 0x000fe4000f8e18ff */
[----:B------:R-:W-:Y:S02]  /*2320*/  UISETP.NE.AND UP0, UPT, UR22, 0x1, UPT ;  /* 0x000000011600788c */ /* 0x000fe4000bf05270 */
[----:B------:R-:W-:Y:S01]  /*2330*/  UISETP.NE.AND UP2, UPT, UR24, 0x1, UPT ;  /* 0x000000011800788c */ /* 0x000fe2000bf45270 */
[----:B-1----:R-:W-:Y:S01]  /*2340*/  MOV R0, UR29 ;  /* 0x0000001d00007c02 */ /* 0x002fe20008000f00 */
[----:B------:R-:W-:Y:S02]  /*2350*/  UIADD3 UR32, UP1, UPT, UR50, 0x80, URZ ;  /* 0x0000008032207890 */ /* 0x000fe4000ff3e0ff */
[----:B------:R-:W-:Y:S01]  /*2360*/  UIADD3 UR18, UPT, UPT, UR18, 0x1, URZ ;  /* 0x0000000112127890 */ /* 0x000fe2000fffe0ff */
[----:B------:R-:W-:Y:S01]  /*2370*/  SHF.L.U32 R0, R0, 0x1f, RZ ;  /* 0x0000001f00007819 */ /* 0x000fe200000006ff */
[----:B------:R-:W-:Y:S01]  /*2380*/  UIADD3.X UR33, UPT, UPT, URZ, UR51, URZ, UP1, !UPT ;  /* 0x00000033ff217290 */ /* 0x000fe20008ffe4ff */
[----:B------:R-:W-:Y:S02]  /*2390*/  UMOV UR44, 0x0 ;  /* 0x00000000002c7882 */ /* 0x000fe40000000000 */
[----:B------:R1:W2:Y:S01]  /*23a0*/  SYNCS.PHASECHK.TRANS64.TRYWAIT P0, [UR8+0x68], R0 ;  /* 0x00006800ff0075a7 */ /* 0x0002a20008001108 */
[----:B------:R-:W-:Y:S02]  /*23b0*/  UIMAD.WIDE.U32 UR8, UR43, UR28, URZ ;  /* 0x0000001c2b0872a5 */ /* 0x000fe4000f8e00ff */
[----:B------:R-:W-:Y:S02]  /*23c0*/  ULEA UR8, UR14, UR35, 0xd ;  /* 0x000000230e087291 */ /* 0x000fe4000f8e68ff */
[----:B------:R-:W-:Y:S02]  /*23d0*/  USHF.R.U32.HI UR9, URZ, UR27, UR9 ;  /* 0x0000001bff097299 */ /* 0x000fe40008011609 */
[----:B------:R-:W-:Y:S02]  /*23e0*/  UIADD3 UR40, UPT, UPT, UR8, 0x4300, URZ ;  /* 0x0000430008287890 */ /* 0x000fe4000fffe0ff */
[----:B------:R-:W-:Y:S02]  /*23f0*/  USEL UR9, UR43, UR9, !UP0 ;  /* 0x000000092b097287 */ /* 0x000fe4000c000000 */
[----:B------:R-:W-:Y:S02]  /*2400*/  UISETP.NE.AND UP0, UPT, UR23, 0x1, UPT ;  /* 0x000000011700788c */ /* 0x000fe4000bf05270 */
[----:B------:R-:W-:Y:S02]  /*2410*/  UIMAD.WIDE.U32 UR12, UR9, UR20, URZ ;  /* 0x00000014090c72a5 */ /* 0x000fe4000f8e00ff */
[----:B------:R-:W-:Y:S02]  /*2420*/  ULEA UR12, UR37, UR38, 0x5 ;  /* 0x00000026250c7291 */ /* 0x000fe4000f8e28ff */
[----:B------:R-:W-:Y:S02]  /*2430*/  USHF.R.U32.HI UR13, URZ, UR21, UR13 ;  /* 0x00000015ff0d7299 */ /* 0x000fe4000801160d */
[----:B------:R-:W-:Y:S02]  /*2440*/  ULEA UR19, UR36, UR12, 0xa ;  /* 0x0000000c24137291 */ /* 0x000fe4000f8e50ff */
[----:B------:R-:W-:Y:S02]  /*2450*/  USEL UR13, UR9, UR13, !UP0 ;  /* 0x0000000d090d7287 */ /* 0x000fe4000c000000 */
[----:B------:R-:W-:Y:S02]  /*2460*/  UIADD3 UR12, UPT, UPT, -UR9, URZ, URZ ;  /* 0x000000ff090c7290 */ /* 0x000fe4000fffe1ff */
[----:B------:R-:W-:Y:S02]  /*2470*/  UIMAD.WIDE.U32 UR14, UR13, UR26, URZ ;  /* 0x0000001a0d0e72a5 */ /* 0x000fe4000f8e00ff */
[----:B------:R-:W-:Y:S02]  /*2480*/  UIMAD UR12, UR22, UR12, UR43 ;  /* 0x0000000c160c72a4 */ /* 0x000fe4000f8e022b */
[----:B------:R-:W-:Y:S02]  /*2490*/  UIADD3 UR30, UP0, UPT, UR50, 0x180, URZ ;  /* 0x00000180321e7890 */ /* 0x000fe4000ff1e0ff */
[----:B------:R-:W-:Y:S02]  /*24a0*/  UIADD3 UR8, UPT, UPT, UR8, 0x1e300, URZ ;  /* 0x0001e30008087890 */ /* 0x000fe4000fffe0ff */
[----:B------:R-:W-:Y:S02]  /*24b0*/  UIADD3.X UR31, UPT, UPT, URZ, UR51, URZ, UP0, !UPT ;  /* 0x00000033ff1f7290 */ /* 0x000fe400087fe4ff */
[----:B------:R-:W-:Y:S01]  /*24c0*/  UISETP.NE.AND UP0, UPT, UR18, UR46, UPT ;  /* 0x0000002e1200728c */ /* 0x000fe2000bf05270 */
[----:B------:R-:W-:Y:S01]  /*24d0*/  UMOV UR45, 0x10000000 ;  /* 0x10000000002d7882 */ /* 0x000fe20000000000 */
[----:B------:R-:W-:Y:S01]  /*24e0*/  UMOV UR14, UR15 ;  /* 0x0000000f000e7c82 */ /* 0x000fe20008000000 */
[----:B------:R-:W-:Y:S01]  /*24f0*/  UTMALDG.2D.2CTA [UR40], [UR32], desc[UR44] ;  /* 0x00002c28200075b4 */ /* 0x000fe20008209000 */
[----:B------:R-:W-:Y:S04]  /*2500*/  USHF.R.U32.HI UR11, URZ, UR25, UR14 ;  /* 0x00000019ff0b7299 */ /* 0x000fe8000801160e */
[----:B------:R-:W-:Y:S02]  /*2510*/  USEL UR14, UR13, UR11, !UP2 ;  /* 0x0000000b0d0e7287 */ /* 0x000fe4000d000000 */
[----:B------:R-:W-:Y:S02]  /*2520*/  UIADD3 UR11, UPT, UPT, -UR13, URZ, URZ ;  /* 0x000000ff0d0b7290 */ /* 0x000fe4000fffe1ff */
[----:B------:R-:W-:Y:S02]  /*2530*/  UIADD3 UR15, UPT, UPT, -UR14, URZ, URZ ;  /* 0x000000ff0e0f7290 */ /* 0x000fe4000fffe1ff */
[----:B------:R-:W-:Y:S02]  /*2540*/  UIMAD UR9, UR23, UR11, UR9 ;  /* 0x0000000b170972a4 */ /* 0x000fe4000f8e0209 */
[----:B------:R-:W-:Y:S02]  /*2550*/  UIMAD UR13, UR24, UR15, UR13 ;  /* 0x0000000f180d72a4 */ /* 0x000fe4000f8e020d */
[----:B------:R-:W-:Y:S02]  /*2560*/  UIMAD UR11, UR12, UR5, UR4 ;  /* 0x000000050c0b72a4 */ /* 0x000fe4000f8e0204 */
[----:B------:R-:W-:Y:S02]  /*2570*/  UIMAD UR12, UR9, UR16, UR6 ;  /* 0x00000010090c72a4 */ /* 0x000fe4000f8e0206 */
[----:B------:R-:W-:Y:S02]  /*2580*/  UIMAD UR13, UR13, UR17, UR7 ;  /* 0x000000110d0d72a4 */ /* 0x000fe4000f8e0207 */
[----:B------:R-:W-:Y:S01]  /*2590*/  UPRMT UR15, UR19, 0x5410, URZ ;  /* 0x00005410130f7896 */ /* 0x000fe200080000ff */
[----:B------:R-:W-:Y:S02]  /*25a0*/  UMOV UR9, UR41 ;  /* 0x0000002900097c82 */ /* 0x000fe40008000000 */
[----:B------:R-:W-:Y:S06]  /*25b0*/  UMOV UR19, UR46 ;  /* 0x0000002e00137c82 */ /* 0x000fec0008000000 */
[----:B------:R3:W-:Y:S02]  /*25c0*/  UTMALDG.5D.IM2COL.2CTA [UR8], [UR30], UR15, desc[UR44] ;  /* 0x00002c081e0073b4 */ /* 0x0007e4000826100f */
[----:B---3--:R-:W-:Y:S01]  /*25d0*/  UMOV UR14, UR34 ;  /* 0x00000022000e7c82 */ /* 0x008fe20008000000 */
[----:B-1----:R-:W-:Y:S05]  /*25e0*/  BRA.U UP0, `(.L_x_29) ;  /* 0xfffffff900ec7547 */ /* 0x002fea000b83ffff */
.L_x_23:
[----:B------:R-:W-:Y:S01]  /*25f0*/  ULEA UR4, UR34, UR35, 0x3 ;  /* 0x0000002322047291 */ /* 0x000fe2000f8e18ff */
[----:B------:R-:W-:Y:S01]  /*2600*/  MOV R0, UR29 ;  /* 0x0000001d00007c02 */ /* 0x000fe20008000f00 */
[----:B------:R-:W-:Y:S01]  /*2610*/  @!P1 SYNCS.ARRIVE.TRANS64.A1T0 RZ, [UR35+0x118], RZ ;  /* 0x000118ffffff99a7 */ /* 0x000fe20008100023 */
[----:B------:R-:W-:Y:S02]  /*2620*/  UISETP.GT.AND UP0, UPT, UR60, UR59, UPT ;  /* 0x0000003b3c00728c */ /* 0x000fe4000bf04270 */
[----:B------:R-:W-:-:S04]  /*2630*/  SHF.L.U32 R0, R0, 0x1f, RZ ;  /* 0x0000001f00007819 */ /* 0x000fc800000006ff */
[----:B--2-4-:R2:W4:Y:S03]  /*2640*/  SYNCS.PHASECHK.TRANS64.TRYWAIT P0, [UR4+0x68], R0 ;  /* 0x00006800ff0075a7 */ /* 0x0145260008001104 */
[----:B------:R-:W-:Y:S05]  /*2650*/  BRA.U !UP0, `(.L_x_30) ;  /* 0x0000000508647547 */ /* 0x000fea000b800000 */
[----:B------:R-:W1:Y:S01]  /*2660*/  LDCU.64 UR8, c[0x0][0x5c0] ;  /* 0x0000b800ff0877ac */ /* 0x000e620008000a00 */
[----:B------:R-:W1:Y:S01]  /*2670*/  LDCU.64 UR44, c[0x0][0x5f8] ;  /* 0x0000bf00ff2c77ac */ /* 0x000e620008000a00 */
[----:B------:R-:W3:Y:S01]  /*2680*/  LDCU UR11, c[0x0][0x5c8] ;  /* 0x0000b900ff0b77ac */ /* 0x000ee20008000800 */
[----:B------:R-:W3:Y:S01]  /*2690*/  LDCU UR37, c[0x0][0x600] ;  /* 0x0000c000ff2577ac */ /* 0x000ee20008000800 */
[----:B------:R-:W2:Y:S01]  /*26a0*/  LDCU UR23, c[0x0][0x5a8] ;  /* 0x0000b500ff1777ac */ /* 0x000ea20008000800 */
[----:B------:R-:W2:Y:S01]  /*26b0*/  LDCU UR22, c[0x0][0x59c] ;  /* 0x0000b380ff1677ac */ /* 0x000ea20008000800 */
[----:B-1----:R-:W-:Y:S01]  /*26c0*/  UIMAD UR38, UR49, UR9, UR45 ;  /* 0x00000009312672a4 */ /* 0x002fe2000f8e022d */
[----:B------:R-:W1:Y:S01]  /*26d0*/  LDCU UR18, c[0x0][0x590] ;  /* 0x0000b200ff1277ac */ /* 0x000e620008000800 */
[----:B------:R-:W1:Y:S01]  /*26e0*/  LDCU UR27, c[0x0][0x594] ;  /* 0x0000b280ff1b77ac */ /* 0x000e620008000800 */
[----:B------:R-:W1:Y:S01]  /*26f0*/  LDCU UR26, c[0x0][0x598] ;  /* 0x0000b300ff1a77ac */ /* 0x000e620008000800 */
[----:B------:R-:W1:Y:S01]  /*2700*/  LDCU UR25, c[0x0][0x5ac] ;  /* 0x0000b580ff1977ac */ /* 0x000e620008000800 */
[----:B------:R-:W1:Y:S01]  /*2710*/  LDCU UR24, c[0x0][0x5b0] ;  /* 0x0000b600ff1877ac */ /* 0x000e620008000800 */
[----:B------:R-:W1:Y:S01]  /*2720*/  LDCU UR5, c[0x0][0x5cc] ;  /* 0x0000b980ff0577ac */ /* 0x000e620008000800 */
[----:B------:R-:W1:Y:S01]  /*2730*/  LDCU UR4, c[0x0][0x5ec] ;  /* 0x0000bd80ff0477ac */ /* 0x000e620008000800 */
[----:B------:R-:W1:Y:S01]  /*2740*/  LDCU.64 UR20, c[0x0][0x5a0] ;  /* 0x0000b400ff1477ac */ /* 0x000e620008000a00 */
[----:B------:R-:W1:Y:S01]  /*2750*/  LDCU.64 UR16, c[0x0][0x5d0] ;  /* 0x0000ba00ff1077ac */ /* 0x000e620008000a00 */
[----:B------:R-:W1:Y:S01]  /*2760*/  LDCU.64 UR6, c[0x0][0x5f0] ;  /* 0x0000be00ff0677ac */ /* 0x000e620008000a00 */
[----:B------:R-:W-:-:S02]  /*2770*/  UIMAD UR44, UR54, UR8, UR44 ;  /* 0x00000008362c72a4 */ /* 0x000fc4000f8e022c */
[----:B------:R-:W-:Y:S02]  /*2780*/  UIADD3 UR45, UPT, UPT, UR61, UR19, URZ ;  /* 0x000000133d2d7290 */ /* 0x000fe4000fffe0ff */
[----:B---3--:R-:W-:Y:S01]  /*2790*/  UIMAD UR37, UR48, UR11, UR37 ;  /* 0x0000000b302572a4 */ /* 0x008fe2000f8e0225 */
[----:B--2---:R-:W-:-:S11]  /*27a0*/  UMOV UR14, UR34 ;  /* 0x00000022000e7c82 */ /* 0x004fd60008000000 */
.L_x_36:
[----:B---3--:R-:W-:Y:S01]  /*27b0*/  @!P3 MOV R3, 0x8000 ;  /* 0x000080000003b802 */ /* 0x008fe20000000f00 */
[----:B------:R-:W-:Y:S01]  /*27c0*/  ULEA UR11, UR14, UR35, 0x3 ;  /* 0x000000230e0b7291 */ /* 0x000fe2000f8e18ff */
[----:B--2-4-:R-:W-:Y:S11]  /*27d0*/  @P0 BRA `(.L_x_31) ;  /* 0x0000000000100947 */ /* 0x014ff60003800000 */
[----:B------:R-:W-:Y:S04]  /*27e0*/  MOV R4, UR29 ;  /* 0x0000001d00047c02 */ /* 0x000fe80008000f00 */
[----:B------:R-:W-:Y:S04]  /*27f0*/  SHF.L.U32 R4, R4, 0x1f, RZ ;  /* 0x0000001f04047819 */ /* 0x000fe800000006ff */
[----:B------:R-:W2:Y:S02]  /*2800*/  SYNCS.PHASECHK.TRANS64.TRYWAIT P0, [UR11+0x68], R4 ;  /* 0x00006804ff0075a7 */ /* 0x000ea4000800110b */
[----:B--2---:R-:W-:Y:S05]  /*2810*/  @!P0 BRA `(.L_x_32) ;  /* 0x0000007c00cc8947 */ /* 0x004fea0003800000 */
.L_x_31:
[----:B------:R3:W-:Y:S01]  /*2820*/  @!P3 SYNCS.ARRIVE.TRANS64 RZ, [UR11], R3 ;  /* 0x00000003ffffb9a7 */ /* 0x0007e2000800000b */
[----:B------:R-:W-:Y:S04]  /*2830*/  ULOP3.LUT UR8, UR47, 0x2, URZ, 0xfc, !UPT ;  /* 0x000000022f087892 */ /* 0x000fe8000f8efcff */
[----:B------:R-:W-:Y:S09]  /*2840*/  UISETP.NE.AND UP0, UPT, UR8, 0x2, UPT ;  /* 0x000000020800788c */ /* 0x000ff2000bf05270 */
[----:B------:R-:W-:Y:S05]  /*2850*/  BRA.U UP0, `(.L_x_33) ;  /* 0x0000000100047547 */ /* 0x000fea000b800000 */
[----:B-1----:R-:W-:Y:S05]  /*2860*/  BPT.TRAP 0x1 ;  /* 0x000000040000795c */ /* 0x002fea0000300000 */
.L_x_33:
[----:B------:R-:W-:Y:S04]  /*2870*/  BSSY.RECONVERGENT B0, `(.L_x_34) ;  /* 0x0000003000007945 */ /* 0x000fe80003800200 */
[----:B------:R-:W-:Y:S05]  /*2880*/  @P2 BRA `(.L_x_35) ;  /* 0x0000000000042947 */ /* 0x000fea0003800000 */
[----:B-1----:R-:W-:Y:S05]  /*2890*/  BPT.TRAP 0x1 ;  /* 0x000000040000795c */ /* 0x002fea0000300000 */
.L_x_35:
[----:B-1----:R-:W-:Y:S05]  /*28a0*/  BSYNC.RECONVERGENT B0 ;  /* 0x0000000000007941 */ /* 0x002fea0003800200 */
.L_x_34:
[----:B------:R-:W-:Y:S02]  /*28b0*/  UIADD3 UR8, UPT, UPT, UR14, 0x1, URZ ;  /* 0x000000010e087890 */ /* 0x000fe4000fffe0ff */
[----:B------:R-:W-:Y:S02]  /*28c0*/  USHF.L.U32 UR43, UR19, 0x6, URZ ;  /* 0x00000006132b7899 */ /* 0x000fe400080006ff */
[----:B------:R-:W-:Y:S02]  /*28d0*/  UISETP.NE.AND UP0, UPT, UR8, 0xd, UPT ;  /* 0x0000000d0800788c */ /* 0x000fe4000bf05270 */
[----:B------:R-:W-:Y:S02]  /*28e0*/  ULEA UR28, UR14, UR35, 0xd ;  /* 0x000000230e1c7291 */ /* 0x000fe4000f8e68ff */
[----:B------:R-:W-:Y:S02]  /*28f0*/  USEL UR9, URZ, 0x1, UP0 ;  /* 0x00000001ff097887 */ /* 0x000fe40008000000 */
[----:B------:R-:W-:Y:S02]  /*2900*/  USEL UR34, UR8, URZ, UP0 ;  /* 0x000000ff08227287 */ /* 0x000fe40008000000 */
[----:B------:R-:W-:Y:S02]  /*2910*/  ULOP3.LUT UR29, UR29, UR9, URZ, 0x3c, !UPT ;  /* 0x000000091d1d7292 */ /* 0x000fe4000f8e3cff */
[----:B------:R-:W-:Y:S02]  /*2920*/  ULEA UR8, UR34, UR35, 0x3 ;  /* 0x0000002322087291 */ /* 0x000fe4000f8e18ff */
[----:B------:R-:W-:Y:S02]  /*2930*/  UISETP.NE.AND UP0, UPT, UR18, 0x1, UPT ;  /* 0x000000011200788c */ /* 0x000fe4000bf05270 */
[----:B------:R-:W-:Y:S01]  /*2940*/  ULOP3.LUT UR41, UR11, 0xfefffff8, URZ, 0xc0, !UPT ;  /* 0xfefffff80b297892 */ /* 0x000fe2000f8ec0ff */
[----:B--2---:R-:W-:Y:S01]  /*2950*/  MOV R0, UR29 ;  /* 0x0000001d00007c02 */ /* 0x004fe20008000f00 */
[----:B------:R-:W-:Y:S02]  /*2960*/  UISETP.NE.AND UP2, UPT, UR23, 0x1, UPT ;  /* 0x000000011700788c */ /* 0x000fe4000bf45270 */
[----:B------:R-:W-:Y:S01]  /*2970*/  UIADD3 UR32, UP1, UPT, UR50, 0x80, URZ ;  /* 0x0000008032207890 */ /* 0x000fe2000ff3e0ff */
[----:B------:R-:W-:Y:S01]  /*2980*/  SHF.L.U32 R0, R0, 0x1f, RZ ;  /* 0x0000001f00007819 */ /* 0x000fe200000006ff */
[----:B------:R-:W-:Y:S02]  /*2990*/  UIADD3 UR40, UPT, UPT, UR28, 0x4300, URZ ;  /* 0x000043001c287890 */ /* 0x000fe4000fffe0ff */
[----:B------:R-:W-:Y:S01]  /*29a0*/  UIADD3.X UR33, UPT, UPT, URZ, UR51, URZ, UP1, !UPT ;  /* 0x00000033ff217290 */ /* 0x000fe20008ffe4ff */
[----:B------:R1:W2:Y:S01]  /*29b0*/  SYNCS.PHASECHK.TRANS64.TRYWAIT P0, [UR8+0x68], R0 ;  /* 0x00006800ff0075a7 */ /* 0x0002a20008001108 */
[----:B------:R-:W-:Y:S02]  /*29c0*/  UIMAD.WIDE.U32 UR8, UR43, UR27, URZ ;  /* 0x0000001b2b0872a5 */ /* 0x000fe4000f8e00ff */
[----:B------:R-:W-:Y:S02]  /*29d0*/  UIADD3 UR19, UPT, UPT, UR19, 0x1, URZ ;  /* 0x0000000113137890 */ /* 0x000fe4000fffe0ff */
[----:B------:R-:W-:Y:S01]  /*29e0*/  USHF.R.U32.HI UR9, URZ, UR26, UR9 ;  /* 0x0000001aff097299 */ /* 0x000fe20008011609 */
[----:B------:R-:W-:Y:S01]  /*29f0*/  UMOV UR48, 0x0 ;  /* 0x0000000000307882 */ /* 0x000fe20000000000 */
[----:B------:R-:W-:Y:S02]  /*2a00*/  UMOV UR49, 0x10000000 ;  /* 0x1000000000317882 */ /* 0x000fe40000000000 */
[----:B------:R-:W-:Y:S01]  /*2a10*/  USEL UR9, UR43, UR9, !UP0 ;  /* 0x000000092b097287 */ /* 0x000fe2000c000000 */
[----:B------:R-:W-:Y:S01]  /*2a20*/  UTMALDG.2D.2CTA [UR40], [UR32], desc[UR48] ;  /* 0x00003028200075b4 */ /* 0x000fe20008209000 */
        /* <DEDUP_REMOVED lines=9> */
[----:B------:R-:W-:Y:S03]  /*2ac0*/  UIADD3 UR30, UP0, UPT, UR50, 0x180, URZ ;  /* 0x00000180321e7890 */ /* 0x000fe6000ff1e0ff */
[----:B------:R-:W-:Y:S01]  /*2ad0*/  UMOV UR8, UR15 ;  /* 0x0000000f00087c82 */ /* 0x000fe20008000000 */
[----:B------:R-:W-:Y:S02]  /*2ae0*/  UIADD3.X UR31, UPT, UPT, URZ, UR51, URZ, UP0, !UPT ;  /* 0x00000033ff1f7290 */ /* 0x000fe400087fe4ff */
[----:B------:R-:W-:Y:S02]  /*2af0*/  USHF.R.U32.HI UR11, URZ, UR24, UR8 ;  /* 0x00000018ff0b7299 */ /* 0x000fe40008011608 */
[----:B------:R-:W-:Y:S02]  /*2b00*/  UIADD3 UR8, UPT, UPT, UR28, 0x1e300, URZ ;  /* 0x0001e3001c087890 */ /* 0x000fe4000fffe0ff */
        /* <DEDUP_REMOVED lines=9> */
[----:B------:R-:W-:Y:S01]  /*2ba0*/  UMOV UR9, UR41 ;  /* 0x0000002900097c82 */ /* 0x000fe20008000000 */
[----:B------:R-:W-:Y:S07]  /*2bb0*/  UISETP.NE.AND UP0, UPT, UR19, UR45, UPT ;  /* 0x0000002d1300728c */ /* 0x000fee000bf05270 */
[----:B------:R4:W-:Y:S02]  /*2bc0*/  UTMALDG.5D.IM2COL.2CTA [UR8], [UR30], UR15, desc[UR48] ;  /* 0x000030081e0073b4 */ /* 0x0009e4000826100f */
[----:B----4-:R-:W-:Y:S01]  /*2bd0*/  UMOV UR14, UR34 ;  /* 0x00000022000e7c82 */ /* 0x010fe20008000000 */
[----:B-1----:R-:W-:Y:S05]  /*2be0*/  BRA.U UP0, `(.L_x_36) ;  /* 0xfffffff900f07547 */ /* 0x002fea000b83ffff */
.L_x_30:
[----:B---3--:R-:W-:Y:S01]  /*2bf0*/  SHF.L.U32 R3, R2, 0x1f, RZ ;  /* 0x0000001f02037819 */ /* 0x008fe200000006ff */
[----:B------:R-:W-:-:S03]  /*2c00*/  NOP ;  /* 0x0000000000007918 */ /* 0x000fc60000000000 */
[----:B--2-4-:R-:W2:Y:S02]  /*2c10*/  SYNCS.PHASECHK.TRANS64.TRYWAIT P0, [UR35+0x120], R3 ;  /* 0x00012003ff0075a7 */ /* 0x014ea40008001123 */
[----:B--2---:R-:W-:Y:S05]  /*2c20*/  @!P0 BRA `(.L_x_37) ;  /* 0x0000007800e08947 */ /* 0x004fea0003800000 */
.L_x_155:
[----:B------:R-:W3:Y:S01]  /*2c30*/  LDS.128 R4, [UR35+0x160] ;  /* 0x00016023ff047984 */ /* 0x000ee20008000c00 */
[----:B------:R-:W-:Y:S02]  /*2c40*/  UIADD3 UR4, UPT, UPT, UR35, 0x128, URZ ;  /* 0x0000012823047890 */ /* 0x000fe4000fffe0ff */
[----:B------:R-:W-:Y:S01]  /*2c50*/  UISETP.GE.AND UP0, UPT, UR39, 0x1, UPT ;  /* 0x000000012700788c */ /* 0x000fe2000bf06270 */
[----:B------:R-:W-:Y:S01]  /*2c60*/  @!PT LDS RZ, [RZ] ;  /* 0x00000000fffff984 */ /* 0x000fe20000000800 */
[----:B------:R-:W-:Y:S01]  /*2c70*/  @!PT LDS RZ, [RZ] ;  /* 0x00000000fffff984 */ /* 0x000fe20000000800 */
[----:B------:R-:W-:Y:S01]  /*2c80*/  @!PT LDS RZ, [RZ] ;  /* 0x00000000fffff984 */ /* 0x000fe20000000800 */
[----:B------:R-:W-:Y:S01]  /*2c90*/  @!PT LDS RZ, [RZ] ;  /* 0x00000000fffff984 */ /* 0x000fe20000000800 */
[----:B------:R4:W-:Y:S06]  /*2ca0*/  MEMBAR.ALL.CTA ;  /* 0x0000000000007992 */ /* 0x0009ec0000008000 */
[----:B----4-:R-:W4:Y:S01]  /*2cb0*/  FENCE.VIEW.ASYNC.S ;  /* 0x00000000000073c6 */ /* 0x010f220000000000 */
[----:B------:R-:W-:-:S09]  /*2cc0*/  UPRMT UR4, URZ, 0x654, UR4 ;  /* 0x00000654ff047896 */ /* 0x000fd20008000004 */
[----:B----4-:R-:W-:Y:S01]  /*2cd0*/  SYNCS.ARRIVE.TRANS64.RED.A1T0 RZ, [UR4], RZ ;  /* 0x000000ffffff79a7 */ /* 0x010fe20008100404 */
[----:B---3--:R-:W-:-:S13]  /*2ce0*/  LOP3.LUT P0, RZ, R6, 0x1, RZ, 0xc0, !PT ;  /* 0x0000000106ff7812 */ /* 0x008fda000780c0ff */
[----:B------:R-:W-:Y:S01]  /*2cf0*/  VOTEU.ANY UP1, P0 ;  /* 0x0000000000ff7886 */ /* 0x000fe20000020100 */
[----:B------:R-:W-:-:S13]  /*2d00*/  PLOP3.LUT P0, PT, PT, PT, UP1, 0x80, 0x8 ;  /* 0x000000000008781c */ /* 0x000fda0003f0f018 */
[----:B--2---:R-:W-:Y:S02]  /*2d10*/  @P0 MOV R0, R4 ;  /* 0x0000000400000202 */ /* 0x004fe40000000f00 */
[----:B------:R-:W-:Y:S02]  /*2d20*/  @P0 LOP3.LUT R4, R5, 0xffff, RZ, 0xc0, !PT ;  /* 0x0000ffff05040812 */ /* 0x000fe400078ec0ff */
[----:B------:R-:W-:Y:S02]  /*2d30*/  @P0 R2UR UR6, R0 ;  /* 0x00000000000602ca */ /* 0x000fe400000e0000 */
[----:B------:R-:W-:-:S11]  /*2d40*/  @P0 R2UR UR5, R4 ;  /* 0x00000000040502ca */ /* 0x000fd600000e0000 */
[----:B------:R-:W-:Y:S02]  /*2d50*/  @UP1 UMOV UR53, UR6 ;  /* 0x0000000600351c82 */ /* 0x000fe40008000000 */
[----:B-1----:R-:W-:Y:S01]  /*2d60*/  @UP1 UMOV UR52, UR5 ;  /* 0x0000000500341c82 */ /* 0x002fe20008000000 */
[----:B------:R-:W-:Y:S05]  /*2d70*/  BRA.U !UP0, `(.L_x_38) ;  /* 0x0000000108d47547 */ /* 0x000fea000b800000 */
[----:B------:R-:W1:Y:S01]  /*2d80*/  LDCU.128 UR16, c[0x0][0xc10] ;  /* 0x00018200ff1077ac */ /* 0x000e620008000c00 */
[----:B------:R-:W2:Y:S01]  /*2d90*/  LDCU UR20, c[0x0][0xc20] ;  /* 0x00018400ff1477ac */ /* 0x000ea20008000800 */
[----:B------:R-:W3:Y:S01]  /*2da0*/  LDCU UR13, c[0x0][0xc0c] ;  /* 0x00018180ff0d77ac */ /* 0x000ee20008000800 */
[----:B------:R-:W4:Y:S01]  /*2db0*/  LDCU.64 UR14, c[0x0][0xc28] ;  /* 0x00018500ff0e77ac */ /* 0x000f220008000a00 */
[----:B------:R-:W-:Y:S02]  /*2dc0*/  UISETP.NE.AND UP3, UPT, UR39, 0x1, UPT ;  /* 0x000000012700788c */ /* 0x000fe4000bf65270 */
[----:B-1----:R-:W-:Y:S02]  /*2dd0*/  UIMAD.WIDE.U32 UR4, UR56, UR19, URZ ;  /* 0x00000013380472a5 */ /* 0x002fe4000f8e00ff */
[----:B------:R-:W-:Y:S02]  /*2de0*/  UIMAD.WIDE.U32 UR6, UR58, UR16, URZ ;  /* 0x000000103a0672a5 */ /* 0x000fe4000f8e00ff */
[----:B------:R-:W-:-:S02]  /*2df0*/  UISETP.NE.AND UP0, UPT, UR18, 0x1, UPT ;  /* 0x000000011200788c */ /* 0x000fc4000bf05270 */
[----:B------:R-:W-:Y:S01]  /*2e00*/  UIMAD.WIDE.U32 UR10, UR52, UR19, URZ ;  /* 0x00000013340a72a5 */ /* 0x000fe2000f8e00ff */
[----:B------:R-:W-:Y:S01]  /*2e10*/  UMOV UR4, UR5 ;  /* 0x0000000500047c82 */ /* 0x000fe20008000000 */
[----:B---3--:R-:W-:Y:S02]  /*2e20*/  UISETP.NE.AND UP2, UPT, UR13, 0x1, UPT ;  /* 0x000000010d00788c */ /* 0x008fe4000bf45270 */
[----:B--2---:R-:W-:Y:S02]  /*2e30*/  USHF.R.U32.HI UR5, URZ, UR20, UR4 ;  /* 0x00000014ff057299 */ /* 0x004fe40008011604 */
[----:B------:R-:W-:Y:S01]  /*2e40*/  UIMAD.WIDE.U32 UR8, UR53, UR16, URZ ;  /* 0x00000010350872a5 */ /* 0x000fe2000f8e00ff */
[----:B------:R-:W-:Y:S01]  /*2e50*/  UMOV UR4, UR7 ;  /* 0x0000000700047c82 */ /* 0x000fe20008000000 */
[----:B------:R-:W-:Y:S02]  /*2e60*/  USEL UR5, UR56, UR5, !UP0 ;  /* 0x0000000538057287 */ /* 0x000fe4000c000000 */
[----:B------:R-:W-:-:S02]  /*2e70*/  USHF.R.U32.HI UR4, URZ, UR17, UR4 ;  /* 0x00000011ff047299 */ /* 0x000fc40008011604 */
[----:B----4-:R-:W-:Y:S02]  /*2e80*/  UIMAD.WIDE.U32 UR6, UR5, UR14, URZ ;  /* 0x0000000e050672a5 */ /* 0x010fe4000f8e00ff */
[----:B------:R-:W-:Y:S01]  /*2e90*/  USEL UR12, UR58, UR4, !UP2 ;  /* 0x000000043a0c7287 */ /* 0x000fe2000d000000 */
[----:B------:R-:W-:Y:S02]  /*2ea0*/  UMOV UR8, UR9 ;  /* 0x0000000900087c82 */ /* 0x000fe40008000000 */
[----:B------:R-:W-:Y:S01]  /*2eb0*/  UMOV UR4, UR11 ;  /* 0x0000000b00047c82 */ /* 0x000fe20008000000 */
[----:B------:R-:W-:Y:S01]  /*2ec0*/  UIMAD.WIDE.U32 UR10, UR12, UR14, URZ ;  /* 0x0000000e0c0a72a5 */ /* 0x000fe2000f8e00ff */
[----:B------:R-:W-:Y:S01]  /*2ed0*/  UMOV UR6, UR7 ;  /* 0x0000000700067c82 */ /* 0x000fe20008000000 */
[----:B------:R-:W-:Y:S02]  /*2ee0*/  USHF.R.U32.HI UR4, URZ, UR20, UR4 ;  /* 0x00000014ff047299 */ /* 0x000fe40008011604 */
[----:B------:R-:W-:-:S02]  /*2ef0*/  @UP3 USHF.R.U32.HI UR5, URZ, UR15, UR6 ;  /* 0x0000000fff053299 */ /* 0x000fc40008011606 */
[----:B------:R-:W-:Y:S01]  /*2f00*/  USHF.R.U32.HI UR17, URZ, UR17, UR8 ;  /* 0x00000011ff117299 */ /* 0x000fe20008011608 */
[----:B------:R-:W-:Y:S01]  /*2f10*/  UMOV UR6, UR11 ;  /* 0x0000000b00067c82 */ /* 0x000fe20008000000 */
[----:B------:R-:W-:Y:S02]  /*2f20*/  USEL UR4, UR52, UR4, !UP0 ;  /* 0x0000000434047287 */ /* 0x000fe4000c000000 */
[----:B------:R-:W-:Y:S02]  /*2f30*/  @UP3 USHF.R.U32.HI UR12, URZ, UR15, UR6 ;  /* 0x0000000fff0c3299 */ /* 0x000fe40008011606 */
[----:B------:R-:W-:Y:S02]  /*2f40*/  UIMAD UR6, UR39, UR5, URZ ;  /* 0x00000005270672a4 */ /* 0x000fe4000f8e02ff */
[----:B------:R-:W-:Y:S02]  /*2f50*/  USEL UR5, UR53, UR17, !UP2 ;  /* 0x0000001135057287 */ /* 0x000fe4000d000000 */
[----:B------:R-:W-:-:S02]  /*2f60*/  UIMAD UR8, UR39, UR12, URZ ;  /* 0x0000000c270872a4 */ /* 0x000fc4000f8e02ff */
[----:B------:R-:W-:Y:S02]  /*2f70*/  UISETP.GE.AND UP0, UPT, UR4, UR6, UPT ;  /* 0x000000060400728c */ /* 0x000fe4000bf06270 */
[----:B------:R-:W-:Y:S02]  /*2f80*/  UIMAD.WIDE.U32 UR6, UR4, UR14, URZ ;  /* 0x0000000e040672a5 */ /* 0x000fe4000f8e00ff */
[----:B------:R-:W-:Y:S02]  /*2f90*/  UISETP.GE.OR UP0, UPT, UR5, UR8, UP0 ;  /* 0x000000080500728c */ /* 0x000fe40008706670 */
[----:B------:R-:W-:Y:S02]  /*2fa0*/  UIMAD.WIDE.U32 UR8, UR5, UR14, URZ ;  /* 0x0000000e050872a5 */ /* 0x000fe4000f8e00ff */
[----:B------:R-:W-:Y:S01]  /*2fb0*/  UIADD3 UR10, UPT, UPT, -UR4, URZ, URZ ;  /* 0x000000ff040a7290 */ /* 0x000fe2000fffe1ff */
[----:B------:R-:W-:Y:S02]  /*2fc0*/  UMOV UR6, UR7 ;  /* 0x0000000700067c82 */ /* 0x000fe40008000000 */
[----:B------:R-:W-:-:S02]  /*2fd0*/  USHF.R.U32.HI UR6, URZ, UR15, UR6 ;  /* 0x0000000fff067299 */ /* 0x000fc40008011606 */
[----:B------:R-:W-:Y:S02]  /*2fe0*/  UIMAD UR10, UR18, UR10, UR52 ;  /* 0x0000000a120a72a4 */ /* 0x000fe4000f8e0234 */
[----:B------:R-:W-:Y:S01]  /*2ff0*/  USEL UR6, UR4, UR6, !UP3 ;  /* 0x0000000604067287 */ /* 0x000fe2000d800000 */
[----:B------:R-:W-:Y:S01]  /*3000*/  @!UP0 UMOV UR7, UR9 ;  /* 0x0000000900078c82 */ /* 0x000fe20008000000 */
[----:B------:R-:W-:Y:S02]  /*3010*/  UIADD3 UR9, UPT, UPT, -UR5, URZ, URZ ;  /* 0x000000ff05097290 */ /* 0x000fe4000fffe1ff */
[----:B------:R-:W-:Y:S02]  /*3020*/  @!UP0 USHF.R.U32.HI UR7, URZ, UR15, UR7 ;  /* 0x0000000fff078299 */ /* 0x000fe40008011607 */
[----:B------:R-:W-:Y:S02]  /*3030*/  UIADD3 UR8, UPT, UPT, -UR6, URZ, URZ ;  /* 0x000000ff06087290 */ /* 0x000fe4000fffe1ff */
[----:B------:R-:W-:-:S02]  /*3040*/  @!UP0 USEL UR7, UR5, UR7, !UP3 ;  /* 0x0000000705078287 */ /* 0x000fc4000d800000 */
[----:B------:R-:W-:Y:S02]  /*3050*/  UIMAD UR8, UR39, UR8, UR4 ;  /* 0x00000008270872a4 */ /* 0x000fe4000f8e0204 */
[----:B------:R-:W-:Y:S02]  /*3060*/  @!UP0 UIADD3 UR6, UPT, UPT, UR6, -UR7, URZ ;  /* 0x8000000706068290 */ /* 0x000fe4000fffe0ff */
[----:B------:R-:W-:Y:S02]  /*3070*/  @!UP0 UIMAD UR7, UR8, UR12, UR7 ;  /* 0x0000000c080782a4 */ /* 0x000fe4000f8e0207 */
[----:B------:R-:W-:Y:S02]  /*3080*/  @!UP0 UIMAD UR4, UR39, UR6, UR5 ;  /* 0x00000006270482a4 */ /* 0x000fe4000f8e0205 */
[----:B------:R-:W-:Y:S02]  /*3090*/  UIMAD UR6, UR13, UR9, UR53 ;  /* 0x000000090d0672a4 */ /* 0x000fe4000f8e0235 */
[----:B------:R-:W-:Y:S01]  /*30a0*/  UIMAD UR52, UR4, UR18, UR10 ;  /* 0x00000012043472a4 */ /* 0x000fe2000f8e020a */
[----:B------:R-:W-:-:S02]  /*30b0*/  @!UP0 UMOV UR5, UR7 ;  /* 0x0000000700058c82 */ /* 0x000fc40008000000 */
[----:B------:R-:W-:-:S12]  /*30c0*/  UIMAD UR53, UR5, UR13, UR6 ;  /* 0x0000000d053572a4 */ /* 0x000fd8000f8e0206 */
.L_x_38:
[----:B------:R-:W1:Y:S02]  /*30d0*/  LDCU UR4, c[0x0][0xc30] ;  /* 0x00018600ff0477ac */ /* 0x000e640008000800 */
[----:B-1----:R-:W-:-:S09]  /*30e0*/  UISETP.NE.AND UP0, UPT, UR4, 0x1, UPT ;  /* 0x000000010400788c */ /* 0x002fd2000bf05270 */
[----:B------:R-:W-:Y:S05]  /*30f0*/  BRA.U UP0, `(.L_x_39) ;  /* 0x0000000100447547 */ /* 0x000fea000b800000 */
[----:B------:R-:W1:Y:S01]  /*3100*/  LDCU.128 UR8, c[0x0][0xc10] ;  /* 0x00018200ff0877ac */ /* 0x000e620008000c00 */
[----:B------:R-:W2:Y:S01]  /*3110*/  LDCU UR12, c[0x0][0xc0c] ;  /* 0x00018180ff0c77ac */ /* 0x000ea20008000800 */
[----:B------:R-:W3:Y:S01]  /*3120*/  LDCU UR13, c[0x0][0xc20] ;  /* 0x00018400ff0d77ac */ /* 0x000ee20008000800 */
[----:B-1----:R-:W-:Y:S02]  /*3130*/  UIMAD.WIDE.U32 UR6, UR53, UR8, URZ ;  /* 0x00000008350672a5 */ /* 0x002fe4000f8e00ff */
[----:B------:R-:W-:Y:S02]  /*3140*/  UIMAD.WIDE.U32 UR4, UR52, UR11, URZ ;  /* 0x0000000b340472a5 */ /* 0x000fe4000f8e00ff */
[----:B--2---:R-:W-:Y:S02]  /*3150*/  UISETP.NE.AND UP2, UPT, UR12, 0x1, UPT ;  /* 0x000000010c00788c */ /* 0x004fe4000bf45270 */
[----:B------:R-:W-:Y:S01]  /*3160*/  UISETP.NE.AND UP0, UPT, UR10, 0x1, UPT ;  /* 0x000000010a00788c */ /* 0x000fe2000bf05270 */
[----:B------:R-:W-:-:S02]  /*3170*/  UMOV UR6, UR7 ;  /* 0x0000000700067c82 */ /* 0x000fc40008000000 */
[----:B------:R-:W-:Y:S01]  /*3180*/  UMOV UR4, UR5 ;  /* 0x0000000500047c82 */ /* 0x000fe20008000000 */
[----:B------:R-:W-:Y:S02]  /*3190*/  USHF.R.U32.HI UR6, URZ, UR9, UR6 ;  /* 0x00000009ff067299 */ /* 0x000fe40008011606 */
[----:B---3--:R-:W-:Y:S02]  /*31a0*/  USHF.R.U32.HI UR4, URZ, UR13, UR4 ;  /* 0x0000000dff047299 */ /* 0x008fe40008011604 */
[----:B------:R-:W-:Y:S02]  /*31b0*/  USEL UR5, UR53, UR6, !UP2 ;  /* 0x0000000635057287 */ /* 0x000fe4000d000000 */
[----:B------:R-:W-:-:S04]  /*31c0*/  USEL UR4, UR52, UR4, !UP0 ;  /* 0x0000000434047287 */ /* 0x000fc8000c000000 */
[----:B------:R-:W-:Y:S02]  /*31d0*/  UIADD3 UR6, UPT, UPT, UR5, -UR4, URZ ;  /* 0x8000000405067290 */ /* 0x000fe4000fffe0ff */
[----:B------:R-:W-:Y:S02]  /*31e0*/  UIADD3 UR4, UPT, UPT, -UR5, UR4, URZ ;  /* 0x0000000405047290 */ /* 0x000fe4000fffe1ff */
[----:B------:R-:W-:Y:S02]  /*31f0*/  UIMAD UR52, UR6, UR10, UR52 ;  /* 0x0000000a063472a4 */ /* 0x000fe4000f8e0234 */
[----:B------:R-:W-:-:S12]  /*3200*/  UIMAD UR53, UR4, UR12, UR53 ;  /* 0x0000000c043572a4 */ /* 0x000fd8000f8e0235 */
.L_x_39:
[----:B------:R-:W-:Y:S02]  /*3210*/  R2UR UR5, R52 ;  /* 0x00000000340572ca */ /* 0x000fe400000e0000 */
[----:B------:R-:W-:Y:S02]  /*3220*/  R2UR UR4, R51 ;  /* 0x00000000330472ca */ /* 0x000fe400000e0000 */
[----:B------:R-:W-:Y:S02]  /*3230*/  PLOP3.LUT P1, PT, PT, PT, PT, 0x80, 0x8 ;  /* 0x000000000008781c */ /* 0x000fe40003f2f070 */
[----:B------:R-:W-:-:S07]  /*3240*/  LOP3.LUT R2, R2, 0x1, RZ, 0x3c, !PT ;  /* 0x0000000102027812 */ /* 0x000fce00078e3cff */
[----:B------:R-:W-:Y:S02]  /*3250*/  UIADD3 UR20, UPT, UPT, UR53, UR5, URZ ;  /* 0x0000000535147290 */ /* 0x000fe4000fffe0ff */
[----:B------:R-:W-:Y:S01]  /*3260*/  UIADD3 UR18, UPT, UPT, UR52, UR4, URZ ;  /* 0x0000000434127290 */ /* 0x000fe2000fffe0ff */
[----:B------:R-:W-:Y:S11]  /*3270*/  BRA.U UP1, `(.L_x_40) ;  /* 0xffffffe501a07547 */ /* 0x000ff6000b83ffff */
[----:B------:R-:W-:Y:S01]  /*3280*/  UIADD3 UR35, UPT, UPT, UR35, 0x68, URZ ;  /* 0x0000006823237890 */ /* 0x000fe2000fffe0ff */
[----:B------:R-:W-:-:S03]  /*3290*/  MOV R2, UR29 ;  /* 0x0000001d00027c02 */ /* 0x000fc60008000f00 */
[----:B------:R-:W-:Y:S01]  /*32a0*/  ULEA UR4, UR34, UR35, 0x3 ;  /* 0x0000002322047291 */ /* 0x000fe2000f8e18ff */
[----:B------:R-:W-:-:S08]  /*32b0*/  SHF.L.U32 R2, R2, 0x1f, RZ ;  /* 0x0000001f02027819 */ /* 0x000fd000000006ff */
[----:B------:R-:W1:Y:S02]  /*32c0*/  SYNCS.PHASECHK.TRANS64.TRYWAIT P0, [UR4], R2 ;  /* 0x00000002ff0075a7 */ /* 0x000e640008001104 */
[----:B-1----:R-:W-:Y:S05]  /*32d0*/  @!P0 BRA `(.L_x_41) ;  /* 0x00000074004c8947 */ /* 0x002fea0003800000 */
.L_x_157:
[----:B------:R-:W-:-:S04]  /*32e0*/  UIADD3 UR4, UPT, UPT, UR34, 0x1, URZ ;  /* 0x0000000122047890 */ /* 0x000fc8000fffe0ff */
[----:B------:R-:W-:-:S04]  /*32f0*/  UISETP.NE.AND UP0, UPT, UR4, 0xd, UPT ;  /* 0x0000000d0400788c */ /* 0x000fc8000bf05270 */
[----:B------:R-:W-:Y:S02]  /*3300*/  USEL UR5, URZ, 0x1, UP0 ;  /* 0x00000001ff057887 */ /* 0x000fe40008000000 */
[----:B------:R-:W-:Y:S02]  /*3310*/  USEL UR4, UR4, URZ, UP0 ;  /* 0x000000ff04047287 */ /* 0x000fe40008000000 */
[----:B------:R-:W-:Y:S02]  /*3320*/  ULOP3.LUT UR6, UR29, UR5, URZ, 0x3c, !UPT ;  /* 0x000000051d067292 */ /* 0x000fe4000f8e3cff */
[----:B------:R-:W-:-:S04]  /*3330*/  ULEA UR5, UR4, UR35, 0x3 ;  /* 0x0000002304057291 */ /* 0x000fc8000f8e18ff */
[----:B-1----:R-:W-:-:S04]  /*3340*/  MOV R2, UR6 ;  /* 0x0000000600027c02 */ /* 0x002fc80008000f00 */
[----:B------:R-:W-:-:S04]  /*3350*/  SHF.L.U32 R2, R2, 0x1f, RZ ;  /* 0x0000001f02027819 */ /* 0x000fc800000006ff */
[----:B------:R-:W1:Y:S02]  /*3360*/  SYNCS.PHASECHK.TRANS64.TRYWAIT P0, [UR5], R2 ;  /* 0x00000002ff0075a7 */ /* 0x000e640008001105 */
[----:B-1----:R-:W-:Y:S05]  /*3370*/  @!P0 BRA `(.L_x_42) ;  /* 0x00000074003c8947 */ /* 0x002fea0003800000 */
.L_x_159:
        /* <DEDUP_REMOVED lines=10> */
.L_x_161:
        /* <DEDUP_REMOVED lines=10> */
.L_x_163:
        /* <DEDUP_REMOVED lines=10> */
.L_x_165:
        /* <DEDUP_REMOVED lines=10> */
.L_x_167:
        /* <DEDUP_REMOVED lines=10> */
.L_x_169:
        /* <DEDUP_REMOVED lines=10> */
.L_x_171:
        /* <DEDUP_REMOVED lines=10> */
.L_x_173:
        /* <DEDUP_REMOVED lines=10> */
.L_x_175:
        /* <DEDUP_REMOVED lines=10> */
.L_x_177:
        /* <DEDUP_REMOVED lines=10> */
.L_x_179:
[----:B------:R-:W-:-:S04]  /*39c0*/  UIADD3 UR4, UPT, UPT, UR4, 0x1, URZ ;  /* 0x0000000104047890 */ /* 0x000fc8000fffe0ff */
[----:B------:R-:W-:-:S04]  /*39d0*/  UISETP.NE.AND UP0, UPT, UR4, 0xd, UPT ;  /* 0x0000000d0400788c */ /* 0x000fc8000bf05270 */
[----:B------:R-:W-:Y:S02]  /*39e0*/  USEL UR5, URZ, 0x1, UP0 ;  /* 0x00000001ff057887 */ /* 0x000fe40008000000 */
[----:B------:R-:W-:Y:S02]  /*39f0*/  USEL UR4, UR4, URZ, UP0 ;  /* 0x000000ff04047287 */ /* 0x000fe40008000000 */
[----:B------:R-:W-:Y:S02]  /*3a00*/  ULOP3.LUT UR5, UR6, UR5, URZ, 0x3c, !UPT ;  /* 0x0000000506057292 */ /* 0x000fe4000f8e3cff */
[----:B------:R-:W-:-:S04]  /*3a10*/  ULEA UR4, UR4, UR35, 0x3 ;  /* 0x0000002304047291 */ /* 0x000fc8000f8e18ff */
[----:B-1----:R-:W-:Y:S02]  /*3a20*/  IMAD.U32 R2, RZ, RZ, UR5 ;  /* 0x00000005ff027e24 */ /* 0x002fe4000f8e00ff */
[----:B------:R-:W-:-:S03]  /*3a30*/  MOV R0, UR4 ;  /* 0x0000000400007c02 */ /* 0x000fc60008000f00 */
[----:B------:R-:W-:-:S07]  /*3a40*/  SHF.L.U32 R2, R2, 0x1f, RZ ;  /* 0x0000001f02027819 */ /* 0x000fce00000006ff */
.L_x_53:
[----:B-1----:R1:W2:Y:S02]  /*3a50*/  SYNCS.PHASECHK.TRANS64.TRYWAIT P0, [R0+URZ], R2 ;  /* 0x00000002000075a7 */ /* 0x0022a400080011ff */
[----:B--2---:R-:W-:Y:S05]  /*3a60*/  @!P0 NANOSLEEP.SYNCS 0x989680 ;  /* 0x009896800000895d */ /* 0x004fea0003900000 */
[----:B------:R-:W2:Y:S02]  /*3a70*/  @!P0 SYNCS.PHASECHK.TRANS64 P0, [R0+URZ], R2 ;  /* 0x00000002000085a7 */ /* 0x000ea400080010ff */
[----:B--2---:R-:W-:Y:S05]  /*3a80*/  @P0 EXIT ;  /* 0x000000000000094d */ /* 0x004fea0003800000 */
[----:B------:R-:W-:Y:S05]  /*3a90*/  BRA `(.L_x_53) ;  /* 0xfffffffc00ec7947 */ /* 0x000fea000383ffff */
.L_x_22:
[----:B------:R-:W2:Y:S02]  /*3aa0*/  S2UR UR4, SR_CgaCtaId ;  /* 0x00000000000479c3 */ /* 0x000ea40000008800 */
[----:B--2---:R-:W-:-:S04]  /*3ab0*/  UISETP.NE.AND UP0, UPT, UR4, URZ, UPT ;  /* 0x000000ff0400728c */ /* 0x004fc8000bf05270 */
[----:B------:R-:W-:-:S09]  /*3ac0*/  UISETP.NE.OR UP0, UPT, UR19, 0x1, UP0 ;  /* 0x000000011300788c */ /* 0x000fd20008705670 */
[----:B------:R-:W-:Y:S05]  /*3ad0*/  BRA.U UP0, `(.L_x_54) ;  /* 0x0000000100b47547 */ /* 0x000fea000b800000 */
[----:B------:R-:W2:Y:S01]  /*3ae0*/  S2UR UR5, SR_CgaCtaId ;  /* 0x00000000000579c3 */ /* 0x000ea20000008800 */
[----:B------:R-:W-:Y:S01]  /*3af0*/  UMOV UR4, 0x400 ;  /* 0x0000040000047882 */ /* 0x000fe20000000000 */
[----:B------:R-:W-:Y:S01]  /*3b00*/  HFMA2 R2, -RZ, RZ, 0, 5.9604644775390625e-08 ;  /* 0x00000001ff027431 */ /* 0x000fe200000001ff */
[----:B------:R-:W-:Y:S01]  /*3b10*/  ISETP.GE.U32.AND P0, PT, R3, 0x2, PT ;  /* 0x000000020300780c */ /* 0x000fe20003f06070 */
[----:B------:R-:W-:Y:S01]  /*3b20*/  IMAD.MOV.U32 R8, RZ, RZ, RZ ;  /* 0x000000ffff087224 */ /* 0x000fe200078e00ff */
[----:B--2---:R-:W-:-:S04]  /*3b30*/  ULEA UR4, UR5, UR4, 0x18 ;  /* 0x0000000405047291 */ /* 0x004fc8000f8ec0ff */
[----:B------:R-:W-:Y:S02]  /*3b40*/  UIADD3 UR5, UPT, UPT, UR4, 0x128, URZ ;  /* 0x0000012804057890 */ /* 0x000fe4000fffe0ff */
[----:B------:R-:W-:Y:S02]  /*3b50*/  UIADD3 UR8, UPT, UPT, UR4, 0x120, URZ ;  /* 0x0000012004087890 */ /* 0x000fe4000fffe0ff */
[----:B------:R-:W-:-:S12]  /*3b60*/  UPRMT UR5, URZ, 0x654, UR5 ;  /* 0x00000654ff057896 */ /* 0x000fd80008000005 */
.L_x_57:
[----:B------:R-:W-:Y:S01]  /*3b70*/  SHF.L.U32 R6, R2, 0x1f, RZ ;  /* 0x0000001f02067819 */ /* 0x000fe200000006ff */
[----:B------:R-:W-:Y:S02]  /*3b80*/  IMAD.U32 R4, RZ, RZ, UR8 ;  /* 0x00000008ff047e24 */ /* 0x000fe4000f8e00ff */
[----:B------:R-:W-:Y:S01]  /*3b90*/  @!P0 IMAD.MOV.U32 R5, RZ, RZ, 0x10 ;  /* 0x00000010ff058424 */ /* 0x000fe200078e00ff */
[----:B------:R-:W2:Y:S02]  /*3ba0*/  SYNCS.PHASECHK.TRANS64.TRYWAIT P1, [UR4+0x128], R6 ;  /* 0x00012806ff0075a7 */ /* 0x000ea40008021104 */
[----:B------:R-:W-:-:S04]  /*3bb0*/  PRMT R4, R3, 0x654, R4 ;  /* 0x0000065403047816 */ /* 0x000fc80000000004 */
[----:B------:R-:W-:Y:S01]  /*3bc0*/  SEL R0, R4, R0, !P0 ;  /* 0x0000000004007207 */ /* 0x000fe20004000000 */
[----:B--2---:R-:W-:Y:S06]  /*3bd0*/  @!P1 BRA `(.L_x_55) ;  /* 0x00000070002c9947 */ /* 0x004fec0003800000 */
.L_x_181:
[----:B------:R-:W-:Y:S01]  /*3be0*/  UIADD3 UR6, UPT, UPT, UR4, 0x160, URZ ;  /* 0x0000016004067890 */ /* 0x000fe2000fffe0ff */
[----:B------:R3:W-:Y:S01]  /*3bf0*/  @!P0 SYNCS.ARRIVE.TRANS64.RED RZ, [R0+URZ], R5 ;  /* 0x0000000500ff89a7 */ /* 0x0007e200080004ff */
[----:B------:R-:W-:Y:S01]  /*3c00*/  UIADD3 UR7, UPT, UPT, UR4, 0x120, URZ ;  /* 0x0000012004077890 */ /* 0x000fe2000fffe0ff */
[----:B------:R-:W-:-:S08]  /*3c10*/  LOP3.LUT R2, R2, 0x1, RZ, 0x3c, !PT ;  /* 0x0000000102027812 */ /* 0x000fd000078e3cff */
[----:B------:R-:W-:Y:S06]  /*3c20*/  UGETNEXTWORKID.BROADCAST [UR6], [UR7] ;  /* 0x00000000060073ca */ /* 0x000fec0008000100 */
[----:B---3--:R-:W-:-:S04]  /*3c30*/  SHF.L.U32 R5, R8, 0x1f, RZ ;  /* 0x0000001f08057819 */ /* 0x008fc800000006ff */
[----:B------:R-:W3:Y:S02]  /*3c40*/  SYNCS.PHASECHK.TRANS64.TRYWAIT P1, [UR4+0x120], R5 ;  /* 0x00012005ff0075a7 */ /* 0x000ee40008021104 */
[----:B---3--:R-:W-:Y:S05]  /*3c50*/  @!P1 BRA `(.L_x_56) ;  /* 0x0000007000249947 */ /* 0x008fea0003800000 */
.L_x_183:
[----:B--2---:R-:W2:Y:S01]  /*3c60*/  LDS.128 R4, [UR4+0x160] ;  /* 0x00016004ff047984 */ /* 0x004ea20008000c00 */
[----:B------:R-:W-:Y:S01]  /*3c70*/  LOP3.LUT R8, R8, 0x1, RZ, 0x3c, !PT ;  /* 0x0000000108087812 */ /* 0x000fe200078e3cff */
[----:B------:R-:W-:Y:S01]  /*3c80*/  @!PT LDS RZ, [RZ] ;  /* 0x00000000fffff984 */ /* 0x000fe20000000800 */
[----:B------:R-:W-:Y:S01]  /*3c90*/  @!PT LDS RZ, [RZ] ;  /* 0x00000000fffff984 */ /* 0x000fe20000000800 */
[----:B------:R-:W-:Y:S01]  /*3ca0*/  @!PT LDS RZ, [RZ] ;  /* 0x00000000fffff984 */ /* 0x000fe20000000800 */
[----:B------:R-:W-:Y:S01]  /*3cb0*/  @!PT LDS RZ, [RZ] ;  /* 0x00000000fffff984 */ /* 0x000fe20000000800 */
[----:B------:R3:W-:Y:S06]  /*3cc0*/  MEMBAR.ALL.CTA ;  /* 0x0000000000007992 */ /* 0x0007ec0000008000 */
[----:B---3--:R-:W3:Y:S02]  /*3cd0*/  FENCE.VIEW.ASYNC.S ;  /* 0x00000000000073c6 */ /* 0x008ee40000000000 */
[----:B---3--:R-:W-:Y:S01]  /*3ce0*/  SYNCS.ARRIVE.TRANS64.RED.A1T0 RZ, [UR5], RZ ;  /* 0x000000ffffff79a7 */ /* 0x008fe20008100405 */
[----:B--2---:R-:W-:-:S13]  /*3cf0*/  LOP3.LUT P1, RZ, R6, 0x1, RZ, 0xc0, !PT ;  /* 0x0000000106ff7812 */ /* 0x004fda000782c0ff */
[----:B------:R-:W-:Y:S05]  /*3d00*/  @P1 BRA `(.L_x_57) ;  /* 0xfffffffc00981947 */ /* 0x000fea000383ffff */
[----:B------:R-:W-:-:S04]  /*3d10*/  SHF.L.U32 R0, R2, 0x1f, RZ ;  /* 0x0000001f02007819 */ /* 0x000fc800000006ff */
[----:B------:R-:W2:Y:S02]  /*3d20*/  SYNCS.PHASECHK.TRANS64 P0, [UR4+0x128], R0 ;  /* 0x00012800ff0075a7 */ /* 0x000ea40008001004 */
[----:B-12---:R-:W-:Y:S05]  /*3d30*/  @P0 EXIT ;  /* 0x000000000000094d */ /* 0x006fea0003800000 */
[----:B------:R-:W-:-:S07]  /*3d40*/  MOV R0, UR4 ;  /* 0x0000000400007c02 */ /* 0x000fce0008000f00 */
.L_x_58:
[----:B-1----:R-:W-:-:S04]  /*3d50*/  SHF.L.U32 R3, R2, 0x1f, RZ ;  /* 0x0000001f02037819 */ /* 0x002fc800000006ff */
[----:B------:R1:W2:Y:S03]  /*3d60*/  SYNCS.PHASECHK.TRANS64.TRYWAIT P0, [R0+URZ+0x128], R3 ;  /* 0x00012803000075a7 */ /* 0x0002a600080011ff */
[----:B--2---:R-:W-:Y:S05]  /*3d70*/  @!P0 NANOSLEEP.SYNCS 0x989680 ;  /* 0x009896800000895d */ /* 0x004fea0003900000 */
[----:B------:R-:W2:Y:S02]  /*3d80*/  @!P0 SYNCS.PHASECHK.TRANS64 P0, [R0+URZ+0x128], R3 ;  /* 0x00012803000085a7 */ /* 0x000ea400080010ff */
[----:B--2---:R-:W-:Y:S05]  /*3d90*/  @P0 EXIT ;  /* 0x000000000000094d */ /* 0x004fea0003800000 */
[----:B------:R-:W-:Y:S05]  /*3da0*/  BRA `(.L_x_58) ;  /* 0xfffffffc00e87947 */ /* 0x000fea000383ffff */
.L_x_54:
[----:B------:R-:W-:Y:S05]  /*3db0*/  BRA.U UP4, `(.L_x_59) ;  /* 0x00000011049c7547 */ /* 0x000fea000b800000 */
[----:B------:R-:W2:Y:S01]  /*3dc0*/  S2UR UR4, SR_CgaCtaId ;  /* 0x00000000000479c3 */ /* 0x000ea20000008800 */
[----:B------:R-:W-:Y:S01]  /*3dd0*/  UMOV UR5, 0x40 ;  /* 0x0000004000057882 */ /* 0x000fe20000000000 */
[----:B------:R-:W-:Y:S01]  /*3de0*/  NOP ;  /* 0x0000000000007918 */ /* 0x000fe20000000000 */
[----:B------:R-:W-:Y:S01]  /*3df0*/  UMOV UR6, 0x400 ;  /* 0x0000040000067882 */ /* 0x000fe20000000000 */
[----:B--2---:R-:W-:Y:S02]  /*3e00*/  ULEA UR5, UR4, UR5, 0x18 ;  /* 0x0000000504057291 */ /* 0x004fe4000f8ec0ff */
[----:B------:R-:W-:-:S07]  /*3e10*/  ULEA UR6, UR4, UR6, 0x18 ;  /* 0x0000000604067291 */ /* 0x000fce000f8ec0ff */
[----:B------:R-:W2:Y:S02]  /*3e20*/  LDS.U8 R3, [UR5+0x1c] ;  /* 0x00001c05ff037984 */ /* 0x000ea40008000000 */
[----:B--2---:R-:W-:-:S13]  /*3e30*/  ISETP.NE.AND P0, PT, R3, RZ, PT ;  /* 0x000000ff0300720c */ /* 0x004fda0003f05270 */
[----:B------:R-:W-:Y:S05]  /*3e40*/  @P0 BRA `(.L_x_60) ;  /* 0x0000000400080947 */ /* 0x000fea0003800000 */
[----:B------:R-:W-:Y:S02]  /*3e50*/  UISETP.NE.U32.AND UP1, UPT, UR41, 0x1, UPT ;  /* 0x000000012900788c */ /* 0x000fe4000bf25070 */
[----:B------:R-:W-:-:S07]  /*3e60*/  UIADD3 UR7, UPT, UPT, UR5, 0x8, URZ ;  /* 0x0000000805077890 */ /* 0x000fce000fffe0ff */
[----:B------:R-:W-:Y:S05]  /*3e70*/  BRA.U !UP1, `(.L_x_61) ;  /* 0x00000001099c7547 */ /* 0x000fea000b800000 */
[----:B------:R-:W-:Y:S01]  /*3e80*/  ELECT P0, URZ, PT ;  /* 0x0000000000ff782f */ /* 0x000fe20003800000 */
[----:B------:R-:W-:-:S12]  /*3e90*/  BSSY B0, `(.L_x_61) ;  /* 0x0000025000007945 */ /* 0x000fd80003800000 */
[----:B------:R-:W-:Y:S05]  /*3ea0*/  @!P0 BRA `(.L_x_62) ;  /* 0x00000000008c8947 */ /* 0x000fea0003800000 */
[----:B------:R-:W-:-:S05]  /*3eb0*/  UMOV UR4, 0x10 ;  /* 0x0000001000047882 */ /* 0x000fca0000000000 */
[----:B------:R-:W-:Y:S04]  /*3ec0*/  DEPBAR.LE SB2, 0x36 ;  /* 0x0000ad800000791a */ /* 0x000fe80000000000 */
[----:B------:R-:W2:Y:S02]  /*3ed0*/  UTCATOMSWS.2CTA.FIND_AND_SET.ALIGN UP0, UR4, UR4 ;  /* 0x00000004000475e3 */ /* 0x000ea40008200800 */
[----:B--2---:R-:W-:Y:S01]  /*3ee0*/  MOV R10, UR4 ;  /* 0x00000004000a7c02 */ /* 0x004fe20008000f00 */
[----:B------:R-:W-:Y:S06]  /*3ef0*/  BRA.U UP0, `(.L_x_63) ;  /* 0x0000000100187547 */ /* 0x000fec000b800000 */
.L_x_64:
[----:B------:R-:W-:Y:S05]  /*3f00*/  NANOSLEEP 0x64 ;  /* 0x000000640000795d */ /* 0x000fea0003800000 */
[----:B------:R-:W-:-:S05]  /*3f10*/  UMOV UR4, 0x10 ;  /* 0x0000001000047882 */ /* 0x000fca0000000000 */
[----:B------:R-:W-:Y:S04]  /*3f20*/  DEPBAR.LE SB2, 0x36 ;  /* 0x0000ad800000791a */ /* 0x000fe80000000000 */
[----:B------:R-:W2:Y:S02]  /*3f30*/  UTCATOMSWS.2CTA.FIND_AND_SET.ALIGN UP0, UR4, UR4 ;  /* 0x00000004000475e3 */ /* 0x000ea40008200800 */
[----:B--2---:R-:W-:Y:S01]  /*3f40*/  MOV R10, UR4 ;  /* 0x00000004000a7c02 */ /* 0x004fe20008000f00 */
[----:B------:R-:W-:Y:S05]  /*3f50*/  BRA.U !UP0, `(.L_x_64) ;  /* 0xfffffffd08e87547 */ /* 0x000fea000b83ffff */
.L_x_63:
[----:B------:R-:W2:Y:S01]  /*3f60*/  LDS R6, [UR5+0x10] ;  /* 0x00001005ff067984 */ /* 0x000ea20008000800 */
[----:B------:R-:W-:Y:S01]  /*3f70*/  IMAD.U32 R3, RZ, RZ, UR6 ;  /* 0x00000006ff037e24 */ /* 0x000fe2000f8e00ff */
[----:B------:R-:W-:-:S03]  /*3f80*/  MOV R4, UR40 ;  /* 0x0000002800047c02 */ /* 0x000fc60008000f00 */
[----:B------:R-:W-:Y:S01]  /*3f90*/  VIADD R3, R3, 0x170 ;  /* 0x0000017003037836 */ /* 0x000fe20000000000 */
[----:B--2---:R-:W-:-:S04]  /*3fa0*/  SHF.L.U32 R6, R6, 0x1f, RZ ;  /* 0x0000001f06067819 */ /* 0x004fc800000006ff */
[----:B------:R-:W2:Y:S02]  /*3fb0*/  SYNCS.PHASECHK.TRANS64.TRYWAIT P0, [UR5+0x8], R6 ;  /* 0x00000806ff0075a7 */ /* 0x000ea40008001105 */
[----:B--2---:R-:W-:Y:S05]  /*3fc0*/  @P0 BRA `(.L_x_65) ;  /* 0x0000000000080947 */ /* 0x004fea0003800000 */
[----:B------:R-:W2:Y:S02]  /*3fd0*/  SYNCS.PHASECHK.TRANS64.TRYWAIT P0, [UR5+0x8], R6 ;  /* 0x00000806ff0075a7 */ /* 0x000ea40008001105 */
[----:B--2---:R-:W-:Y:S05]  /*3fe0*/  @!P0 BRA `(.L_x_66) ;  /* 0x0000006c00588947 */ /* 0x004fea0003800000 */
.L_x_65:
[----:B------:R-:W-:Y:S01]  /*3ff0*/  PRMT R4, R4, 0x654, R3 ;  /* 0x0000065404047816 */ /* 0x000fe20000000003 */
[----:B------:R-:W-:Y:S01]  /*4000*/  HFMA2 R3, -RZ, RZ, 0, 5.9604644775390625e-08 ;  /* 0x00000001ff037431 */ /* 0x000fe200000001ff */
[----:B------:R-:W-:Y:S01]  /*4010*/  UPRMT UR4, UR40, 0x654, UR7 ;  /* 0x0000065428047896 */ /* 0x000fe20008000007 */
[----:B------:R-:W-:Y:S02]  /*4020*/  IMAD.MOV.U32 R8, RZ, RZ, 0xffff ;  /* 0x0000ffffff087424 */ /* 0x000fe400078e00ff */
[----:B--2---:R-:W-:Y:S02]  /*4030*/  IMAD.MOV.U32 R6, RZ, RZ, 0x4 ;  /* 0x00000004ff067424 */ /* 0x004fe400078e00ff */
[----:B------:R-:W-:Y:S01]  /*4040*/  IMAD.SHL.U32 R9, R10, 0x20, RZ ;  /* 0x000000200a097824 */ /* 0x000fe200078e00ff */
[----:B------:R-:W-:Y:S02]  /*4050*/  MOV R5, UR4 ;  /* 0x0000000400057c02 */ /* 0x000fe40008000f00 */
[-C--:B------:R-:W-:Y:S01]  /*4060*/  SHF.L.U32 R8, R8, R10.reuse, RZ ;  /* 0x0000000a08087219 */ /* 0x080fe200000006ff */
[----:B------:R2:W-:Y:S01]  /*4070*/  SYNCS.ARRIVE.TRANS64.RED RZ, [UR4], R6 ;  /* 0x00000006ffff79a7 */ /* 0x0005e20008000404 */
[----:B------:R-:W-:Y:S01]  /*4080*/  SHF.L.U32 R7, R3, R10, RZ ;  /* 0x0000000a03077219 */ /* 0x000fe200000006ff */
[----:B------:R2:W-:Y:S04]  /*4090*/  STS [UR6+0x170], R9 ;  /* 0x00017009ff007988 */ /* 0x0005e80008000806 */
[----:B------:R2:W-:Y:S04]  /*40a0*/  STAS [R4.64], R10 ;  /* 0x0000000a04007dbd */ /* 0x0005e8000c0008ff */
[----:B------:R2:W-:Y:S04]  /*40b0*/  ATOMS.OR RZ, [UR5+0x14], R8 ;  /* 0x00001408ffff798c */ /* 0x0005e8000b000005 */
[----:B------:R2:W-:Y:S04]  /*40c0*/  ATOMS.OR RZ, [UR5+0x18], R7 ;  /* 0x00001807ffff798c */ /* 0x0005e8000b000005 */
[----:B------:R2:W-:Y:S02]  /*40d0*/  ATOMS.XOR RZ, [UR5+0x10], R3 ;  /* 0x00001003ffff798c */ /* 0x0005e4000b800005 */
.L_x_62:
[----:B-1----:R-:W-:Y:S05]  /*40e0*/  BSYNC B0 ;  /* 0x0000000000007941 */ /* 0x002fea0003800000 */
.L_x_61:
[----:B------:R-:W-:Y:S05]  /*40f0*/  BRA.U UP1, `(.L_x_67) ;  /* 0x00000001016c7547 */ /* 0x000fea000b800000 */
[----:B------:R-:W-:-:S03]  /*4100*/  UMOV UR4, 0xffffffff ;  /* 0xffffffff00047882 */ /* 0x000fc60000000000 */
[----:B------:R-:W-:Y:S05]  /*4110*/  BRA.DIV UR4, `(.L_x_68) ;  /* 0x0000006e04247947 */ /* 0x000fea000b800000 */
[----:B------:R-:W-:-:S13]  /*4120*/  ELECT P6, URZ, PT ;  /* 0x0000000000ff782f */ /* 0x000fda00038c0000 */
.L_x_186:
[----:B------:R-:W-:Y:S05]  /*4130*/  @!P6 BRA `(.L_x_67) ;  /* 0x00000000005ce947 */ /* 0x000fea0003800000 */
[----:B--2---:R-:W2:Y:S02]  /*4140*/  LDS R4, [UR5+0x10] ;  /* 0x00001005ff047984 */ /* 0x004ea40008000800 */
[----:B--2---:R-:W-:-:S04]  /*4150*/  SHF.L.U32 R4, R4, 0x1f, RZ ;  /* 0x0000001f04047819 */ /* 0x004fc800000006ff */
[----:B------:R-:W2:Y:S02]  /*4160*/  SYNCS.PHASECHK.TRANS64.TRYWAIT P0, [UR5+0x8], R4 ;  /* 0x00000804ff0075a7 */ /* 0x000ea40008001105 */
[----:B--2---:R-:W-:Y:S05]  /*4170*/  @P0 BRA `(.L_x_69) ;  /* 0x0000000000080947 */ /* 0x004fea0003800000 */
[----:B------:R-:W2:Y:S02]  /*4180*/  SYNCS.PHASECHK.TRANS64.TRYWAIT P0, [UR5+0x8], R4 ;  /* 0x00000804ff0075a7 */ /* 0x000ea40008001105 */
[----:B--2---:R-:W-:Y:S05]  /*4190*/  @!P0 BRA `(.L_x_70) ;  /* 0x0000006c00248947 */ /* 0x004fea0003800000 */
.L_x_69:
[----:B------:R-:W3:Y:S01]  /*41a0*/  LDS R6, [UR6+0x170] ;  /* 0x00017006ff067984 */ /* 0x000ee20008000800 */
[----:B--2---:R-:W-:Y:S02]  /*41b0*/  HFMA2 R3, -RZ, RZ, 0, 5.9604644775390625e-08 ;  /* 0x00000001ff037431 */ /* 0x004fe400000001ff */
[----:B------:R-:W-:Y:S01]  /*41c0*/  IMAD.MOV.U32 R4, RZ, RZ, 0xffff ;  /* 0x0000ffffff047424 */ /* 0x000fe200078e00ff */
[----:B------:R-:W-:Y:S01]  /*41d0*/  UPRMT UR4, UR40, 0x654, UR7 ;  /* 0x0000065428047896 */ /* 0x000fe20008000007 */
[----:B---3--:R-:W-:-:S03]  /*41e0*/  IMAD.SHL.U32 R5, R6, 0x20, RZ ;  /* 0x0000002006057824 */ /* 0x008fc600078e00ff */
[-C--:B------:R-:W-:Y:S02]  /*41f0*/  SHF.L.U32 R4, R4, R6.reuse, RZ ;  /* 0x0000000604047219 */ /* 0x080fe400000006ff */
[----:B------:R-:W-:Y:S01]  /*4200*/  SHF.L.U32 R6, R3, R6, RZ ;  /* 0x0000000603067219 */ /* 0x000fe200000006ff */
[----:B------:R3:W-:Y:S04]  /*4210*/  STS [UR6+0x170], R5 ;  /* 0x00017005ff007988 */ /* 0x0007e80008000806 */
[----:B------:R3:W-:Y:S04]  /*4220*/  ATOMS.OR RZ, [UR5+0x14], R4 ;  /* 0x00001404ffff798c */ /* 0x0007e8000b000005 */
[----:B------:R3:W-:Y:S01]  /*4230*/  ATOMS.OR RZ, [UR5+0x18], R6 ;  /* 0x00001806ffff798c */ /* 0x0007e2000b000005 */
[----:B------:R-:W-:Y:S03]  /*4240*/  SYNCS.ARRIVE.TRANS64.RED.A1T0 RZ, [UR4], RZ ;  /* 0x000000ffffff79a7 */ /* 0x000fe60008100404 */
[----:B------:R3:W-:Y:S01]  /*4250*/  ATOMS.XOR RZ, [UR5+0x10], R3 ;  /* 0x00001003ffff798c */ /* 0x0007e2000b800005 */
[----:B------:R-:W-:Y:S05]  /*4260*/  BRA `(.L_x_67) ;  /* 0x0000000000107947 */ /* 0x000fea0003800000 */
.L_x_60:
[----:B------:R-:W-:Y:S02]  /*4270*/  MOV R3, 0xffffffff ;  /* 0xffffffff00037802 */ /* 0x000fe40000000f00 */
[----:B------:R-:W-:-:S03]  /*4280*/  MOV R4, 0x42b0 ;  /* 0x000042b000047802 */ /* 0x000fc60000000f00 */
[----:B------:R2:W-:Y:S04]  /*4290*/  STS [UR6+0x170], R3 ;  /* 0x00017003ff007988 */ /* 0x0005e80008000806 */
[----:B-12--5:R-:W-:Y:S05]  /*42a0*/  CALL.REL.NOINC `($__internal_1_$__cuda_sm10x_tcgen05_guardrail_trap_phase_invalid_during_alloc) ;  /* 0x0000007000d47944 */ /* 0x026fea0003c00000 */
.L_x_67:
[----:B------:R-:W-:Y:S05]  /*42b0*/  WARPSYNC.ALL ;  /* 0x0000000000007948 */ /* 0x000fea0003800000 */
[----:B------:R-:W4:Y:S01]  /*42c0*/  S2UR UR21, SR_CgaCtaId ;  /* 0x00000000001579c3 */ /* 0x000f220000008800 */
[----:B------:R-:W-:Y:S01]  /*42d0*/  UMOV UR4, 0x400 ;  /* 0x0000040000047882 */ /* 0x000fe20000000000 */
[----:B------:R-:W-:-:S06]  /*42e0*/  NOP ;  /* 0x0000000000007918 */ /* 0x000fcc0000000000 */
[----:B------:R-:W-:Y:S06]  /*42f0*/  BAR.ARV 0x6, 0xa0 ;  /* 0x0182800000007b1d */ /* 0x000fec0000002000 */
[----:B------:R-:W1:Y:S01]  /*4300*/  LDCU UR6, c[0x0][0x394] ;  /* 0x00007280ff0677ac */ /* 0x000e620008000800 */
[----:B------:R-:W-:Y:S01]  /*4310*/  LOP3.LUT R2, R2, 0xffff, RZ, 0xc0, !PT ;  /* 0x0000ffff02027812 */ /* 0x000fe200078ec0ff */
[----:B------:R-:W-:Y:S01]  /*4320*/  IMAD.MOV.U32 R11, RZ, RZ, 0x1 ;  /* 0x00000001ff0b7424 */ /* 0x000fe200078e00ff */
[----:B------:R-:W-:Y:S01]  /*4330*/  LOP3.LUT R0, R0, 0xffff, RZ, 0xc0, !PT ;  /* 0x0000ffff00007812 */ /* 0x000fe200078ec0ff */
[----:B--2---:R-:W-:Y:S01]  /*4340*/  IMAD.MOV.U32 R10, RZ, RZ, RZ ;  /* 0x000000ffff0a7224 */ /* 0x004fe200078e00ff */
[----:B------:R-:W-:Y:S01]  /*4350*/  R2UR UR22, R2 ;  /* 0x00000000021672ca */ /* 0x000fe200000e0000 */
[----:B------:R-:W-:Y:S01]  /*4360*/  IMAD.MOV.U32 R9, RZ, RZ, RZ ;  /* 0x000000ffff097224 */ /* 0x000fe200078e00ff */
[----:B------:R-:W-:Y:S01]  /*4370*/  R2UR UR37, R0 ;  /* 0x00000000002572ca */ /* 0x000fe200000e0000 */
[----:B------:R-:W-:Y:S01]  /*4380*/  UMOV UR25, URZ ;  /* 0x000000ff00197c82 */ /* 0x000fe20008000000 */
[----:B------:R-:W-:Y:S01]  /*4390*/  UMOV UR18, URZ ;  /* 0x000000ff00127c82 */ /* 0x000fe20008000000 */
[----:B----4-:R-:W-:-:S02]  /*43a0*/  ULEA UR21, UR21, UR4, 0x18 ;  /* 0x0000000415157291 */ /* 0x010fc4000f8ec0ff */
[----:B------:R-:W-:Y:S02]  /*43b0*/  UISETP.NE.AND UP4, UPT, UR41, URZ, UPT ;  /* 0x000000ff2900728c */ /* 0x000fe4000bf85270 */
[----:B------:R-:W-:Y:S02]  /*43c0*/  UIADD3 UR5, UPT, UPT, UR21, 0x4300, URZ ;  /* 0x0000430015057890 */ /* 0x000fe4000fffe0ff */
[----:B------:R-:W-:Y:S02]  /*43d0*/  UIADD3 UR7, UPT, UPT, UR21, 0x1e300, URZ ;  /* 0x0001e30015077890 */ /* 0x000fe4000fffe0ff */
[----:B-1----:R-:W-:Y:S01]  /*43e0*/  UIADD3 UR6, UPT, UPT, UR6, 0x3f, URZ ;  /* 0x0000003f06067890 */ /* 0x002fe2000fffe0ff */
[----:B---3--:R-:W1:Y:S01]  /*43f0*/  LDS R3, [UR21+0x170] ;  /* 0x00017015ff037984 */ /* 0x008e620008000800 */
[----:B------:R-:W-:Y:S02]  /*4400*/  UIADD3 UR36, UPT, UPT, UR21, 0x128, URZ ;  /* 0x0000012815247890 */ /* 0x000fe4000fffe0ff */
[----:B------:R-:W-:-:S02]  /*4410*/  USHF.R.S32.HI UR4, URZ, 0x1f, UR6 ;  /* 0x0000001fff047899 */ /* 0x000fc40008011406 */
[----:B------:R-:W-:Y:S02]  /*4420*/  USHF.R.U32.HI UR5, URZ, 0x4, UR5 ;  /* 0x00000004ff057899 */ /* 0x000fe40008011605 */
[----:B------:R-:W-:Y:S02]  /*4430*/  ULEA.HI UR4, UR4, UR6, URZ, 0x6 ;  /* 0x0000000604047291 */ /* 0x000fe4000f8f30ff */
[----:B------:R-:W-:Y:S02]  /*4440*/  USHF.R.U32.HI UR7, URZ, 0x4, UR7 ;  /* 0x00000004ff077899 */ /* 0x000fe40008011607 */
[----:B------:R-:W-:Y:S02]  /*4450*/  USHF.R.S32.HI UR27, URZ, 0x6, UR4 ;  /* 0x00000006ff1b7899 */ /* 0x000fe40008011404 */
[----:B------:R-:W-:Y:S02]  /*4460*/  UPRMT UR36, URZ, 0x654, UR36 ;  /* 0x00000654ff247896 */ /* 0x000fe40008000024 */
[----:B------:R-:W-:-:S02]  /*4470*/  UISETP.LT.AND UP0, UPT, UR27, 0x1, UPT ;  /* 0x000000011b00788c */ /* 0x000fc4000bf01270 */
[----:B------:R-:W-:Y:S02]  /*4480*/  ULOP3.LUT UR24, UR5, 0x3fff, URZ, 0xc0, !UPT ;  /* 0x00003fff05187892 */ /* 0x000fe4000f8ec0ff */
[----:B------:R-:W-:Y:S02]  /*4490*/  USEL UR38, UR27, 0x1, !UP0 ;  /* 0x000000011b267887 */ /* 0x000fe4000c000000 */
[----:B------:R-:W-:Y:S02]  /*44a0*/  ULOP3.LUT UR23, UR7, 0x3fff, URZ, 0xc0, !UPT ;  /* 0x00003fff07177892 */ /* 0x000fe4000f8ec0ff */
[----:B------:R-:W-:Y:S01]  /*44b0*/  UIADD3 UR38, UPT, UPT, -UR38, URZ, URZ ;  /* 0x000000ff26267290 */ /* 0x000fe2000fffe1ff */
[----:B------:R-:W-:Y:S01]  /*44c0*/  UMOV UR34, 0x0 ;  /* 0x0000000000227882 */ /* 0x000fe20000000000 */
[----:B------:R-:W-:Y:S01]  /*44d0*/  UMOV UR35, 0x8218010 ;  /* 0x0821801000237882 */ /* 0x000fe20000000000 */
[----:B------:R-:W-:Y:S01]  /*44e0*/  UMOV UR32, 0x0 ;  /* 0x0000000000207882 */ /* 0x000fe20000000000 */
[----:B------:R-:W-:Y:S01]  /*44f0*/  UMOV UR33, 0x8218010 ;  /* 0x0821801000217882 */ /* 0x000fe20000000000 */
[----:B------:R-:W-:Y:S01]  /*4500*/  UMOV UR30, 0x0 ;  /* 0x00000000001e7882 */ /* 0x000fe20000000000 */
[----:B------:R-:W-:Y:S01]  /*4510*/  UMOV UR31, 0x8218010 ;  /* 0x08218010001f7882 */ /* 0x000fe20000000000 */
[----:B------:R-:W-:Y:S01]  /*4520*/  UMOV UR28, 0x0 ;  /* 0x00000000001c7882 */ /* 0x000fe20000000000 */
[----:B------:R-:W-:Y:S01]  /*4530*/  UMOV UR29, 0x8218010 ;  /* 0x08218010001d7882 */ /* 0x000fe20000000000 */
[C---:B-1----:R-:W-:Y:S01]  /*4540*/  VIADD R5, R3.reuse, 0x40 ;  /* 0x0000004003057836 */ /* 0x042fe20000000000 */
[----:B------:R-:W-:-:S04]  /*4550*/  LOP3.LUT R4, R3, 0xffff, RZ, 0xc0, !PT ;  /* 0x0000ffff03047812 */ /* 0x000fc800078ec0ff */
[----:B------:R-:W-:-:S05]  /*4560*/  LOP3.LUT R5, R5, 0xffff, RZ, 0xc0, !PT ;  /* 0x0000ffff05057812 */ /* 0x000fca00078ec0ff */
[----:B------:R1:W-:Y:S02]  /*4570*/  STL.64 [R1], R4 ;  /* 0x0000000401007387 */ /* 0x0003e40000100a00 */
.L_x_79:
[----:B--2---:R-:W-:-:S04]  /*4580*/  SHF.L.U32 R2, R10, 0x1f, RZ ;  /* 0x0000001f0a027819 */ /* 0x004fc800000006ff */
[----:B------:R-:W2:Y:S02]  /*4590*/  SYNCS.PHASECHK.TRANS64.TRYWAIT P0, [UR21+0x120], R2 ;  /* 0x00012002ff0075a7 */ /* 0x000ea40008001115 */
[----:B--2-4-:R-:W-:Y:S05]  /*45a0*/  @!P0 BRA `(.L_x_71) ;  /* 0x0000006800388947 */ /* 0x014fea0003800000 */
.L_x_188:
[----:B-1----:R-:W1:Y:S01]  /*45b0*/  LDS.128 R4, [UR21+0x160] ;  /* 0x00016015ff047984 */ /* 0x002e620008000c00 */
[----:B------:R-:W-:Y:S01]  /*45c0*/  ULEA UR26, UR25, UR21, 0x3 ;  /* 0x00000015191a7291 */ /* 0x000fe2000f8e18ff */
[----:B------:R-:W-:Y:S01]  /*45d0*/  @!PT LDS RZ, [RZ] ;  /* 0x00000000fffff984 */ /* 0x000fe20000000800 */
[----:B------:R-:W-:Y:S01]  /*45e0*/  @!PT LDS RZ, [RZ] ;  /* 0x00000000fffff984 */ /* 0x000fe20000000800 */
[----:B------:R-:W-:Y:S01]  /*45f0*/  @!PT LDS RZ, [RZ] ;  /* 0x00000000fffff984 */ /* 0x000fe20000000800 */
[----:B------:R-:W-:Y:S01]  /*4600*/  @!PT LDS RZ, [RZ] ;  /* 0x00000000fffff984 */ /* 0x000fe20000000800 */
[----:B------:R3:W-:Y:S06]  /*4610*/  MEMBAR.ALL.CTA ;  /* 0x0000000000007992 */ /* 0x0007ec0000008000 */
[----:B---3--:R-:W3:Y:S02]  /*4620*/  FENCE.VIEW.ASYNC.S ;  /* 0x00000000000073c6 */ /* 0x008ee40000000000 */
[----:B---3--:R-:W-:Y:S01]  /*4630*/  SYNCS.ARRIVE.TRANS64.RED.A1T0 RZ, [UR36], RZ ;  /* 0x000000ffffff79a7 */ /* 0x008fe20008100424 */
[----:B------:R-:W-:Y:S05]  /*4640*/  BRA.U UP4, `(.L_x_72) ;  /* 0x00000001040c7547 */ /* 0x000fea000b800000 */
[----:B--2---:R-:W-:-:S04]  /*4650*/  SHF.L.U32 R2, R11, 0x1f, RZ ;  /* 0x0000001f0b027819 */ /* 0x004fc800000006ff */
[----:B------:R-:W2:Y:S02]  /*4660*/  SYNCS.PHASECHK.TRANS64.TRYWAIT P0, [UR26+0x140], R2 ;  /* 0x00014002ff0075a7 */ /* 0x000ea4000800111a */
[----:B--2---:R-:W-:Y:S05]  /*4670*/  @!P0 BRA `(.L_x_73) ;  /* 0x00000068001c8947 */ /* 0x004fea0003800000 */
.L_x_72:
[----:B------:R-:W-:Y:S05]  /*4680*/  BRA.U UP4, `(.L_x_74) ;  /* 0x00000005040c7547 */ /* 0x000fea000b800000 */
[----:B------:R-:W3:Y:S02]  /*4690*/  LDCU UR4, c[0x0][0x394] ;  /* 0x00007280ff0477ac */ /* 0x000ee40008000800 */
[----:B---3--:R-:W-:-:S09]  /*46a0*/  UISETP.GE.AND UP0, UPT, UR4, 0x1, UPT ;  /* 0x000000010400788c */ /* 0x008fd2000bf06270 */
[----:B------:R-:W-:Y:S05]  /*46b0*/  BRA.U !UP0, `(.L_x_75) ;  /* 0x0000000108f47547 */ /* 0x000fea000b800000 */
[----:B------:R-:W-:Y:S01]  /*46c0*/  ULEA UR4, UR25, UR49, 0x2 ;  /* 0x0000003119047291 */ /* 0x000fe2000f8e10ff */
[----:B--2---:R-:W-:-:S08]  /*46d0*/  SHF.L.U32 R0, R9, 0x1f, RZ ;  /* 0x0000001f09007819 */ /* 0x004fd000000006ff */
[----:B------:R-:W5:Y:S01]  /*46e0*/  LDL R2, [UR4] ;  /* 0x00000004ff027983 */ /* 0x000f620008100800 */
[----:B------:R-:W-:Y:S02]  /*46f0*/  ULEA UR4, UR18, UR21, 0x3 ;  /* 0x0000001512047291 */ /* 0x000fe4000f8e18ff */
[----:B------:R-:W-:Y:S01]  /*4700*/  UPLOP3.LUT UP2, UPT, UPT, UPT, UPT, 0x40, 0x4 ;  /* 0x000000000004789c */ /* 0x000fe20003f4e870 */
[----:B------:R-:W-:Y:S01]  /*4710*/  UMOV UR20, UR38 ;  /* 0x0000002600147c82 */ /* 0x000fe20008000000 */
[----:B------:R-:W-:-:S05]  /*4720*/  UMOV UR19, UR27 ;  /* 0x0000001b00137c82 */ /* 0x000fca0008000000 */
[----:B------:R2:W3:Y:S01]  /*4730*/  SYNCS.PHASECHK.TRANS64.TRYWAIT P2, [UR4], R0 ;  /* 0x00000000ff0075a7 */ /* 0x0004e20008041104 */
[----:B------:R-:W-:-:S05]  /*4740*/  UMOV UR4, UR18 ;  /* 0x0000001200047c82 */ /* 0x000fca0008000000 */
.L_x_78:
[----:B------:R-:W-:Y:S02]  /*4750*/  UIADD3 UR20, UPT, UPT, UR20, 0x1, URZ ;  /* 0x0000000114147890 */ /* 0x000fe4000fffe0ff */
[----:B------:R-:W-:Y:S02]  /*4760*/  ULEA UR17, UR4, UR21, 0x3 ;  /* 0x0000001504117291 */ /* 0x000fe4000f8e18ff */
[----:B------:R-:W-:Y:S01]  /*4770*/  UISETP.NE.AND UP3, UPT, UR20, URZ, UPT ;  /* 0x000000ff1400728c */ /* 0x000fe2000bf65270 */
[----:B--234-:R-:W-:Y:S10]  /*4780*/  @P2 BRA `(.L_x_76) ;  /* 0x00000000000c2947 */ /* 0x01cff40003800000 */
[----:B------:R-:W-:Y:S04]  /*4790*/  SHF.L.U32 R8, R9, 0x1f, RZ ;  /* 0x0000001f09087819 */ /* 0x000fe800000006ff */
[----:B------:R-:W3:Y:S02]  /*47a0*/  SYNCS.PHASECHK.TRANS64.TRYWAIT P0, [UR17], R8 ;  /* 0x00000008ff0075a7 */ /* 0x000ee40008001111 */
[----:B---3--:R-:W-:Y:S05]  /*47b0*/  @!P0 BRA `(.L_x_77) ;  /* 0x0000006400e48947 */ /* 0x008fea0003800000 */
.L_x_76:
[----:B------:R-:W-:Y:S01]  /*47c0*/  UISETP.NE.AND UP0, UPT, UR19, 0x1, UPT ;  /* 0x000000011300788c */ /* 0x000fe2000bf05270 */
[----:B------:R-:W-:Y:S01]  /*47d0*/  PLOP3.LUT P2, PT, PT, PT, PT, 0x80, 0x8 ;  /* 0x000000000008781c */ /* 0x000fe20003f4f070 */
[----:B------:R-:W-:Y:S02]  /*47e0*/  UIADD3 UR5, UPT, UPT, UR4, 0x1, URZ ;  /* 0x0000000104057890 */ /* 0x000fe4000fffe0ff */
[----:B------:R-:W-:Y:S02]  /*47f0*/  ULEA UR10, UR4, UR24, 0x9 ;  /* 0x00000018040a7291 */ /* 0x000fe4000f8e48ff */
[----:B------:R-:W-:Y:S01]  /*4800*/  UISETP.NE.AND UP1, UPT, UR5, 0xd, UPT ;  /* 0x0000000d0500788c */ /* 0x000fe2000bf25270 */
[----:B------:R-:W-:Y:S01]  /*4810*/  PLOP3.LUT P0, PT, PT, PT, UP0, 0x80, 0x8 ;  /* 0x000000000008781c */ /* 0x000fe20003f0f008 */
[----:B------:R-:W-:Y:S02]  /*4820*/  ULEA UR14, UR4, UR23, 0x9 ;  /* 0x00000017040e7291 */ /* 0x000fe4000f8e48ff */
[----:B------:R-:W-:Y:S02]  /*4830*/  USEL UR6, URZ, 0x1, UP1 ;  /* 0x00000001ff067887 */ /* 0x000fe40008800000 */
[----:B------:R-:W-:Y:S01]  /*4840*/  USEL UR18, UR5, URZ, UP1 ;  /* 0x000000ff05127287 */ /* 0x000fe20008800000 */
[----:B------:R-:W-:Y:S11]  /*4850*/  ELECT P1, URZ, PT ;  /* 0x0000000000ff782f */ /* 0x000ff60003820000 */
[----:B------:R-:W-:Y:S02]  /*4860*/  @!UPT UIADD3 URZ, UPT, UPT, URZ, URZ, URZ ;  /* 0x000000fffffff290 */ /* 0x000fe4000fffe0ff */
[C---:B-----5:R-:W-:Y:S01]  /*4870*/  @P1 R2UR.BROADCAST UR4, R2.reuse ;  /* 0x00000000020412ca */ /* 0x060fe200008e0000 */
[----:B------:R-:W-:Y:S01]  /*4880*/  @UP0 ULEA UR5, UR18, UR21, 0x3 ;  /* 0x0000001512050291 */ /* 0x000fe2000f8e18ff */
[----:B------:R-:W-:Y:S01]  /*4890*/  LOP3.LUT R9, R9, UR6, RZ, 0x3c, !PT ;  /* 0x0000000609097c12 */ /* 0x000fe2000f8e3cff */
[----:B------:R-:W-:Y:S02]  /*48a0*/  UIADD3 UR8, UPT, UPT, UR10, 0x80, URZ ;  /* 0x000000800a087890 */ /* 0x000fe4000fffe0ff */
[----:B------:R-:W-:Y:S01]  /*48b0*/  UIADD3 UR6, UPT, UPT, UR14, 0x80, URZ ;  /* 0x000000800e067890 */ /* 0x000fe2000fffe0ff */
[----:B--2---:R-:W-:Y:S01]  /*48c0*/  @P0 SHF.L.U32 R0, R9, 0x1f, RZ ;  /* 0x0000001f09000819 */ /* 0x004fe200000006ff */
[----:B------:R-:W-:Y:S02]  /*48d0*/  UIADD3 UR12, UPT, UPT, UR10, 0x100, URZ ;  /* 0x000001000a0c7890 */ /* 0x000fe4000fffe0ff */
[----:B------:R-:W-:Y:S01]  /*48e0*/  UIADD3 UR19, UPT, UPT, UR19, -0x1, URZ ;  /* 0xffffffff13137890 */ /* 0x000fe2000fffe0ff */
[----:B------:R4:W2:Y:S01]  /*48f0*/  @P0 SYNCS.PHASECHK.TRANS64.TRYWAIT P2, [UR5], R0 ;  /* 0x00000000ff0005a7 */ /* 0x0008a20008041105 */
[----:B------:R-:W-:Y:S11]  /*4900*/  ELECT P0, URZ, PT ;  /* 0x0000000000ff782f */ /* 0x000ff60003800000 */
[----:B------:R-:W-:Y:S02]  /*4910*/  @!UPT UIADD3 URZ, UPT, UPT, URZ, URZ, URZ ;  /* 0x000000fffffff290 */ /* 0x000fe4000fffe0ff */
[C---:B------:R-:W-:Y:S02]  /*4920*/  @P0 R2UR.BROADCAST UR16, R2.reuse ;  /* 0x00000000021002ca */ /* 0x040fe400008e0000 */
[----:B------:R-:W-:Y:S01]  /*4930*/  ELECT P0, URZ, PT ;  /* 0x0000000000ff782f */ /* 0x000fe20003800000 */
[----:B------:R-:W-:Y:S01]  /*4940*/  UMOV UR11, 0x40004040 ;  /* 0x40004040000b7882 */ /* 0x000fe20000000000 */
[----:B------:R-:W-:Y:S01]  /*4950*/  UMOV UR15, 0x40004040 ;  /* 0x40004040000f7882 */ /* 0x000fe20000000000 */
[----:B------:R-:W-:Y:S01]  /*4960*/  UMOV UR9, 0x40004040 ;  /* 0x4000404000097882 */ /* 0x000fe20000000000 */
[----:B------:R3:W-:Y:S01]  /*4970*/  UTCHMMA.2CTA gdesc[UR10], gdesc[UR14], tmem[UR4], tmem[UR34], idesc[UR35], UP2 ;  /* 0x00ff220e0a0075ea */ /* 0x0007e20009200004 */
[----:B------:R-:W-:Y:S01]  /*4980*/  UPLOP3.LUT UP2, UPT, UPT, UPT, UPT, 0x80, 0x8 ;  /* 0x000000000008789c */ /* 0x000fe20003f4f070 */
[----:B------:R-:W-:Y:S01]  /*4990*/  UMOV UR7, 0x40004040 ;  /* 0x4000404000077882 */ /* 0x000fe20000000000 */
[----:B------:R-:W-:Y:S01]  /*49a0*/  UMOV UR13, 0x40004040 ;  /* 0x40004040000d7882 */ /* 0x000fe20000000000 */
[----:B------:R-:W-:Y:S03]  /*49b0*/  UMOV UR5, 0x40004040 ;  /* 0x4000404000057882 */ /* 0x000fe60000000000 */
[----:B------:R1:W-:Y:S01]  /*49c0*/  UTCHMMA.2CTA gdesc[UR8], gdesc[UR6], tmem[UR16], tmem[UR32], idesc[UR33], UPT ;  /* 0x00ff2006080075ea */ /* 0x0003e2000ba00010 */
[----:B---3--:R-:W-:Y:S01]  /*49d0*/  UIADD3 UR4, UPT, UPT, UR14, 0x100, URZ ;  /* 0x000001000e047890 */ /* 0x008fe2000fffe0ff */
[C---:B------:R-:W-:Y:S02]  /*49e0*/  @P0 R2UR.BROADCAST UR15, R2.reuse ;  /* 0x00000000020f02ca */ /* 0x040fe400008e0000 */
[----:B------:R-:W-:Y:S01]  /*49f0*/  ELECT P0, URZ, PT ;  /* 0x0000000000ff782f */ /* 0x000fe20003800000 */
[----:B------:R-:W-:Y:S02]  /*4a00*/  UIADD3 UR10, UPT, UPT, UR10, 0x180, URZ ;  /* 0x000001800a0a7890 */ /* 0x000fe4000fffe0ff */
[----:B-1----:R-:W-:Y:S10]  /*4a10*/  UIADD3 UR6, UPT, UPT, UR14, 0x180, URZ ;  /* 0x000001800e067890 */ /* 0x002ff4000fffe0ff */
[----:B------:R-:W-:Y:S01]  /*4a20*/  @P0 R2UR.BROADCAST UR9, R2 ;  /* 0x00000000020902ca */ /* 0x000fe200008e0000 */
[----:B------:R-:W-:Y:S01]  /*4a30*/  UIADD3 UR8, UPT, UPT, UR17, 0x68, URZ ;  /* 0x0000006811087890 */ /* 0x000fe2000fffe0ff */
[----:B------:R1:W-:Y:S11]  /*4a40*/  UTCHMMA.2CTA gdesc[UR12], gdesc[UR4], tmem[UR15], tmem[UR30], idesc[UR31], UPT ;  /* 0x00ff1e040c0075ea */ /* 0x0003f6000ba0000f */
[----:B------:R4:W-:Y:S01]  /*4a50*/  UTCHMMA.2CTA gdesc[UR10], gdesc[UR6], tmem[UR9], tmem[UR28], idesc[UR29], UPT ;  /* 0x00ff1c060a0075ea */ /* 0x0009e2000ba00009 */
[----:B------:R4:W-:Y:S01]  /*4a60*/  UTCBAR.2CTA.MULTICAST [UR8], URZ, UR22 ;  /* 0x000000ff080073e9 */ /* 0x0009e20008200816 */
[----:B-1----:R-:W-:Y:S01]  /*4a70*/  UMOV UR4, UR18 ;  /* 0x0000001200047c82 */ /* 0x002fe20008000000 */
[----:B------:R-:W-:Y:S05]  /*4a80*/  BRA.U UP3, `(.L_x_78) ;  /* 0xfffffffd03307547 */ /* 0x000fea000b83ffff */
.L_x_75:
[----:B------:R-:W-:-:S09]  /*4a90*/  UIADD3 UR4, UPT, UPT, UR26, 0x130, URZ ;  /* 0x000001301a047890 */ /* 0x000fd2000fffe0ff */
[----:B------:R3:W-:Y:S01]  /*4aa0*/  UTCBAR.2CTA.MULTICAST [UR4], URZ, UR37 ;  /* 0x000000ff040073e9 */ /* 0x0007e20008200825 */
[----:B------:R-:W-:Y:S02]  /*4ab0*/  NOP ;  /* 0x0000000000007918 */ /* 0x000fe40000000000 */
.L_x_74:
[----:B---3--:R-:W-:Y:S01]  /*4ac0*/  UIADD3 UR4, UPT, UPT, UR25, 0x1, URZ ;  /* 0x0000000119047890 */ /* 0x008fe2000fffe0ff */
[----:B-1----:R-:W-:Y:S02]  /*4ad0*/  LOP3.LUT P0, RZ, R6, 0x1, RZ, 0xc0, !PT ;  /* 0x0000000106ff7812 */ /* 0x002fe4000780c0ff */
[----:B------:R-:W-:Y:S01]  /*4ae0*/  LOP3.LUT R10, R10, 0x1, RZ, 0x3c, !PT ;  /* 0x000000010a0a7812 */ /* 0x000fe200078e3cff */
[----:B------:R-:W-:-:S04]  /*4af0*/  UISETP.NE.AND UP0, UPT, UR4, 0x2, UPT ;  /* 0x000000020400788c */ /* 0x000fc8000bf05270 */
[----:B------:R-:W-:Y:S02]  /*4b00*/  USEL UR5, URZ, 0x1, UP0 ;  /* 0x00000001ff057887 */ /* 0x000fe40008000000 */
[----:B------:R-:W-:-:S04]  /*4b10*/  USEL UR25, UR4, URZ, UP0 ;  /* 0x000000ff04197287 */ /* 0x000fc80008000000 */
[----:B------:R-:W-:Y:S01]  /*4b20*/  LOP3.LUT R11, R11, UR5, RZ, 0x3c, !PT ;  /* 0x000000050b0b7c12 */ /* 0x000fe2000f8e3cff */
[----:B------:R-:W-:Y:S07]  /*4b30*/  @P0 BRA `(.L_x_79) ;  /* 0xfffffff800900947 */ /* 0x000fee000383ffff */
[----:B----4-:R-:W1:Y:S01]  /*4b40*/  S2UR UR8, SR_CgaCtaId ;  /* 0x00000000000879c3 */ /* 0x010e620000008800 */
[----:B------:R-:W-:Y:S01]  /*4b50*/  ELECT P0, URZ, PT ;  /* 0x0000000000ff782f */ /* 0x000fe20003800000 */
[----:B--2---:R-:W-:Y:S01]  /*4b60*/  HFMA2 R0, -RZ, RZ, 0, 5.9604644775390625e-08 ;  /* 0x00000001ff007431 */ /* 0x004fe200000001ff */
[----:B------:R-:W-:-:S05]  /*4b70*/  UMOV UR4, 0x40 ;  /* 0x0000004000047882 */ /* 0x000fca0000000000 */
[----:B------:R-:W-:Y:S01]  /*4b80*/  UVIRTCOUNT.DEALLOC.SMPOOL 0x80 ;  /* 0x000000800000784c */ /* 0x000fe20000000000 */
[----:B------:R-:W-:Y:S02]  /*4b90*/  UISETP.NE.AND UP0, UPT, UR41, URZ, UPT ;  /* 0x000000ff2900728c */ /* 0x000fe4000bf05270 */
[----:B-1----:R-:W-:-:S09]  /*4ba0*/  ULEA UR8, UR8, UR4, 0x18 ;  /* 0x0000000408087291 */ /* 0x002fd2000f8ec0ff */
[----:B------:R1:W-:Y:S01]  /*4bb0*/  @P0 STS.U8 [UR8+0x1c], R0 ;  /* 0x00001c00ff000988 */ /* 0x0003e20008000008 */
[----:B------:R-:W-:Y:S05]  /*4bc0*/  BRA.U UP0, `(.L_x_80) ;  /* 0x0000000100587547 */ /* 0x000fea000b800000 */
[----:B------:R-:W-:Y:S01]  /*4bd0*/  UIADD3 UR5, UPT, UPT, UR21, 0x140, URZ ;  /* 0x0000014015057890 */ /* 0x000fe2000fffe0ff */
[----:B------:R-:W-:-:S03]  /*4be0*/  SHF.L.U32 R2, R11, 0x1f, RZ ;  /* 0x0000001f0b027819 */ /* 0x000fc600000006ff */
[----:B------:R-:W-:-:S09]  /*4bf0*/  ULEA UR4, UR25, UR5, 0x3 ;  /* 0x0000000519047291 */ /* 0x000fd2000f8e18ff */
[----:B------:R-:W2:Y:S02]  /*4c00*/  SYNCS.PHASECHK.TRANS64.TRYWAIT P0, [UR4], R2 ;  /* 0x00000002ff0075a7 */ /* 0x000ea40008001104 */
[----:B--2---:R-:W-:Y:S05]  /*4c10*/  @!P0 BRA `(.L_x_81) ;  /* 0x0000006000e48947 */ /* 0x004fea0003800000 */
.L_x_192:
[----:B------:R-:W-:-:S04]  /*4c20*/  UIADD3 UR4, UPT, UPT, UR25, 0x1, URZ ;  /* 0x0000000119047890 */ /* 0x000fc8000fffe0ff */
[----:B------:R-:W-:-:S04]  /*4c30*/  UISETP.NE.AND UP1, UPT, UR4, 0x2, UPT ;  /* 0x000000020400788c */ /* 0x000fc8000bf25270 */
[----:B------:R-:W-:Y:S02]  /*4c40*/  USEL UR6, URZ, 0x1, UP1 ;  /* 0x00000001ff067887 */ /* 0x000fe40008800000 */
[----:B------:R-:W-:-:S04]  /*4c50*/  USEL UR4, UR4, URZ, UP1 ;  /* 0x000000ff04047287 */ /* 0x000fc80008800000 */
[----:B------:R-:W-:Y:S01]  /*4c60*/  ULEA UR4, UR4, UR5, 0x3 ;  /* 0x0000000504047291 */ /* 0x000fe2000f8e18ff */
[----:B-1----:R-:W-:-:S04]  /*4c70*/  LOP3.LUT R2, R11, UR6, RZ, 0x3c, !PT ;  /* 0x000000060b027c12 */ /* 0x002fc8000f8e3cff */
[----:B------:R-:W-:Y:S01]  /*4c80*/  SHF.L.U32 R2, R2, 0x1f, RZ ;  /* 0x0000001f02027819 */ /* 0x000fe200000006ff */
[----:B------:R-:W-:-:S04]  /*4c90*/  IMAD.U32 R0, RZ, RZ, UR4 ;  /* 0x00000004ff007e24 */ /* 0x000fc8000f8e00ff */
[----:B------:R1:W2:Y:S03]  /*4ca0*/  SYNCS.PHASECHK.TRANS64.TRYWAIT P0, [R0+URZ], R2 ;  /* 0x00000002000075a7 */ /* 0x0002a600080011ff */
[----:B--2---:R-:W-:Y:S05]  /*4cb0*/  @!P0 NANOSLEEP.SYNCS 0x989680 ;  /* 0x009896800000895d */ /* 0x004fea0003900000 */
[----:B------:R-:W2:Y:S02]  /*4cc0*/  @!P0 SYNCS.PHASECHK.TRANS64 P0, [R0+URZ], R2 ;  /* 0x00000002000085a7 */ /* 0x000ea400080010ff */
[----:B--2---:R-:W-:Y:S05]  /*4cd0*/  @P0 BRA `(.L_x_82) ;  /* 0x0000000000200947 */ /* 0x004fea0003800000 */
.L_x_83:
[----:B--2---:R2:W3:Y:S02]  /*4ce0*/  SYNCS.PHASECHK.TRANS64.TRYWAIT P0, [R0+URZ], R2 ;  /* 0x00000002000075a7 */ /* 0x0044e400080011ff */
[----:B---3--:R-:W-:Y:S05]  /*4cf0*/  @!P0 NANOSLEEP.SYNCS 0x989680 ;  /* 0x009896800000895d */ /* 0x008fea0003900000 */
[----:B------:R-:W3:Y:S02]  /*4d00*/  @!P0 SYNCS.PHASECHK.TRANS64 P0, [R0+URZ], R2 ;  /* 0x00000002000085a7 */ /* 0x000ee400080010ff */
[----:B---3--:R-:W-:Y:S05]  /*4d10*/  @!P0 BRA `(.L_x_83) ;  /* 0xfffffffc00f08947 */ /* 0x008fea000383ffff */
[----:B------:R-:W-:Y:S05]  /*4d20*/  BRA `(.L_x_82) ;  /* 0x00000000000c7947 */ /* 0x000fea0003800000 */
.L_x_80:
[----:B------:R-:W-:-:S04]  /*4d30*/  UIADD3 UR4, UPT, UPT, UR21, 0x150, URZ ;  /* 0x0000015015047890 */ /* 0x000fc8000fffe0ff */
[----:B------:R-:W-:-:S09]  /*4d40*/  UPRMT UR4, UR40, 0x654, UR4 ;  /* 0x0000065428047896 */ /* 0x000fd20008000004 */
[----:B------:R-:W-:Y:S03]  /*4d50*/  SYNCS.ARRIVE.TRANS64.RED.A1T0 RZ, [UR4], RZ ;  /* 0x000000ffffff79a7 */ /* 0x000fe60008100404 */
.L_x_82:
[----:B-12---:R-:W-:Y:S01]  /*4d60*/  SHF.L.U32 R2, RZ, 0x1f, RZ ;  /* 0x0000001fff027819 */ /* 0x006fe200000006ff */
[----:B------:R-:W-:Y:S01]  /*4d70*/  UIADD3 UR4, UPT, UPT, UR21, 0x150, URZ ;  /* 0x0000015015047890 */ /* 0x000fe2000fffe0ff */
[----:B------:R-:W-:Y:S02]  /*4d80*/  PLOP3.LUT P0, PT, PT, PT, UP0, 0x80, 0x8 ;  /* 0x000000000008781c */ /* 0x000fe40003f0f008 */
[----:B------:R-:W1:Y:S02]  /*4d90*/  SYNCS.PHASECHK.TRANS64.TRYWAIT P1, [UR21+0x150], R2 ;  /* 0x00015002ff0075a7 */ /* 0x000e640008021115 */
[----:B-1----:R-:W-:Y:S09]  /*4da0*/  @!P1 BRA `(.L_x_84) ;  /* 0x0000006000989947 */ /* 0x002ff20003800000 */
.L_x_194:
[----:B------:R-:W-:Y:S01]  /*4db0*/  @!UP0 UPRMT UR4, UR40, 0x654, UR4 ;  /* 0x0000065428048896 */ /* 0x000fe20008000004 */
[----:B------:R-:W-:Y:S01]  /*4dc0*/  LOP3.LUT R3, R3, 0xffff, RZ, 0xc0, !PT ;  /* 0x0000ffff03037812 */ /* 0x000fe200078ec0ff */
[----:B-1----:R-:W-:-:S03]  /*4dd0*/  IMAD.MOV.U32 R2, RZ, RZ, 0xffff ;  /* 0x0000ffffff027424 */ /* 0x002fc600078e00ff */
[----:B------:R-:W-:-:S04]  /*4de0*/  SHF.R.U32.HI R3, RZ, 0x5, R3 ;  /* 0x00000005ff037819 */ /* 0x000fc80000011603 */
[----:B------:R-:W-:Y:S01]  /*4df0*/  @!P0 SYNCS.ARRIVE.TRANS64.RED.A1T0 RZ, [UR4], RZ ;  /* 0x000000ffffff89a7 */ /* 0x000fe20008100404 */
[----:B------:R-:W-:Y:S01]  /*4e00*/  NOP ;  /* 0x0000000000007918 */ /* 0x000fe20000000000 */
[----:B------:R-:W1:Y:S01]  /*4e10*/  LDS R0, [UR8+0x14] ;  /* 0x00001408ff007984 */ /* 0x000e620008000800 */
[----:B------:R-:W-:-:S04]  /*4e20*/  SHF.L.U32 R2, R2, R3, RZ ;  /* 0x0000000302027219 */ /* 0x000fc800000006ff */
[----:B-1----:R-:W-:-:S04]  /*4e30*/  LOP3.LUT R0, R0, R2, RZ, 0xc0, !PT ;  /* 0x0000000200007212 */ /* 0x002fc800078ec0ff */
[----:B------:R-:W-:Y:S01]  /*4e40*/  ISETP.NE.AND P0, PT, R0, R2, PT ;  /* 0x000000020000720c */ /* 0x000fe20003f05270 */
[----:B------:R-:W-:-:S05]  /*4e50*/  IMAD.MOV.U32 R0, RZ, RZ, 0x1 ;  /* 0x00000001ff007424 */ /* 0x000fca00078e00ff */
[----:B------:R-:W-:-:S07]  /*4e60*/  SHF.L.U32 R0, R0, R3, RZ ;  /* 0x0000000300007219 */ /* 0x000fce00000006ff */
[----:B------:R-:W-:Y:S05]  /*4e70*/  @P0 BRA `(.L_x_85) ;  /* 0x00000000005c0947 */ /* 0x000fea0003800000 */
[----:B------:R-:W1:Y:S02]  /*4e80*/  LDS R3, [UR8+0x18] ;  /* 0x00001808ff037984 */ /* 0x000e640008000800 */
[----:B-1----:R-:W-:-:S04]  /*4e90*/  LOP3.LUT R3, R3, R0, RZ, 0xc0, !PT ;  /* 0x0000000003037212 */ /* 0x002fc800078ec0ff */
[----:B------:R-:W-:-:S13]  /*4ea0*/  ISETP.NE.AND P0, PT, R3, R0, PT ;  /* 0x000000000300720c */ /* 0x000fda0003f05270 */
[----:B------:R-:W-:Y:S05]  /*4eb0*/  @P0 BRA `(.L_x_86) ;  /* 0x0000000000400947 */ /* 0x000fea0003800000 */
[----:B------:R-:W-:Y:S01]  /*4ec0*/  R2UR UR4, R2 ;  /* 0x00000000020472ca */ /* 0x000fe200000e0000 */
[----:B------:R-:W1:Y:S01]  /*4ed0*/  S2R R3, SR_LANEID ;  /* 0x0000000000037919 */ /* 0x000e620000000000 */
[----:B------:R-:W-:-:S04]  /*4ee0*/  LOP3.LUT R0, RZ, R0, RZ, 0x33, !PT ;  /* 0x00000000ff007212 */ /* 0x000fc800078e33ff */
[----:B------:R-:W2:Y:S07]  /*4ef0*/  REDUX UR6, R0 ;  /* 0x00000000000673c4 */ /* 0x000eae0000000000 */
[----:B------:R-:W-:-:S03]  /*4f00*/  ULOP3.LUT UR5, URZ, UR4, URZ, 0x33, !UPT ;  /* 0x00000004ff057292 */ /* 0x000fc6000f8e33ff */
[----:B------:R-:W-:Y:S02]  /*4f10*/  VOTEU.ANY UR4, UPT, PT ;  /* 0x0000000000047886 */ /* 0x000fe400038e0100 */
[----:B------:R-:W-:Y:S01]  /*4f20*/  UFLO.U32 UR4, UR4 ;  /* 0x00000004000472bd */ /* 0x000fe200080e0000 */
[----:B------:R-:W-:-:S04]  /*4f30*/  IMAD.U32 R2, RZ, RZ, UR5 ;  /* 0x00000005ff027e24 */ /* 0x000fc8000f8e00ff */
[----:B------:R-:W3:Y:S02]  /*4f40*/  REDUX UR7, R2 ;  /* 0x00000000020773c4 */ /* 0x000ee40000000000 */
[----:B------:R4:W-:Y:S01]  /*4f50*/  UTCATOMSWS.AND URZ, UR5 ;  /* 0x0000000500ff79e3 */ /* 0x0009e20008000000 */
[----:B--2---:R-:W-:Y:S01]  /*4f60*/  IMAD.U32 R0, RZ, RZ, UR6 ;  /* 0x00000006ff007e24 */ /* 0x004fe2000f8e00ff */
[----:B-1----:R-:W-:Y:S01]  /*4f70*/  ISETP.EQ.U32.AND P0, PT, R3, UR4, PT ;  /* 0x0000000403007c0c */ /* 0x002fe2000bf02070 */
[----:B---3--:R-:W-:-:S12]  /*4f80*/  IMAD.U32 R2, RZ, RZ, UR7 ;  /* 0x00000007ff027e24 */ /* 0x008fd8000f8e00ff */
[----:B------:R4:W-:Y:S04]  /*4f90*/  @P0 ATOMS.AND RZ, [UR8+0x14], R2 ;  /* 0x00001402ffff098c */ /* 0x0009e8000a800008 */
[----:B------:R4:W-:Y:S01]  /*4fa0*/  @P0 ATOMS.AND RZ, [UR8+0x18], R0 ;  /* 0x00001800ffff098c */ /* 0x0009e2000a800008 */
[----:B------:R-:W-:Y:S05]  /*4fb0*/  BRA `(.L_x_87) ;  /* 0x0000000000147947 */ /* 0x000fea0003800000 */
.L_x_86:
[----:B------:R-:W-:Y:S02]  /*4fc0*/  MOV R2, 0x4fe0 ;  /* 0x00004fe000027802 */ /* 0x000fe40000000f00 */
[----:B-----5:R-:W-:Y:S05]  /*4fd0*/  CALL.REL.NOINC `($__internal_0_$__cuda_sm10x_tcgen05_guardrail_trap_col_being_dealloced_not_returned_by_alloc) ;  /* 0x00000064007c7944 */ /* 0x020fea0003c00000 */
[----:B------:R-:W-:Y:S05]  /*4fe0*/  BRA `(.L_x_87) ;  /* 0x0000000000087947 */ /* 0x000fea0003800000 */
.L_x_85:
[----:B------:R-:W-:Y:S02]  /*4ff0*/  MOV R2, 0x5010 ;  /* 0x0000501000027802 */ /* 0x000fe40000000f00 */
[----:B-----5:R-:W-:Y:S05]  /*5000*/  CALL.REL.NOINC `($__internal_2_$__cuda_sm10x_tcgen05_guardrail_trap_unallocated_columns_being_dealloced) ;  /* 0x0000006400887944 */ /* 0x020fea0003c00000 */
.L_x_87:
[----:B------:R-:W-:Y:S01]  /*5010*/  NOP ;  /* 0x0000000000007918 */ /* 0x000fe20000000000 */
[----:B----4-:R-:W-:Y:S05]  /*5020*/  EXIT ;  /* 0x000000000000794d */ /* 0x010fea0003800000 */
.L_x_59:
[----:B------:R-:W2:Y:S01]  /*5030*/  LDCU UR5, c[0x0][0x384] ;  /* 0x00007080ff0577ac */ /* 0x000ea20008000800 */
[----:B------:R-:W-:Y:S02]  /*5040*/  UISETP.NE.OR UP0, UPT, UR19, 0x3, !UP3 ;  /* 0x000000031300788c */ /* 0x000fe4000df05670 */
[----:B--2---:R-:W-:-:S07]  /*5050*/  UIADD3 UR5, UPT, UPT, UR5, 0x7f, URZ ;  /* 0x0000007f05057890 */ /* 0x004fce000fffe0ff */
[----:B------:R-:W-:Y:S05]  /*5060*/  BRA.U UP0, `(.L_x_88) ;  /* 0x0000001900807547 */ /* 0x000fea000b800000 */
[----:B------:R-:W2:Y:S01]  /*5070*/  LDCU UR68, c[0x0][0x388] ;  /* 0x00007100ff4477ac */ /* 0x000ea20008000800 */
[----:B------:R-:W3:Y:S01]  /*5080*/  S2UR UR10, SR_CgaCtaId ;  /* 0x00000000000a79c3 */ /* 0x000ee20000008800 */
[----:B------:R-:W-:Y:S01]  /*5090*/  IMAD.MOV.U32 R10, RZ, RZ, 0x1 ;  /* 0x00000001ff0a7424 */ /* 0x000fe200078e00ff */
[----:B------:R-:W-:Y:S01]  /*50a0*/  USHF.R.S32.HI UR4, URZ, 0x1f, UR5 ;  /* 0x0000001fff047899 */ /* 0x000fe20008011405 */
[----:B------:R-:W-:Y:S01]  /*50b0*/  IMAD.MOV.U32 R9, RZ, RZ, RZ ;  /* 0x000000ffff097224 */ /* 0x000fe200078e00ff */
[----:B------:R-:W4:Y:S04]  /*50c0*/  LDCU UR51, c[0x0][0x370] ;  /* 0x00006e00ff3377ac */ /* 0x000f280008000800 */
[----:B------:R-:W1:Y:S01]  /*50d0*/  LDC.64 R14, c[0x0][0x348] ;  /* 0x0000d200ff0e7b82 */ /* 0x000e620000000a00 */
[----:B------:R-:W-:Y:S01]  /*50e0*/  ULEA.HI UR4, UR4, UR5, URZ, 0x7 ;  /* 0x0000000504047291 */ /* 0x000fe2000f8f38ff */
[----:B------:R-:W4:Y:S03]  /*50f0*/  LDCU.128 UR56, c[0x0][0xc10] ;  /* 0x00018200ff3877ac */ /* 0x000f260008000c00 */
[----:B------:R-:W-:Y:S01]  /*5100*/  USHF.R.S32.HI UR45, URZ, 0x7, UR4 ;  /* 0x00000007ff2d7899 */ /* 0x000fe20008011404 */
[----:B--2---:R-:W-:Y:S01]  /*5110*/  IMAD.U32 R0, RZ, RZ, UR68 ;  /* 0x00000044ff007e24 */ /* 0x004fe2000f8e00ff */
[----:B------:R-:W2:Y:S04]  /*5120*/  LDCU UR50, c[0x0][0x374] ;  /* 0x00006e80ff3277ac */ /* 0x000ea80008000800 */
[----:B------:R-:W-:Y:S01]  /*5130*/  IMAD.U32 R3, RZ, RZ, UR45 ;  /* 0x0000002dff037e24 */ /* 0x000fe2000f8e00ff */
[----:B------:R-:W-:Y:S01]  /*5140*/  IABS R0, R0 ;  /* 0x0000000000007213 */ /* 0x000fe20000000000 */
[----:B------:R-:W4:Y:S03]  /*5150*/  LDCU.64 UR4, c[0x0][0x988] ;  /* 0x00013100ff0477ac */ /* 0x000f260008000a00 */
[----:B------:R-:W-:Y:S01]  /*5160*/  IABS R2, R3 ;  /* 0x0000000300027213 */ /* 0x000fe20000000000 */
[----:B------:R-:W2:Y:S01]  /*5170*/  LDCU.64 UR48, c[0x0][0x990] ;  /* 0x00013200ff3077ac */ /* 0x000ea20008000a00 */
[----:B------:R-:W-:-:S02]  /*5180*/  R2UR UR43, R0 ;  /* 0x00000000002b72ca */ /* 0x000fc400000e0000 */
[----:B------:R-:W-:Y:S01]  /*5190*/  R2UR UR44, R2 ;  /* 0x00000000022c72ca */ /* 0x000fe200000e0000 */
[----:B------:R-:W-:Y:S01]  /*51a0*/  UMOV UR42, 0x400 ;  /* 0x00000400002a7882 */ /* 0x000fe20000000000 */
[----:B------:R-:W1:Y:S01]  /*51b0*/  LDCU UR31, c[0x0][0xc0c] ;  /* 0x00018180ff1f77ac */ /* 0x000e620008000800 */
[----:B---3--:R-:W-:Y:S01]  /*51c0*/  ULEA UR42, UR10, UR42, 0x18 ;  /* 0x0000002a0a2a7291 */ /* 0x008fe2000f8ec0ff */
[----:B------:R-:W3:Y:S07]  /*51d0*/  LDCU UR69, c[0x0][0xc20] ;  /* 0x00018400ff4577ac */ /* 0x000eee0008000800 */
[----:B------:R-:W2:Y:S01]  /*51e0*/  I2F.RP R0, UR43 ;  /* 0x0000002b00007d06 */ /* 0x000ea20008209400 */
[----:B----4-:R-:W-:Y:S01]  /*51f0*/  UISETP.NE.U32.AND UP0, UPT, UR4, URZ, UPT ;  /* 0x000000ff0400728c */ /* 0x010fe2000bf05070 */
[----:B------:R-:W4:Y:S01]  /*5200*/  LDCU UR4, c[0x0][0xc30] ;  /* 0x00018600ff0477ac */ /* 0x000f220008000800 */
[----:B------:R-:W4:Y:S05]  /*5210*/  LDCU UR47, c[0x0][0x38c] ;  /* 0x00007180ff2f77ac */ /* 0x000f2a0008000800 */
[----:B------:R-:W3:Y:S01]  /*5220*/  I2F.RP R2, UR44 ;  /* 0x0000002c00027d06 */ /* 0x000ee20008209400 */
[----:B------:R-:W-:-:S02]  /*5230*/  UISETP.NE.AND.EX UP6, UPT, UR5, URZ, UPT, UP0 ;  /* 0x000000ff0500728c */ /* 0x000fc4000bfc5300 */
[----:B------:R-:W-:Y:S02]  /*5240*/  UIADD3 UR63, UPT, UPT, UR42, 0xe8, URZ ;  /* 0x000000e82a3f7890 */ /* 0x000fe4000fffe0ff */
[----:B------:R-:W-:-:S03]  /*5250*/  UIADD3 UR46, UPT, UPT, UR42, 0xd0, URZ ;  /* 0x000000d02a2e7890 */ /* 0x000fc6000fffe0ff */
[----:B--2---:R-:W2:Y:S01]  /*5260*/  MUFU.RCP R0, R0 ;  /* 0x0000000000007308 */ /* 0x004ea20000001000 */
[----:B------:R-:W-:Y:S02]  /*5270*/  UIADD3 UR33, UPT, UPT, UR42, 0xd8, URZ ;  /* 0x000000d82a217890 */ /* 0x000fe4000fffe0ff */
[----:B------:R-:W-:Y:S02]  /*5280*/  UIADD3 UR25, UPT, UPT, UR42, 0xe0, URZ ;  /* 0x000000e02a197890 */ /* 0x000fe4000fffe0ff */
[----:B------:R-:W-:Y:S02]  /*5290*/  UPRMT UR63, UR10, 0x654, UR63 ;  /* 0x000006540a3f7896 */ /* 0x000fe4000800003f */
[----:B------:R-:W-:Y:S01]  /*52a0*/  UPRMT UR66, UR10, 0x654, UR46 ;  /* 0x000006540a427896 */ /* 0x000fe2000800002e */
[----:B---3--:R-:W3:Y:S01]  /*52b0*/  MUFU.RCP R2, R2 ;  /* 0x0000000200027308 */ /* 0x008ee20000001000 */
[----:B------:R-:W-:Y:S02]  /*52c0*/  UPRMT UR65, UR10, 0x654, UR33 ;  /* 0x000006540a417896 */ /* 0x000fe40008000021 */
[----:B------:R-:W-:-:S02]  /*52d0*/  UPRMT UR64, UR10, 0x654, UR25 ;  /* 0x000006540a407896 */ /* 0x000fc40008000019 */
[----:B------:R-:W-:Y:S02]  /*52e0*/  UIMAD.WIDE.U32 UR12, UR51, UR56, URZ ;  /* 0x00000038330c72a5 */ /* 0x000fe4000f8e00ff */
[----:B------:R-:W-:Y:S01]  /*52f0*/  UIMAD.WIDE.U32 UR14, UR50, UR59, URZ ;  /* 0x0000003b320e72a5 */ /* 0x000fe2000f8e00ff */
[----:B--2---:R-:W-:Y:S01]  /*5300*/  VIADD R0, R0, 0xffffffe ;  /* 0x0ffffffe00007836 */ /* 0x004fe20000000000 */
[----:B------:R-:W-:Y:S01]  /*5310*/  UMOV UR8, URZ ;  /* 0x000000ff00087c82 */ /* 0x000fe20008000000 */
[----:B------:R-:W-:Y:S02]  /*5320*/  UISETP.NE.AND UP0, UPT, UR39, 0x1, UPT ;  /* 0x000000012700788c */ /* 0x000fe4000bf05270 */
[----:B------:R-:W-:Y:S02]  /*5330*/  UISETP.NE.U32.AND UP0, UPT, UR48, URZ, UPT ;  /* 0x000000ff3000728c */ /* 0x000fe4000bf05070 */
[----:B------:R-:W2:Y:S01]  /*5340*/  F2I.FTZ.U32.TRUNC.NTZ R0, R0 ;  /* 0x0000000000007305 */ /* 0x000ea2000021f000 */
[----:B------:R-:W-:Y:S01]  /*5350*/  UIADD3 UR61, UPT, UPT, UR42, 0x128, URZ ;  /* 0x000001282a3d7890 */ /* 0x000fe2000fffe0ff */
[----:B---3--:R-:W-:Y:S01]  /*5360*/  VIADD R2, R2, 0xffffffe ;  /* 0x0ffffffe02027836 */ /* 0x008fe20000000000 */
[----:B------:R-:W-:-:S02]  /*5370*/  UISETP.GE.AND UP3, UPT, UR39, 0x1, UPT ;  /* 0x000000012700788c */ /* 0x000fc4000bf66270 */
[----:B------:R-:W-:Y:S01]  /*5380*/  UISETP.NE.AND.EX UP4, UPT, UR49, URZ, UPT, UP0 ;  /* 0x000000ff3100728c */ /* 0x000fe2000bf85300 */
[----:B------:R-:W-:Y:S02]  /*5390*/  UMOV UR60, UR13 ;  /* 0x0000000d003c7c82 */ /* 0x000fe40008000000 */
[----:B------:R-:W3:Y:S01]  /*53a0*/  F2I.FTZ.U32.TRUNC.NTZ R2, R2 ;  /* 0x0000000200027305 */ /* 0x000ee2000021f000 */
[----:B------:R-:W-:Y:S01]  /*53b0*/  UMOV UR55, UR15 ;  /* 0x0000000f00377c82 */ /* 0x000fe20008000000 */
[----:B-1----:R-:W-:Y:S02]  /*53c0*/  UISETP.NE.AND UP3, UPT, UR31, 0x1, UPT ;  /* 0x000000011f00788c */ /* 0x002fe4000bf65270 */
[----:B------:R-:W-:Y:S02]  /*53d0*/  UISETP.NE.AND UP0, UPT, UR58, 0x1, UPT ;  /* 0x000000013a00788c */ /* 0x000fe4000bf05270 */
[----:B------:R-:W-:Y:S01]  /*53e0*/  UISETP.NE.AND UP5, UPT, UR68, URZ, UPT ;  /* 0x000000ff4400728c */ /* 0x000fe2000bfa5270 */
[----:B--2---:R-:W-:Y:S01]  /*53f0*/  R2UR UR7, R0 ;  /* 0x00000000000772ca */ /* 0x004fe200000e0000 */
[----:B------:R-:W-:Y:S01]  /*5400*/  UPLOP3.LUT UP2, UPT, UPT, UPT, UPT, 0x40, 0x4 ;  /* 0x000000000004789c */ /* 0x000fe20003f4e870 */
[----:B------:R-:W-:Y:S01]  /*5410*/  IABS R0, R3 ;  /* 0x0000000300007213 */ /* 0x000fe20000000000 */
[----:B------:R-:W1:Y:S04]  /*5420*/  LDCU.64 UR40, c[0x0][0xc28] ;  /* 0x00018500ff2877ac */ /* 0x000e680008000a00 */
[----:B------:R-:W-:Y:S01]  /*5430*/  IMAD.MOV R0, RZ, RZ, -R0 ;  /* 0x000000ffff007224 */ /* 0x000fe200078e0a00 */
[----:B---3--:R-:W-:Y:S01]  /*5440*/  R2UR UR9, R2 ;  /* 0x00000000020972ca */ /* 0x008fe200000e0000 */
[----:B------:R-:W-:Y:S01]  /*5450*/  IMAD.MOV.U32 R2, RZ, RZ, 0x1000 ;  /* 0x00001000ff027424 */ /* 0x000fe200078e00ff */
[----:B------:R-:W-:-:S02]  /*5460*/  UPRMT UR61, URZ, 0x654, UR61 ;  /* 0x00000654ff3d7896 */ /* 0x000fc4000800003d */
[----:B------:R-:W-:Y:S01]  /*5470*/  R2UR UR62, R0 ;  /* 0x00000000003e72ca */ /* 0x000fe200000e0000 */
[----:B------:R-:W-:Y:S02]  /*5480*/  UIADD3 UR5, UPT, UPT, URZ, -UR7, URZ ;  /* 0x80000007ff057290 */ /* 0x000fe4000fffe0ff */
[----:B------:R-:W-:Y:S02]  /*5490*/  USHF.R.U32.HI UR60, URZ, UR57, UR60 ;  /* 0x00000039ff3c7299 */ /* 0x000fe4000801163c */
[----:B------:R-:W-:Y:S02]  /*54a0*/  UIMAD UR5, UR5, UR43, URZ ;  /* 0x0000002b050572a4 */ /* 0x000fe4000f8e02ff */
[----:B------:R-:W-:Y:S02]  /*54b0*/  USHF.R.U32.HI UR55, URZ, UR69, UR55 ;  /* 0x00000045ff377299 */ /* 0x000fe40008011637 */
[----:B------:R-:W-:Y:S02]  /*54c0*/  UIADD3 UR6, UPT, UPT, URZ, -UR9, URZ ;  /* 0x80000009ff067290 */ /* 0x000fe4000fffe0ff */
[----:B----4-:R-:W-:-:S02]  /*54d0*/  UISETP.NE.AND UP3, UPT, UR4, 0x1, UPT ;  /* 0x000000010400788c */ /* 0x010fc4000bf65270 */
[----:B------:R-:W-:Y:S02]  /*54e0*/  UIMAD UR10, UR6, UR44, URZ ;  /* 0x0000002c060a72a4 */ /* 0x000fe4000f8e02ff */
[----:B------:R-:W-:Y:S01]  /*54f0*/  UISETP.NE.AND UP0, UPT, UR47, URZ, UPT ;  /* 0x000000ff2f00728c */ /* 0x000fe2000bf05270 */
[----:B------:R-:W-:Y:S01]  /*5500*/  UMOV UR6, URZ ;  /* 0x000000ff00067c82 */ /* 0x000fe20008000000 */
[----:B------:R-:W-:Y:S02]  /*5510*/  UIMAD.WIDE.U32 UR8, UR9, UR10, UR8 ;  /* 0x0000000a090872a5 */ /* 0x000fe4000f8e0008 */
[----:B------:R-:W-:Y:S02]  /*5520*/  UIMAD.WIDE.U32 UR6, UR7, UR5, UR6 ;  /* 0x00000005070672a5 */ /* 0x000fe4000f8e0006 */
[----:B------:R-:W-:-:S03]  /*5530*/  UISETP.NE.AND UP5, UPT, UR45, URZ, UPT ;  /* 0x000000ff2d00728c */ /* 0x000fc6000bfa5270 */
[----:B------:R-:W-:Y:S02]  /*5540*/  UMOV UR54, UR9 ;  /* 0x0000000900367c82 */ /* 0x000fe40008000000 */
[----:B-1----:R-:W-:-:S06]  /*5550*/  UMOV UR53, UR7 ;  /* 0x0000000700357c82 */ /* 0x002fcc0008000000 */
.L_x_99:
[----:B------:R-:W-:Y:S04]  /*5560*/  SHF.L.U32 R3, R9, 0x1f, RZ ;  /* 0x0000001f09037819 */ /* 0x000fe800000006ff */
[----:B------:R-:W1:Y:S02]  /*5570*/  SYNCS.PHASECHK.TRANS64.TRYWAIT P0, [UR42+0x120], R3 ;  /* 0x00012003ff0075a7 */ /* 0x000e64000800112a */
[----:B-12---:R-:W-:Y:S05]  /*5580*/  @!P0 BRA `(.L_x_89) ;  /* 0x0000005800b88947 */ /* 0x006fea0003800000 */
.L_x_196:
[----:B------:R-:W2:Y:S01]  /*5590*/  LDS.128 R4, [UR42+0x160] ;  /* 0x0001602aff047984 */ /* 0x000ea20008000c00 */
[----:B------:R-:W-:Y:S01]  /*55a0*/  @!PT LDS RZ, [RZ] ;  /* 0x00000000fffff984 */ /* 0x000fe20000000800 */
[----:B------:R-:W-:Y:S01]  /*55b0*/  @!PT LDS RZ, [RZ] ;  /* 0x00000000fffff984 */ /* 0x000fe20000000800 */
[----:B------:R-:W-:Y:S01]  /*55c0*/  @!PT LDS RZ, [RZ] ;  /* 0x00000000fffff984 */ /* 0x000fe20000000800 */
[----:B------:R-:W-:Y:S01]  /*55d0*/  @!PT LDS RZ, [RZ] ;  /* 0x00000000fffff984 */ /* 0x000fe20000000800 */
[----:B------:R3:W-:Y:S06]  /*55e0*/  MEMBAR.ALL.CTA ;  /* 0x0000000000007992 */ /* 0x0007ec0000008000 */
[----:B---3--:R-:W3:Y:S02]  /*55f0*/  FENCE.VIEW.ASYNC.S ;  /* 0x00000000000073c6 */ /* 0x008ee40000000000 */
[----:B---3--:R-:W-:Y:S01]  /*5600*/  SYNCS.ARRIVE.TRANS64.RED.A1T0 RZ, [UR61], RZ ;  /* 0x000000ffffff79a7 */ /* 0x008fe2000810043d */
[----:B--2---:R-:W-:Y:S11]  /*5610*/  LOP3.LUT P0, RZ, R6, 0x1, RZ, 0xc0, !PT ;  /* 0x0000000106ff7812 */ /* 0x004ff6000780c0ff */
[----:B------:R-:W-:Y:S02]  /*5620*/  @!UPT UIADD3 URZ, UPT, UPT, URZ, URZ, URZ ;  /* 0x000000fffffff290 */ /* 0x000fe4000fffe0ff */
[----:B------:R-:W-:Y:S01]  /*5630*/  VOTEU.ANY UP0, P0 ;  /* 0x0000000000ff7886 */ /* 0x000fe20000000100 */
[----:B------:R-:W-:Y:S11]  /*5640*/  PLOP3.LUT P0, PT, PT, PT, UP0, 0x80, 0x8 ;  /* 0x000000000008781c */ /* 0x000ff60003f0f008 */
[----:B------:R-:W-:Y:S02]  /*5650*/  @!UPT UIADD3 URZ, UPT, UPT, URZ, URZ, URZ ;  /* 0x000000fffffff290 */ /* 0x000fe4000fffe0ff */
[----:B-1----:R-:W-:Y:S02]  /*5660*/  @P0 MOV R3, R4 ;  /* 0x0000000400030202 */ /* 0x002fe40000000f00 */
[----:B------:R-:W-:Y:S02]  /*5670*/  @P0 LOP3.LUT R0, R5, 0xffff, RZ, 0xc0, !PT ;  /* 0x0000ffff05000812 */ /* 0x000fe400078ec0ff */
[----:B------:R-:W-:Y:S02]  /*5680*/  @P0 R2UR UR5, R3 ;  /* 0x00000000030502ca */ /* 0x000fe400000e0000 */
[----:B------:R-:W-:Y:S11]  /*5690*/  @P0 R2UR UR4, R0 ;  /* 0x00000000000402ca */ /* 0x000ff600000e0000 */
[----:B------:R-:W-:Y:S02]  /*56a0*/  @UP0 UMOV UR23, UR5 ;  /* 0x0000000500170c82 */ /* 0x000fe40008000000 */
[----:B------:R-:W-:Y:S01]  /*56b0*/  @UP0 UMOV UR15, UR4 ;  /* 0x00000004000f0c82 */ /* 0x000fe20008000000 */
[----:B------:R-:W-:Y:S09]  /*56c0*/  UISETP.GE.AND UP0, UPT, UR39, 0x1, UPT ;  /* 0x000000012700788c */ /* 0x000ff2000bf06270 */
[----:B------:R-:W-:Y:S05]  /*56d0*/  BRA.U !UP0, `(.L_x_90) ;  /* 0x0000000108c07547 */ /* 0x000fea000b800000 */
[----:B------:R-:W-:Y:S02]  /*56e0*/  UIMAD.WIDE.U32 UR8, UR15, UR59, URZ ;  /* 0x0000003b0f0872a5 */ /* 0x000fe4000f8e00ff */
[----:B------:R-:W-:Y:S02]  /*56f0*/  UP2UR UR14, UPR, URZ, 0x4 ;  /* 0x00000004ff0e7883 */ /* 0x000fe40008000000 */
[----:B------:R-:W-:Y:S02]  /*5700*/  UISETP.NE.AND UP2, UPT, UR58, 0x1, UPT ;  /* 0x000000013a00788c */ /* 0x000fe4000bf45270 */
[----:B------:R-:W-:Y:S02]  /*5710*/  UIMAD.WIDE.U32 UR10, UR23, UR56, URZ ;  /* 0x00000038170a72a5 */ /* 0x000fe4000f8e00ff */
[----:B------:R-:W-:Y:S02]  /*5720*/  USEL UR4, UR50, UR55, !UP2 ;  /* 0x0000003732047287 */ /* 0x000fe4000d000000 */
[----:B------:R-:W-:Y:S02]  /*5730*/  UISETP.NE.AND UP0, UPT, UR31, 0x1, UPT ;  /* 0x000000011f00788c */ /* 0x000fe4000bf05270 */
[----:B------:R-:W-:Y:S02]  /*5740*/  UP2UR UR19, UPR, URZ, 0x2 ;  /* 0x00000002ff137883 */ /* 0x000fe40008000000 */
[----:B------:R-:W-:Y:S02]  /*5750*/  UISETP.NE.AND UP1, UPT, UR39, 0x1, UPT ;  /* 0x000000012700788c */ /* 0x000fe4000bf25270 */
[----:B------:R-:W-:Y:S02]  /*5760*/  UIMAD.WIDE.U32 UR12, UR4, UR40, URZ ;  /* 0x00000028040c72a5 */ /* 0x000fe4000f8e00ff */
[----:B------:R-:W-:Y:S01]  /*5770*/  USEL UR7, UR51, UR60, !UP0 ;  /* 0x0000003c33077287 */ /* 0x000fe2000c000000 */
[----:B------:R-:W-:Y:S02]  /*5780*/  UMOV UR5, UR9 ;  /* 0x0000000900057c82 */ /* 0x000fe40008000000 */
[----:B------:R-:W-:Y:S02]  /*5790*/  USHF.R.U32.HI UR6, URZ, UR69, UR5 ;  /* 0x00000045ff067299 */ /* 0x000fe40008011605 */
[----:B------:R-:W-:Y:S02]  /*57a0*/  UIMAD.WIDE.U32 UR16, UR7, UR40, URZ ;  /* 0x00000028071072a5 */ /* 0x000fe4000f8e00ff */
[----:B------:R-:W-:Y:S02]  /*57b0*/  USEL UR6, UR15, UR6, !UP2 ;  /* 0x000000060f067287 */ /* 0x000fe4000d000000 */
[----:B------:R-:W-:Y:S01]  /*57c0*/  UISETP.NE.AND UP2, UPT, UR14, URZ, UPT ;  /* 0x000000ff0e00728c */ /* 0x000fe2000bf45270 */
[----:B------:R-:W-:Y:S01]  /*57d0*/  UMOV UR5, UR11 ;  /* 0x0000000b00057c82 */ /* 0x000fe20008000000 */
[----:B------:R-:W-:Y:S02]  /*57e0*/  UIMAD.WIDE.U32 UR10, UR6, UR40, URZ ;  /* 0x00000028060a72a5 */ /* 0x000fe4000f8e00ff */
[----:B------:R-:W-:Y:S03]  /*57f0*/  USHF.R.U32.HI UR8, URZ, UR57, UR5 ;  /* 0x00000039ff087299 */ /* 0x000fe60008011605 */
[----:B------:R-:W-:Y:S02]  /*5800*/  UMOV UR5, UR13 ;  /* 0x0000000d00057c82 */ /* 0x000fe40008000000 */
[----:B------:R-:W-:Y:S03]  /*5810*/  @UP1 USHF.R.U32.HI UR4, URZ, UR41, UR5 ;  /* 0x00000029ff041299 */ /* 0x000fe60008011605 */
[----:B------:R-:W-:Y:S01]  /*5820*/  UMOV UR5, UR17 ;  /* 0x0000001100057c82 */ /* 0x000fe20008000000 */
[----:B------:R-:W-:Y:S02]  /*5830*/  UIMAD UR4, UR39, UR4, URZ ;  /* 0x00000004270472a4 */ /* 0x000fe4000f8e02ff */
[----:B------:R-:W-:Y:S02]  /*5840*/  @UP1 USHF.R.U32.HI UR7, URZ, UR41, UR5 ;  /* 0x00000029ff071299 */ /* 0x000fe40008011605 */
[----:B------:R-:W-:Y:S02]  /*5850*/  USEL UR5, UR23, UR8, !UP0 ;  /* 0x0000000817057287 */ /* 0x000fe4000c000000 */
[----:B------:R-:W-:Y:S02]  /*5860*/  UIMAD UR8, UR39, UR7, URZ ;  /* 0x00000007270872a4 */ /* 0x000fe4000f8e02ff */
[----:B------:R-:W-:Y:S03]  /*5870*/  UISETP.GE.AND UP0, UPT, UR6, UR4, UPT ;  /* 0x000000040600728c */ /* 0x000fe6000bf06270 */
[----:B------:R-:W-:Y:S01]  /*5880*/  UMOV UR4, UR11 ;  /* 0x0000000b00047c82 */ /* 0x000fe20008000000 */
[----:B------:R-:W-:Y:S02]  /*5890*/  UISETP.GE.OR UP0, UPT, UR5, UR8, UP0 ;  /* 0x000000080500728c */ /* 0x000fe40008706670 */
[----:B------:R-:W-:Y:S02]  /*58a0*/  USHF.R.U32.HI UR4, URZ, UR41, UR4 ;  /* 0x00000029ff047299 */ /* 0x000fe40008011604 */
[----:B------:R-:W-:Y:S02]  /*58b0*/  UIMAD.WIDE.U32 UR8, UR5, UR40, URZ ;  /* 0x00000028050872a5 */ /* 0x000fe4000f8e00ff */
[----:B------:R-:W-:Y:S04]  /*58c0*/  USEL UR10, UR6, UR4, !UP1 ;  /* 0x00000004060a7287 */ /* 0x000fe8000c800000 */
[----:B------:R-:W-:Y:S01]  /*58d0*/  UIADD3 UR11, UPT, UPT, -UR10, URZ, URZ ;  /* 0x000000ff0a0b7290 */ /* 0x000fe2000fffe1ff */
[----:B------:R-:W-:Y:S02]  /*58e0*/  @!UP0 UMOV UR4, UR9 ;  /* 0x0000000900048c82 */ /* 0x000fe40008000000 */
[----:B------:R-:W-:Y:S02]  /*58f0*/  @!UP0 USHF.R.U32.HI UR4, URZ, UR41, UR4 ;  /* 0x00000029ff048299 */ /* 0x000fe40008011604 */
[----:B------:R-:W-:Y:S02]  /*5900*/  UIMAD UR8, UR39, UR11, UR6 ;  /* 0x0000000b270872a4 */ /* 0x000fe4000f8e0206 */
[----:B------:R-:W-:Y:S02]  /*5910*/  @!UP0 USEL UR4, UR5, UR4, !UP1 ;  /* 0x0000000405048287 */ /* 0x000fe4000c800000 */
[----:B------:R-:W-:Y:S02]  /*5920*/  UISETP.NE.AND UP1, UPT, UR19, URZ, UPT ;  /* 0x000000ff1300728c */ /* 0x000fe4000bf25270 */
[----:B------:R-:W-:Y:S02]  /*5930*/  @!UP0 UIMAD UR7, UR7, UR8, UR4 ;  /* 0x00000008070782a4 */ /* 0x000fe4000f8e0204 */
[----:B------:R-:W-:Y:S02]  /*5940*/  @!UP0 UIADD3 UR9, UPT, UPT, UR10, -UR4, URZ ;  /* 0x800000040a098290 */ /* 0x000fe4000fffe0ff */
[----:B------:R-:W-:Y:S02]  /*5950*/  UIADD3 UR8, UPT, UPT, -UR6, URZ, URZ ;  /* 0x000000ff06087290 */ /* 0x000fe4000fffe1ff */
[----:B------:R-:W-:Y:S02]  /*5960*/  UIADD3 UR4, UPT, UPT, -UR5, URZ, URZ ;  /* 0x000000ff05047290 */ /* 0x000fe4000fffe1ff */
[----:B------:R-:W-:Y:S03]  /*5970*/  @!UP0 UIMAD UR6, UR9, UR39, UR5 ;  /* 0x00000027090682a4 */ /* 0x000fe6000f8e0205 */
[----:B------:R-:W-:Y:S01]  /*5980*/  @!UP0 UMOV UR5, UR7 ;  /* 0x0000000700058c82 */ /* 0x000fe20008000000 */
[----:B------:R-:W-:Y:S02]  /*5990*/  UIMAD UR7, UR31, UR4, UR23 ;  /* 0x000000041f0772a4 */ /* 0x000fe4000f8e0217 */
[----:B------:R-:W-:Y:S02]  /*59a0*/  UIMAD UR4, UR58, UR8, UR15 ;  /* 0x000000083a0472a4 */ /* 0x000fe4000f8e020f */
[----:B------:R-:W-:Y:S02]  /*59b0*/  UIMAD UR23, UR5, UR31, UR7 ;  /* 0x0000001f051772a4 */ /* 0x000fe4000f8e0207 */
[----:B------:R-:W-:Y:S11]  /*59c0*/  UIMAD UR15, UR6, UR58, UR4 ;  /* 0x0000003a060f72a4 */ /* 0x000ff6000f8e0204 */
[----:B------:R-:W-:Y:S01]  /*59d0*/  @!UPT UIADD3 URZ, UPT, UPT, URZ, URZ, URZ ;  /* 0x000000fffffff290 */ /* 0x000fe2000fffe0ff */
.L_x_90:
[----:B------:R-:W1:Y:S01]  /*59e0*/  @!UP3 LDCU.128 UR8, c[0x0][0xc10] ;  /* 0x00018200ff08b7ac */ /* 0x000e620008000c00 */
[----:B------:R-:W-:Y:S04]  /*59f0*/  MOV R0, UR18 ;  /* 0x0000001200007c02 */ /* 0x000fe80008000f00 */
[----:B------:R-:W-:Y:S01]  /*5a00*/  IABS R0, R0 ;  /* 0x0000000000007213 */ /* 0x000fe20000000000 */
[----:B------:R-:W2:Y:S01]  /*5a10*/  @!UP3 LDCU UR5, c[0x0][0xc0c] ;  /* 0x00018180ff05b7ac */ /* 0x000ea20008000800 */
[----:B-1----:R-:W-:Y:S07]  /*5a20*/  UIMAD.WIDE.U32 UR6, UR23, UR8, URZ ;  /* 0x00000008170672a5 */ /* 0x002fee000f8e00ff */
[----:B------:R-:W-:Y:S01]  /*5a30*/  @!UP3 UMOV UR4, UR7 ;  /* 0x000000070004bc82 */ /* 0x000fe20008000000 */
[----:B--2---:R-:W-:Y:S02]  /*5a40*/  @!UP3 UISETP.NE.AND UP0, UPT, UR5, 0x1, UPT ;  /* 0x000000010500b88c */ /* 0x004fe4000bf05270 */
[----:B------:R-:W-:Y:S02]  /*5a50*/  @!UP3 USHF.R.U32.HI UR4, URZ, UR9, UR4 ;  /* 0x00000009ff04b299 */ /* 0x000fe40008011604 */
[----:B------:R-:W-:Y:S02]  /*5a60*/  UIMAD.WIDE.U32 UR6, UR15, UR11, URZ ;  /* 0x0000000b0f0672a5 */ /* 0x000fe4000f8e00ff */
[----:B------:R-:W-:Y:S02]  /*5a70*/  @!UP3 USEL UR8, UR23, UR4, !UP0 ;  /* 0x000000041708b287 */ /* 0x000fe4000c000000 */
[----:B------:R-:W-:Y:S03]  /*5a80*/  @!UP3 UISETP.NE.AND UP0, UPT, UR10, 0x1, UPT ;  /* 0x000000010a00b88c */ /* 0x000fe6000bf05270 */
[----:B------:R-:W-:Y:S02]  /*5a90*/  @!UP3 UMOV UR6, UR7 ;  /* 0x000000070006bc82 */ /* 0x000fe40008000000 */
[----:B------:R-:W1:Y:S02]  /*5aa0*/  @!UP3 LDCU UR4, c[0x0][0xc20] ;  /* 0x00018400ff04b7ac */ /* 0x000e640008000800 */
[----:B-1----:R-:W-:Y:S04]  /*5ab0*/  @!UP3 USHF.R.U32.HI UR6, URZ, UR4, UR6 ;  /* 0x00000004ff06b299 */ /* 0x002fe80008011606 */
[----:B------:R-:W-:Y:S04]  /*5ac0*/  @!UP3 USEL UR6, UR15, UR6, !UP0 ;  /* 0x000000060f06b287 */ /* 0x000fe8000c000000 */
[----:B------:R-:W-:Y:S02]  /*5ad0*/  @!UP3 UIADD3 UR4, UPT, UPT, -UR8, UR6, URZ ;  /* 0x000000060804b290 */ /* 0x000fe4000fffe1ff */
[----:B------:R-:W-:Y:S02]  /*5ae0*/  @!UP3 UIADD3 UR6, UPT, UPT, UR8, -UR6, URZ ;  /* 0x800000060806b290 */ /* 0x000fe4000fffe0ff */
[----:B------:R-:W-:Y:S02]  /*5af0*/  @!UP3 UIMAD UR23, UR4, UR5, UR23 ;  /* 0x000000050417b2a4 */ /* 0x000fe4000f8e0217 */
[----:B------:R-:W-:Y:S01]  /*5b00*/  @!UP3 UIMAD UR15, UR6, UR10, UR15 ;  /* 0x0000000a060fb2a4 */ /* 0x000fe2000f8e020f */
[----:B------:R-:W-:Y:S11]  /*5b10*/  BRA.U UP2, `(.L_x_91) ;  /* 0x0000000102107547 */ /* 0x000ff6000b800000 */
[----:B------:R-:W-:Y:S04]  /*5b20*/  MOV R8, UR67 ;  /* 0x0000004300087c02 */ /* 0x000fe80008000f00 */
[----:B------:R-:W-:Y:S04]  /*5b30*/  SHF.L.U32 R8, R8, 0x1f, RZ ;  /* 0x0000001f08087819 */ /* 0x000fe800000006ff */
[----:B------:R-:W1:Y:S02]  /*5b40*/  SYNCS.PHASECHK.TRANS64.TRYWAIT P1, [UR42+0x118], R8 ;  /* 0x00011808ff0075a7 */ /* 0x000e64000802112a */
[----:B-1----:R-:W-:Y:S05]  /*5b50*/  @!P1 BRA `(.L_x_92) ;  /* 0x00000054005c9947 */ /* 0x002fea0003800000 */
.L_x_91:
[----:B------:R-:W-:Y:S01]  /*5b60*/  UISETP.NE.AND UP2, UPT, UR68, URZ, UPT ;  /* 0x000000ff4400728c */ /* 0x000fe2000bf45270 */
[----:B------:R-:W-:Y:S01]  /*5b70*/  R2UR UR4, R0 ;  /* 0x00000000000472ca */ /* 0x000fe200000e0000 */
[----:B------:R-:W-:Y:S01]  /*5b80*/  USHF.L.U32 UR11, UR20, 0x6, URZ ;  /* 0x00000006140b7899 */ /* 0x000fe200080006ff */
[----:B-1----:R-:W-:Y:S05]  /*5b90*/  IMAD.U32 R8, RZ, RZ, UR47 ;  /* 0x0000002fff087e24 */ /* 0x002fea000f8e00ff */
[----:B------:R-:W-:Y:S04]  /*5ba0*/  IABS R8, R8 ;  /* 0x0000000800087213 */ /* 0x000fe80000000000 */
[----:B------:R-:W1:Y:S02]  /*5bb0*/  I2F.RP R12, R8 ;  /* 0x00000008000c7306 */ /* 0x000e640000209400 */
[----:B------:R-:W-:Y:S07]  /*5bc0*/  UIMAD.WIDE.U32 UR6, UR54, UR4, URZ ;  /* 0x00000004360672a5 */ /* 0x000fee000f8e00ff */
[----:B------:R-:W-:Y:S02]  /*5bd0*/  UMOV UR12, UR7 ;  /* 0x00000007000c7c82 */ /* 0x000fe40008000000 */
[----:B------:R-:W-:Y:S04]  /*5be0*/  UIMAD UR4, UR12, UR62, UR4 ;  /* 0x0000003e0c0472a4 */ /* 0x000fe8000f8e0204 */
[----:B------:R-:W-:Y:S01]  /*5bf0*/  UISETP.GT.U32.AND UP0, UPT, UR44, UR4, UPT ;  /* 0x000000042c00728c */ /* 0x000fe2000bf04070 */
[----:B-1----:R-:W1:Y:S10]  /*5c00*/  MUFU.RCP R12, R12 ;  /* 0x0000000c000c7308 */ /* 0x002e740000001000 */
[----:B------:R-:W-:Y:S02]  /*5c10*/  @!UP0 UIADD3 UR4, UPT, UPT, UR4, -UR44, URZ ;  /* 0x8000002c04048290 */ /* 0x000fe4000fffe0ff */
[----:B------:R-:W-:Y:S02]  /*5c20*/  @!UP0 UIADD3 UR12, UPT, UPT, UR12, 0x1, URZ ;  /* 0x000000010c0c8890 */ /* 0x000fe4000fffe0ff */
[----:B------:R-:W-:Y:S02]  /*5c30*/  UISETP.GE.U32.AND UP0, UPT, UR4, UR44, UPT ;  /* 0x0000002c0400728c */ /* 0x000fe4000bf06070 */
[----:B------:R-:W-:Y:S01]  /*5c40*/  ULOP3.LUT UR4, UR18, UR45, URZ, 0x3c, !UPT ;  /* 0x0000002d12047292 */ /* 0x000fe2000f8e3cff */
[----:B-1----:R-:W-:Y:S04]  /*5c50*/  VIADD R12, R12, 0xffffffe ;  /* 0x0ffffffe0c0c7836 */ /* 0x002fe80000000000 */
[----:B------:R-:W1:Y:S04]  /*5c60*/  F2I.FTZ.U32.TRUNC.NTZ R13, R12 ;  /* 0x0000000c000d7305 */ /* 0x000e68000021f000 */
[----:B------:R-:W-:Y:S02]  /*5c70*/  @UP0 UIADD3 UR12, UPT, UPT, UR12, 0x1, URZ ;  /* 0x000000010c0c0890 */ /* 0x000fe4000fffe0ff */
[----:B------:R-:W-:Y:S01]  /*5c80*/  UISETP.GE.AND UP0, UPT, UR4, URZ, UPT ;  /* 0x000000ff0400728c */ /* 0x000fe2000bf06270 */
[----:B-1----:R-:W-:Y:S01]  /*5c90*/  IADD3 R3, PT, PT, RZ, -R13, RZ ;  /* 0x8000000dff037210 */ /* 0x002fe20007ffe0ff */
[----:B------:R-:W-:Y:S09]  /*5ca0*/  IMAD.MOV.U32 R12, RZ, RZ, RZ ;  /* 0x000000ffff0c7224 */ /* 0x000ff200078e00ff */
[----:B------:R-:W-:Y:S02]  /*5cb0*/  @!UP0 UIADD3 UR12, UPT, UPT, -UR12, URZ, URZ ;  /* 0x000000ff0c0c8290 */ /* 0x000fe4000fffe1ff */
[----:B------:R-:W-:Y:S01]  /*5cc0*/  @!UP5 ULOP3.LUT UR12, URZ, UR45, URZ, 0x33, !UPT ;  /* 0x0000002dff0cd292 */ /* 0x000fe2000f8e33ff */
[----:B------:R-:W-:Y:S04]  /*5cd0*/  IMAD R3, R3, R8, RZ ;  /* 0x0000000803037224 */ /* 0x000fe800078e02ff */
[----:B------:R-:W-:Y:S04]  /*5ce0*/  IMAD.HI.U32 R13, R13, R3, R12 ;  /* 0x000000030d0d7227 */ /* 0x000fe800078e000c */
[----:B------:R-:W-:Y:S05]  /*5cf0*/  IMAD.U32 R0, RZ, RZ, UR12 ;  /* 0x0000000cff007e24 */ /* 0x000fea000f8e00ff */
[----:B------:R-:W-:Y:S04]  /*5d00*/  IABS R0, R0 ;  /* 0x0000000000007213 */ /* 0x000fe80000000000 */
[----:B------:R-:W-:Y:S11]  /*5d10*/  R2UR UR4, R0 ;  /* 0x00000000000472ca */ /* 0x000ff600000e0000 */
[----:B------:R-:W-:Y:S02]  /*5d20*/  @!UPT UIADD3 URZ, UPT, UPT, URZ, URZ, URZ ;  /* 0x000000fffffff290 */ /* 0x000fe4000fffe0ff */
[----:B------:R-:W-:Y:S07]  /*5d30*/  UIMAD.WIDE.U32 UR6, UR53, UR4, URZ ;  /* 0x00000004350672a5 */ /* 0x000fee000f8e00ff */
[----:B------:R-:W-:Y:S02]  /*5d40*/  UMOV UR13, UR7 ;  /* 0x00000007000d7c82 */ /* 0x000fe40008000000 */
[----:B------:R-:W-:Y:S04]  /*5d50*/  UIADD3 UR5, UPT, UPT, -UR13, URZ, URZ ;  /* 0x000000ff0d057290 */ /* 0x000fe8000fffe1ff */
[----:B------:R-:W-:Y:S04]  /*5d60*/  UIMAD UR4, UR43, UR5, UR4 ;  /* 0x000000052b0472a4 */ /* 0x000fe8000f8e0204 */
[----:B------:R-:W-:Y:S11]  /*5d70*/  UISETP.GT.U32.AND UP0, UPT, UR43, UR4, UPT ;  /* 0x000000042b00728c */ /* 0x000ff6000bf04070 */
[----:B------:R-:W-:Y:S02]  /*5d80*/  @!UP0 UIADD3 UR4, UPT, UPT, UR4, -UR43, URZ ;  /* 0x8000002b04048290 */ /* 0x000fe4000fffe0ff */
[----:B------:R-:W-:Y:S02]  /*5d90*/  @!UP0 UIADD3 UR13, UPT, UPT, UR13, 0x1, URZ ;  /* 0x000000010d0d8890 */ /* 0x000fe4000fffe0ff */
[----:B------:R-:W-:Y:S02]  /*5da0*/  UISETP.GE.U32.AND UP0, UPT, UR4, UR43, UPT ;  /* 0x0000002b0400728c */ /* 0x000fe4000bf06070 */
[----:B------:R-:W-:Y:S09]  /*5db0*/  ULOP3.LUT UR4, UR12, UR68, URZ, 0x3c, !UPT ;  /* 0x000000440c047292 */ /* 0x000ff2000f8e3cff */
[----:B------:R-:W-:Y:S02]  /*5dc0*/  @UP0 UIADD3 UR13, UPT, UPT, UR13, 0x1, URZ ;  /* 0x000000010d0d0890 */ /* 0x000fe4000fffe0ff */
[----:B------:R-:W-:Y:S11]  /*5dd0*/  UISETP.GE.AND UP0, UPT, UR4, URZ, UPT ;  /* 0x000000ff0400728c */ /* 0x000ff6000bf06270 */
[----:B------:R-:W-:Y:S02]  /*5de0*/  @!UP0 UIADD3 UR13, UPT, UPT, -UR13, URZ, URZ ;  /* 0x000000ff0d0d8290 */ /* 0x000fe4000fffe1ff */
[----:B------:R-:W-:Y:S02]  /*5df0*/  @!UP2 ULOP3.LUT UR13, URZ, UR68, URZ, 0x33, !UPT ;  /* 0x00000044ff0da292 */ /* 0x000fe4000f8e33ff */
[----:B------:R-:W-:Y:S02]  /*5e00*/  UISETP.NE.AND UP2, UPT, UR47, URZ, UPT ;  /* 0x000000ff2f00728c */ /* 0x000fe4000bf45270 */
[----:B------:R-:W-:Y:S02]  /*5e10*/  ULOP3.LUT UR4, UR13, UR47, URZ, 0x3c, !UPT ;  /* 0x0000002f0d047292 */ /* 0x000fe4000f8e3cff */
[----:B------:R-:W-:Y:S01]  /*5e20*/  UIADD3 UR5, UPT, UPT, -UR13, URZ, URZ ;  /* 0x000000ff0d057290 */ /* 0x000fe2000fffe1ff */
[----:B------:R-:W-:Y:S01]  /*5e30*/  IMAD.U32 R0, RZ, RZ, UR13 ;  /* 0x0000000dff007e24 */ /* 0x000fe2000f8e00ff */
[----:B------:R-:W-:Y:S02]  /*5e40*/  UISETP.GE.AND UP0, UPT, UR4, URZ, UPT ;  /* 0x000000ff0400728c */ /* 0x000fe4000bf06270 */
[----:B------:R-:W-:Y:S02]  /*5e50*/  UIADD3 UR4, UPT, UPT, -UR12, URZ, URZ ;  /* 0x000000ff0c047290 */ /* 0x000fe4000fffe1ff */
[----:B------:R-:W-:Y:S01]  /*5e60*/  IABS R0, R0 ;  /* 0x0000000000007213 */ /* 0x000fe20000000000 */
[----:B------:R-:W-:Y:S02]  /*5e70*/  UIMAD UR12, UR68, UR5, UR12 ;  /* 0x00000005440c72a4 */ /* 0x000fe4000f8e020c */
[----:B------:R-:W-:Y:S02]  /*5e80*/  UIMAD UR4, UR45, UR4, UR18 ;  /* 0x000000042d0472a4 */ /* 0x000fe4000f8e0212 */
[----:B------:R-:W-:Y:S02]  /*5e90*/  IMAD.HI.U32 R13, R13, R0, RZ ;  /* 0x000000000d0d7227 */ /* 0x000fe400078e00ff */
[----:B------:R-:W-:Y:S03]  /*5ea0*/  USHF.L.U32 UR4, UR4, 0x7, URZ ;  /* 0x0000000704047899 */ /* 0x000fe600080006ff */
[C---:B------:R-:W-:Y:S05]  /*5eb0*/  IADD3 R3, PT, PT, -R13.reuse, RZ, RZ ;  /* 0x000000ff0d037210 */ /* 0x040fea0007ffe1ff */
[C---:B------:R-:W-:Y:S05]  /*5ec0*/  IMAD R0, R8.reuse, R3, R0 ;  /* 0x0000000308007224 */ /* 0x040fea00078e0200 */
[----:B------:R-:W-:Y:S11]  /*5ed0*/  ISETP.GT.U32.AND P1, PT, R8, R0, PT ;  /* 0x000000000800720c */ /* 0x000ff60003f24070 */
[----:B------:R-:W-:Y:S02]  /*5ee0*/  @!UPT UIADD3 URZ, UPT, UPT, URZ, URZ, URZ ;  /* 0x000000fffffff290 */ /* 0x000fe4000fffe0ff */
[----:B------:R-:W-:Y:S02]  /*5ef0*/  @!P1 IMAD.IADD R0, R0, 0x1, -R8 ;  /* 0x0000000100009824 */ /* 0x000fe400078e0a08 */
[----:B------:R-:W-:Y:S01]  /*5f00*/  @!P1 VIADD R13, R13, 0x1 ;  /* 0x000000010d0d9836 */ /* 0x000fe20000000000 */
[----:B------:R-:W-:Y:S02]  /*5f10*/  ISETP.NE.U32.AND P1, PT, RZ, UR48, PT ;  /* 0x00000030ff007c0c */ /* 0x000fe4000bf25070 */
[----:B------:R-:W-:Y:S02]  /*5f20*/  ISETP.GE.U32.AND P2, PT, R0, R8, PT ;  /* 0x000000080000720c */ /* 0x000fe40003f46070 */
[----:B------:R-:W-:Y:S02]  /*5f30*/  ISETP.NE.AND.EX P1, PT, RZ, UR49, PT, P1 ;  /* 0x00000031ff007c0c */ /* 0x000fe4000bf25310 */
[----:B------:R-:W-:Y:S09]  /*5f40*/  SHF.L.U32 R8, R10, 0x1f, RZ ;  /* 0x0000001f0a087819 */ /* 0x000ff200000006ff */
[----:B------:R-:W-:Y:S04]  /*5f50*/  @P2 IADD3 R13, PT, PT, R13, 0x1, RZ ;  /* 0x000000010d0d2810 */ /* 0x000fe80007ffe0ff */
[----:B------:R-:W-:Y:S11]  /*5f60*/  R2UR UR14, R13 ;  /* 0x000000000d0e72ca */ /* 0x000ff600000e0000 */
[----:B------:R-:W-:Y:S02]  /*5f70*/  @!UPT UIADD3 URZ, UPT, UPT, URZ, URZ, URZ ;  /* 0x000000fffffff290 */ /* 0x000fe4000fffe0ff */
[----:B------:R-:W-:Y:S02]  /*5f80*/  @!UP0 UIADD3 UR14, UPT, UPT, -UR14, URZ, URZ ;  /* 0x000000ff0e0e8290 */ /* 0x000fe4000fffe1ff */
[----:B------:R-:W-:Y:S04]  /*5f90*/  @!UP2 ULOP3.LUT UR14, URZ, UR47, URZ, 0x33, !UPT ;  /* 0x0000002fff0ea292 */ /* 0x000fe8000f8e33ff */
[----:B------:R-:W-:Y:S04]  /*5fa0*/  UIADD3 UR6, UPT, UPT, -UR14, URZ, URZ ;  /* 0x000000ff0e067290 */ /* 0x000fe8000fffe1ff */
[----:B------:R-:W-:Y:S01]  /*5fb0*/  UIMAD UR13, UR47, UR6, UR13 ;  /* 0x000000062f0d72a4 */ /* 0x000fe2000f8e020d */
[----:B------:R-:W-:Y:S11]  /*5fc0*/  BRA.U !UP4, `(.L_x_93) ;  /* 0x000000010c387547 */ /* 0x000ff6000b800000 */
[----:B------:R-:W-:Y:S01]  /*5fd0*/  UPLOP3.LUT UP1, UPT, UPT, UPT, UP6, 0x80, 0x8 ;  /* 0x000000000008789c */ /* 0x000fe20003f2f060 */
[----:B------:R-:W-:Y:S01]  /*5fe0*/  HFMA2 R0, -RZ, RZ, 0, 5.9604644775390625e-08 ;  /* 0x00000001ff007431 */ /* 0x000fe200000001ff */
[----:B------:R-:W1:Y:S01]  /*5ff0*/  LDCU.64 UR8, c[0x0][0x358] ;  /* 0x00006b00ff0877ac */ /* 0x000e620008000a00 */
[----:B------:R-:W-:Y:S03]  /*6000*/  IMAD.MOV.U32 R49, RZ, RZ, 0x1 ;  /* 0x00000001ff317424 */ /* 0x000fe600078e00ff */
[----:B------:R-:W-:Y:S05]  /*6010*/  PLOP3.LUT P2, PT, PT, PT, UP1, 0x80, 0x8 ;  /* 0x000000000008781c */ /* 0x000fea0003f4f018 */
[----:B------:R-:W2:Y:S01]  /*6020*/  @UP1 LDCU.64 UR6, c[0x0][0x988] ;  /* 0x00013100ff0617ac */ /* 0x000ea20008000a00 */
[----:B------:R-:W-:Y:S07]  /*6030*/  @UP1 UIMAD UR5, UR52, UR48, URZ ;  /* 0x00000030340512a4 */ /* 0x000fee000f8e02ff */
[----:B------:R-:W-:Y:S01]  /*6040*/  @!P2 PRMT R49, R0, 0x7610, R49 ;  /* 0x000076100031a816 */ /* 0x000fe20000000031 */
[----:B--2---:R-:W-:Y:S03]  /*6050*/  @UP1 UIMAD.WIDE UR6, UR5, 0x4, UR6 ;  /* 0x00000004050618a5 */ /* 0x004fe6000f8e0206 */
[----:B------:R-:W2:Y:S03]  /*6060*/  @!UP1 LDCU UR5, c[0x0][0x980] ;  /* 0x00013000ff0597ac */ /* 0x000ea60008000800 */
[----:B-----5:R-:W-:Y:S01]  /*6070*/  IMAD.U32 R26, RZ, RZ, UR6 ;  /* 0x00000006ff1a7e24 */ /* 0x020fe2000f8e00ff */
[----:B------:R-:W-:Y:S05]  /*6080*/  MOV R27, UR7 ;  /* 0x00000007001b7c02 */ /* 0x000fea0008000f00 */
[----:B-1----:R1:W5:Y:S02]  /*6090*/  @P2 LDG.E R26, desc[UR8][R26.64] ;  /* 0x000000081a1a2981 */ /* 0x002364000c1e1900 */
[----:B-12---:R-:W-:Y:S07]  /*60a0*/  @!P2 IMAD.U32 R26, RZ, RZ, UR5 ;  /* 0x00000005ff1aae24 */ /* 0x006fee000f8e00ff */
.L_x_93:
[----:B-----5:R-:W-:Y:S01]  /*60b0*/  @!P1 FSETP.EQ.AND P3, PT, R26, RZ, PT ;  /* 0x000000ff1a00920b */ /* 0x020fe20003f62000 */
[----:B------:R-:W-:Y:S01]  /*60c0*/  @!UPT UIADD3 URZ, UPT, UPT, URZ, URZ, URZ ;  /* 0x000000fffffff290 */ /* 0x000fe2000fffe0ff */
[----:B------:R-:W-:Y:S11]  /*60d0*/  @!P1 BRA `(.L_x_94) ;  /* 0x0000000000149947 */ /* 0x000ff60003800000 */
[----:B------:R-:W-:Y:S02]  /*60e0*/  LOP3.LUT P1, RZ, R49, 0xff, RZ, 0xc0, !PT ;  /* 0x000000ff31ff7812 */ /* 0x000fe4000782c0ff */
[----:B------:R-:W-:Y:S04]  /*60f0*/  PLOP3.LUT P3, PT, PT, PT, UP1, 0x80, 0x8 ;  /* 0x000000000008781c */ /* 0x000fe80003f6f018 */
[----:B------:R-:W-:Y:S07]  /*6100*/  PLOP3.LUT P3, PT, P3, PT, PT, 0x8, 0x80 ;  /* 0x000000000080781c */ /* 0x000fee0001f6e170 */
[----:B------:R-:W-:Y:S11]  /*6110*/  @P1 FSETP.EQ.AND P3, PT, R26, RZ, PT ;  /* 0x000000ff1a00120b */ /* 0x000ff60003f62000 */
[----:B------:R-:W-:Y:S02]  /*6120*/  @!UPT UIADD3 URZ, UPT, UPT, URZ, URZ, URZ ;  /* 0x000000fffffff290 */ /* 0x000fe4000fffe0ff */
.L_x_94:
[----:B------:R-:W1:Y:S01]  /*6130*/  SYNCS.PHASECHK.TRANS64.TRYWAIT P1, [UR42+0xf0], R8 ;  /* 0x0000f008ff0075a7 */ /* 0x000e62000802112a */
[----:B------:R-:W-:Y:S04]  /*6140*/  ELECT P2, URZ, PT ;  /* 0x0000000000ff782f */ /* 0x000fe80003840000 */
[----:B------:R-:W-:Y:S01]  /*6150*/  PLOP3.LUT P2, PT, P3, P2, PT, 0xf2, 0x2f ;  /* 0x00000000002f781c */ /* 0x000fe20001f45e72 */
[----:B------:R-:W-:Y:S01]  /*6160*/  @!UPT UIADD3 URZ, UPT, UPT, URZ, URZ, URZ ;  /* 0x000000fffffff290 */ /* 0x000fe2000fffe0ff */
[----:B-1----:R-:W-:Y:S11]  /*6170*/  @!P1 BRA `(.L_x_95) ;  /* 0x0000004c00ec9947 */ /* 0x002ff60003800000 */
.L_x_199:
[----:B------:R-:W-:Y:S01]  /*6180*/  @!P2 IADD3 R3, P1, PT, R14, 0x680, RZ ;  /* 0x000006800e03a810 */ /* 0x000fe20007f3e0ff */
[----:B------:R-:W-:Y:S01]  /*6190*/  VOTEU.ALL UP0, P2 ;  /* 0x0000000000ff7886 */ /* 0x000fe20001000000 */
[----:B------:R-:W-:Y:S01]  /*61a0*/  UMOV UR18, 0x0 ;  /* 0x0000000000127882 */ /* 0x000fe20000000000 */
[----:B------:R-:W-:Y:S01]  /*61b0*/  UMOV UR19, 0x10000000 ;  /* 0x1000000000137882 */ /* 0x000fe20000000000 */
[----:B------:R-:W-:Y:S01]  /*61c0*/  @!P2 R2UR UR6, R3 ;  /* 0x000000000306a2ca */ /* 0x000fe200000e0000 */
[----:B-1----:R-:W-:Y:S01]  /*61d0*/  @!P2 IMAD.X R0, RZ, RZ, R15, P1 ;  /* 0x000000ffff00a224 */ /* 0x002fe200008e060f */
[----:B------:R-:W-:Y:S02]  /*61e0*/  @!UP0 UIADD3 UR8, UPT, UPT, UR42, 0x200, URZ ;  /* 0x000002002a088890 */ /* 0x000fe4000fffe0ff */
[----:B------:R-:W-:Y:S02]  /*61f0*/  @!UP0 UIADD3 UR16, UPT, UPT, UR42, 0xa00, URZ ;  /* 0x00000a002a108890 */ /* 0x000fe4000fffe0ff */
[----:B------:R-:W-:Y:S01]  /*6200*/  @!P2 R2UR UR5, R0 ;  /* 0x000000000005a2ca */ /* 0x000fe200000e0000 */
[----:B------:R-:W-:Y:S01]  /*6210*/  @!UP0 UIADD3 UR17, UPT, UPT, UR4, 0x40, URZ ;  /* 0x0000004004118890 */ /* 0x000fe2000fffe0ff */
[----:B------:R-:W-:Y:S01]  /*6220*/  @!P2 IMAD.MOV.U32 R0, RZ, RZ, 0x1000 ;  /* 0x00001000ff00a424 */ /* 0x000fe200078e00ff */
[----:B------:R-:W-:Y:S04]  /*6230*/  VOTEU.ALL UP0, P2 ;  /* 0x0000000000ff7886 */ /* 0x000fe80001000000 */
[----:B------:R-:W-:Y:S01]  /*6240*/  IMAD.U32 R12, RZ, RZ, UR6 ;  /* 0x00000006ff0c7e24 */ /* 0x000fe2000f8e00ff */
[----:B------:R-:W-:Y:S01]  /*6250*/  @!UP0 UMOV UR9, UR46 ;  /* 0x0000002e00098c82 */ /* 0x000fe20008000000 */
[----:B------:R-:W-:Y:S03]  /*6260*/  @!UP0 UMOV UR10, UR4 ;  /* 0x00000004000a8c82 */ /* 0x000fe60008000000 */
[----:B------:R-:W-:Y:S01]  /*6270*/  @!P2 R2UR UR6, R12 ;  /* 0x000000000c06a2ca */ /* 0x000fe200000e0000 */
[----:B------:R-:W-:Y:S05]  /*6280*/  IMAD.U32 R13, RZ, RZ, UR5 ;  /* 0x00000005ff0d7e24 */ /* 0x000fea000f8e00ff */
[----:B------:R-:W-:Y:S11]  /*6290*/  @!P2 R2UR UR7, R13 ;  /* 0x000000000d07a2ca */ /* 0x000ff600000e0000 */
[----:B------:R-:W-:Y:S02]  /*62a0*/  @!UPT UIADD3 URZ, UPT, UPT, URZ, URZ, URZ ;  /* 0x000000fffffff290 */ /* 0x000fe4000fffe0ff */
[----:B------:R1:W-:Y:S01]  /*62b0*/  @!UP0 UTMALDG.5D [UR8], [UR6], desc[UR18] ;  /* 0x00001208060085b4 */ /* 0x0003e20008021000 */
[----:B------:R-:W-:Y:S05]  /*62c0*/  VOTEU.ALL UP0, P2 ;  /* 0x0000000000ff7886 */ /* 0x000fea0001000000 */
[----:B-1----:R-:W-:Y:S01]  /*62d0*/  @!UP0 UMOV UR8, UR16 ;  /* 0x0000001000088c82 */ /* 0x002fe20008000000 */
[----:B------:R-:W-:Y:S01]  /*62e0*/  @!UP0 UMOV UR9, UR46 ;  /* 0x0000002e00098c82 */ /* 0x000fe20008000000 */
[----:B------:R-:W-:Y:S02]  /*62f0*/  @!UP0 UMOV UR10, UR17 ;  /* 0x00000011000a8c82 */ /* 0x000fe40008000000 */
[----:B------:R1:W-:Y:S01]  /*6300*/  @!UP0 UTMALDG.5D [UR8], [UR6], desc[UR18] ;  /* 0x00001208060085b4 */ /* 0x0003e20008021000 */
[----:B------:R1:W-:Y:S01]  /*6310*/  @!P2 SYNCS.ARRIVE.TRANS64.RED.A0TR RZ, [UR42+0xd0], R0 ;  /* 0x0000d000ffffa9a7 */ /* 0x0003e2000830042a */
[----:B------:R-:W-:Y:S01]  /*6320*/  SYNCS.ARRIVE.TRANS64.RED.A1T0 RZ, [UR66], RZ ;  /* 0x000000ffffff79a7 */ /* 0x000fe20008100442 */
[----:B------:R-:W2:Y:S02]  /*6330*/  SYNCS.PHASECHK.TRANS64.TRYWAIT P1, [UR42+0xf8], R8 ;  /* 0x0000f808ff0075a7 */ /* 0x000ea4000802112a */
[----:B-12---:R-:W-:Y:S05]  /*6340*/  @!P1 BRA `(.L_x_96) ;  /* 0x0000004c00909947 */ /* 0x006fea0003800000 */
.L_x_201:
        /* <DEDUP_REMOVED lines=11> */
[----:B------:R-:W-:Y:S01]  /*6400*/  @!UP0 UIADD3 UR8, UPT, UPT, UR42, 0x1a00, URZ ;  /* 0x00001a002a088890 */ /* 0x000fe2000fffe0ff */
[----:B------:R-:W-:Y:S01]  /*6410*/  VOTEU.ALL UP0, P2 ;  /* 0x0000000000ff7886 */ /* 0x000fe20001000000 */
[----:B------:R-:W-:Y:S02]  /*6420*/  UMOV UR35, UR11 ;  /* 0x0000000b00237c82 */ /* 0x000fe40008000000 */
[----:B------:R-:W-:Y:S01]  /*6430*/  IMAD.U32 R12, RZ, RZ, UR6 ;  /* 0x00000006ff0c7e24 */ /* 0x000fe2000f8e00ff */
[----:B------:R-:W-:Y:S01]  /*6440*/  UMOV UR36, UR12 ;  /* 0x0000000c00247c82 */ /* 0x000fe20008000000 */
[----:B------:R-:W-:Y:S01]  /*6450*/  UMOV UR37, UR13 ;  /* 0x0000000d00257c82 */ /* 0x000fe20008000000 */
[----:B------:R-:W-:Y:S01]  /*6460*/  UMOV UR38, UR14 ;  /* 0x0000000e00267c82 */ /* 0x000fe20008000000 */
[----:B------:R-:W-:Y:S01]  /*6470*/  UMOV UR9, UR33 ;  /* 0x0000002100097c82 */ /* 0x000fe20008000000 */
[----:B------:R-:W-:Y:S01]  /*6480*/  @!P2 R2UR UR6, R12 ;  /* 0x000000000c06a2ca */ /* 0x000fe200000e0000 */
[----:B------:R-:W-:Y:S05]  /*6490*/  IMAD.U32 R13, RZ, RZ, UR5 ;  /* 0x00000005ff0d7e24 */ /* 0x000fea000f8e00ff */
[----:B------:R-:W-:Y:S11]  /*64a0*/  @!P2 R2UR UR7, R13 ;  /* 0x000000000d07a2ca */ /* 0x000ff600000e0000 */
[----:B------:R-:W-:Y:S02]  /*64b0*/  @!UPT UIADD3 URZ, UPT, UPT, URZ, URZ, URZ ;  /* 0x000000fffffff290 */ /* 0x000fe4000fffe0ff */
[----:B------:R1:W-:Y:S01]  /*64c0*/  @!UP0 UTMALDG.5D [UR32], [UR6], desc[UR16] ;  /* 0x00001020060085b4 */ /* 0x0003e20008021000 */
[----:B------:R-:W-:Y:S05]  /*64d0*/  VOTEU.ALL UP0, P2 ;  /* 0x0000000000ff7886 */ /* 0x000fea0001000000 */
[----:B------:R1:W-:Y:S01]  /*64e0*/  @!UP0 UTMALDG.5D [UR8], [UR6], desc[UR16] ;  /* 0x00001008060085b4 */ /* 0x0003e20008021000 */
[----:B------:R1:W-:Y:S01]  /*64f0*/  @!P2 SYNCS.ARRIVE.TRANS64.RED.A0TR RZ, [UR42+0xd8], R0 ;  /* 0x0000d800ffffa9a7 */ /* 0x0003e2000830042a */
[----:B------:R-:W-:Y:S01]  /*6500*/  SYNCS.ARRIVE.TRANS64.RED.A1T0 RZ, [UR65], RZ ;  /* 0x000000ffffff79a7 */ /* 0x000fe20008100441 */
[----:B------:R-:W2:Y:S02]  /*6510*/  SYNCS.PHASECHK.TRANS64.TRYWAIT P1, [UR42+0x100], R8 ;  /* 0x00010008ff0075a7 */ /* 0x000ea4000802112a */
[----:B-12---:R-:W-:Y:S05]  /*6520*/  @!P1 BRA `(.L_x_97) ;  /* 0x0000004c00309947 */ /* 0x006fea0003800000 */
.L_x_203:
        /* <DEDUP_REMOVED lines=28> */
[----:B--2---:R-:W-:Y:S01]  /*66f0*/  @P0 SHF.R.U32.HI R0, RZ, 0x10, R5 ;  /* 0x00000010ff000819 */ /* 0x004fe20000011605 */
[----:B------:R-:W2:Y:S03]  /*6700*/  SYNCS.PHASECHK.TRANS64.TRYWAIT P1, [UR42+0x108], R8 ;  /* 0x00010808ff0075a7 */ /* 0x000ea6000802112a */
[----:B------:R-:W-:Y:S01]  /*6710*/  @P0 R2UR UR52, R0 ;  /* 0x00000000003402ca */ /* 0x000fe200000e0000 */
[----:B------:R-:W-:Y:S03]  /*6720*/  @!UPT UIADD3 URZ, UPT, UPT, URZ, URZ, URZ ;  /* 0x000000fffffff290 */ /* 0x000fe6000fffe0ff */
[----:B-12---:R-:W-:Y:S11]  /*6730*/  @!P1 BRA `(.L_x_98) ;  /* 0x0000004800c49947 */ /* 0x006ff60003800000 */
.L_x_205:
[----:B------:R-:W-:Y:S01]  /*6740*/  UPLOP3.LUT UP2, UPT, UPT, UPT, UPT, 0x80, 0x8 ;  /* 0x000000000008789c */ /* 0x000fe20003f4f070 */
[----:B------:R-:W-:Y:S01]  /*6750*/  @!P2 IADD3 R3, P0, PT, R14, 0x680, RZ ;  /* 0x000006800e03a810 */ /* 0x000fe20007f1e0ff */
[----:B------:R-:W-:Y:S01]  /*6760*/  UMOV UR6, 0x0 ;  /* 0x0000000000067882 */ /* 0x000fe20000000000 */
[----:B------:R-:W-:Y:S01]  /*6770*/  VOTEU.ALL UP0, P2 ;  /* 0x0000000000ff7886 */ /* 0x000fe20001000000 */
[----:B------:R-:W-:Y:S01]  /*6780*/  UMOV UR7, 0x10000000 ;  /* 0x1000000000077882 */ /* 0x000fe20000000000 */
[----:B------:R-:W-:Y:S01]  /*6790*/  @!P2 R2UR UR5, R3 ;  /* 0x000000000305a2ca */ /* 0x000fe200000e0000 */
[----:B-1----:R-:W-:Y:S01]  /*67a0*/  @!P2 IMAD.X R0, RZ, RZ, R15, P0 ;  /* 0x000000ffff00a224 */ /* 0x002fe200000e060f */
[----:B------:R-:W-:Y:S01]  /*67b0*/  UMOV UR19, UR11 ;  /* 0x0000000b00137c82 */ /* 0x000fe20008000000 */
[----:B------:R-:W-:Y:S01]  /*67c0*/  @!UP0 UIADD3 UR18, UPT, UPT, UR4, 0x30, URZ ;  /* 0x0000003004128890 */ /* 0x000fe2000fffe0ff */
[----:B------:R-:W-:Y:S01]  /*67d0*/  R2UR UR26, R51 ;  /* 0x00000000331a72ca */ /* 0x000fe200000e0000 */
[----:B------:R-:W-:Y:S01]  /*67e0*/  @!UP0 UIADD3 UR10, UPT, UPT, UR4, 0x70, URZ ;  /* 0x00000070040a8890 */ /* 0x000fe2000fffe0ff */
[----:B------:R-:W-:Y:S01]  /*67f0*/  @!P2 R2UR UR4, R0 ;  /* 0x000000000004a2ca */ /* 0x000fe200000e0000 */
[----:B------:R-:W-:Y:S01]  /*6800*/  @!UP0 UIADD3 UR16, UPT, UPT, UR42, 0x3200, URZ ;  /* 0x000032002a108890 */ /* 0x000fe2000fffe0ff */
[----:B------:R-:W-:Y:S01]  /*6810*/  R2UR UR24, R52 ;  /* 0x00000000341872ca */ /* 0x000fe200000e0000 */
[----:B------:R-:W-:Y:S01]  /*6820*/  @!UP0 UIADD3 UR17, UPT, UPT, UR42, 0xe8, URZ ;  /* 0x000000e82a118890 */ /* 0x000fe2000fffe0ff */
[----:B------:R-:W-:Y:S01]  /*6830*/  LOP3.LUT P0, RZ, R6, 0x1, RZ, 0xc0, !PT ;  /* 0x0000000106ff7812 */ /* 0x000fe2000780c0ff */
[----:B------:R-:W-:Y:S01]  /*6840*/  @!UP0 UIADD3 UR8, UPT, UPT, UR42, 0x3a00, URZ ;  /* 0x00003a002a088890 */ /* 0x000fe2000fffe0ff */
[----:B------:R-:W-:Y:S01]  /*6850*/  LOP3.LUT R10, R10, 0x1, RZ, 0x3c, !PT ;  /* 0x000000010a0a7812 */ /* 0x000fe200078e3cff */
[----:B------:R-:W-:Y:S01]  /*6860*/  IMAD.U32 R12, RZ, RZ, UR5 ;  /* 0x00000005ff0c7e24 */ /* 0x000fe2000f8e00ff */
[----:B------:R-:W-:Y:S01]  /*6870*/  VOTEU.ALL UP0, P2 ;  /* 0x0000000000ff7886 */ /* 0x000fe20001000000 */
[----:B------:R-:W-:Y:S01]  /*6880*/  UMOV UR20, UR12 ;  /* 0x0000000c00147c82 */ /* 0x000fe20008000000 */
[----:B------:R-:W-:Y:S01]  /*6890*/  UMOV UR21, UR13 ;  /* 0x0000000d00157c82 */ /* 0x000fe20008000000 */
[----:B------:R-:W-:Y:S01]  /*68a0*/  UMOV UR22, UR14 ;  /* 0x0000000e00167c82 */ /* 0x000fe20008000000 */
[----:B------:R-:W-:Y:S01]  /*68b0*/  UMOV UR9, UR17 ;  /* 0x0000001100097c82 */ /* 0x000fe20008000000 */
[----:B------:R-:W-:Y:S01]  /*68c0*/  IMAD.U32 R13, RZ, RZ, UR4 ;  /* 0x00000004ff0d7e24 */ /* 0x000fe2000f8e00ff */
[----:B------:R-:W-:Y:S02]  /*68d0*/  @!P2 R2UR UR4, R12 ;  /* 0x000000000c04a2ca */ /* 0x000fe400000e0000 */
[----:B------:R-:W-:Y:S02]  /*68e0*/  LOP3.LUT R9, R9, 0x1, RZ, 0x3c, !PT ;  /* 0x0000000109097812 */ /* 0x000fe400078e3cff */
[----:B------:R-:W-:Y:S11]  /*68f0*/  @!P2 R2UR UR5, R13 ;  /* 0x000000000d05a2ca */ /* 0x000ff600000e0000 */
[----:B------:R-:W-:Y:S02]  /*6900*/  @!UPT UIADD3 URZ, UPT, UPT, URZ, URZ, URZ ;  /* 0x000000fffffff290 */ /* 0x000fe4000fffe0ff */
[----:B------:R1:W-:Y:S01]  /*6910*/  @!UP0 UTMALDG.5D [UR16], [UR4], desc[UR6] ;  /* 0x00000610040085b4 */ /* 0x0003e20008021000 */
[----:B------:R-:W-:Y:S05]  /*6920*/  VOTEU.ALL UP0, P2 ;  /* 0x0000000000ff7886 */ /* 0x000fea0001000000 */
[----:B------:R2:W-:Y:S01]  /*6930*/  @!UP0 UTMALDG.5D [UR8], [UR4], desc[UR6] ;  /* 0x00000608040085b4 */ /* 0x0005e20008021000 */
[----:B------:R2:W-:Y:S01]  /*6940*/  @!P2 SYNCS.ARRIVE.TRANS64.RED.A0TR RZ, [UR42+0xe8], R2 ;  /* 0x0000e802ffffa9a7 */ /* 0x0005e2000830042a */
[----:B------:R-:W-:Y:S01]  /*6950*/  SYNCS.ARRIVE.TRANS64.RED.A1T0 RZ, [UR63], RZ ;  /* 0x000000ffffff79a7 */ /* 0x000fe2000810043f */
[----:B-1----:R-:W-:Y:S02]  /*6960*/  UIADD3 UR18, UPT, UPT, UR15, UR26, URZ ;  /* 0x0000001a0f127290 */ /* 0x002fe4000fffe0ff */
[----:B------:R-:W-:Y:S01]  /*6970*/  UIADD3 UR20, UPT, UPT, UR23, UR24, URZ ;  /* 0x0000001817147290 */ /* 0x000fe2000fffe0ff */
[----:B------:R-:W-:Y:S11]  /*6980*/  @P0 BRA `(.L_x_99) ;  /* 0xffffffe800f40947 */ /* 0x000ff6000383ffff */
[----:B--2---:R-:W-:-:S04]  /*6990*/  SHF.L.U32 R2, R10, 0x1f, RZ ;  /* 0x0000001f0a027819 */ /* 0x004fc800000006ff */
[----:B------:R-:W1:Y:S02]  /*69a0*/  SYNCS.PHASECHK.TRANS64.TRYWAIT P0, [UR42+0xf0], R2 ;  /* 0x0000f002ff0075a7 */ /* 0x000e64000800112a */
[----:B-1----:R-:W-:Y:S05]  /*69b0*/  @!P0 BRA `(.L_x_100) ;  /* 0x00000048003c8947 */ /* 0x002fea0003800000 */
.L_x_207:
[----:B------:R-:W2:Y:S02]  /*69c0*/  SYNCS.PHASECHK.TRANS64.TRYWAIT P0, [UR42+0xf8], R2 ;  /* 0x0000f802ff0075a7 */ /* 0x000ea4000800112a */
[----:B--2---:R-:W-:Y:S05]  /*69d0*/  @!P0 BRA `(.L_x_101) ;  /* 0x00000048004c8947 */ /* 0x004fea0003800000 */
.L_x_209:
[----:B------:R-:W2:Y:S02]  /*69e0*/  SYNCS.PHASECHK.TRANS64.TRYWAIT P0, [UR42+0x100], R2 ;  /* 0x00010002ff0075a7 */ /* 0x000ea4000800112a */
[----:B--2---:R-:W-:Y:S05]  /*69f0*/  @!P0 BRA `(.L_x_102) ;  /* 0x00000048005c8947 */ /* 0x004fea0003800000 */
.L_x_211:
[----:B-1----:R-:W-:-:S07]  /*6a00*/  MOV R0, UR42 ;  /* 0x0000002a00007c02 */ /* 0x002fce0008000f00 */
.L_x_103:
[----:B-1----:R-:W-:-:S04]  /*6a10*/  SHF.L.U32 R2, R10, 0x1f, RZ ;  /* 0x0000001f0a027819 */ /* 0x002fc800000006ff */
[----:B------:R1:W2:Y:S03]  /*6a20*/  SYNCS.PHASECHK.TRANS64.TRYWAIT P0, [R0+URZ+0x108], R2 ;  /* 0x00010802000075a7 */ /* 0x0002a600080011ff */
[----:B--2---:R-:W-:Y:S05]  /*6a30*/  @!P0 NANOSLEEP.SYNCS 0x989680 ;  /* 0x009896800000895d */ /* 0x004fea0003900000 */
[----:B------:R-:W2:Y:S02]  /*6a40*/  @!P0 SYNCS.PHASECHK.TRANS64 P0, [R0+URZ+0x108], R2 ;  /* 0x00010802000085a7 */ /* 0x000ea400080010ff */
[----:B--2---:R-:W-:Y:S05]  /*6a50*/  @P0 EXIT ;  /* 0x000000000000094d */ /* 0x004fea0003800000 */
[----:B------:R-:W-:Y:S05]  /*6a60*/  BRA `(.L_x_103) ;  /* 0xfffffffc00e87947 */ /* 0x000fea000383ffff */
.L_x_88:
[----:B------:R-:W-:-:S06]  /*6a70*/  UISETP.GE.AND UP0, UPT, UR19, 0x4, UPT ;  /* 0x000000041300788c */ /* 0x000fcc000bf06270 */
[----:B------:R-:W-:-:S13]  /*6a80*/  PLOP3.LUT P0, PT, PT, PT, UP0, 0x80, 0x8 ;  /* 0x000000000008781c */ /* 0x000fda0003f0f008 */
[----:B-1----:R-:W-:Y:S05]  /*6a90*/  @!P0 EXIT ;  /* 0x000000000000894d */ /* 0x002fea0003800000 */
[----:B------:R-:W1:Y:S08]  /*6aa0*/  S2UR UR4, SR_CgaCtaId ;  /* 0x00000000000479c3 */ /* 0x000e700000008800 */
[----:B------:R-:W-:Y:S01]  /*6ab0*/  BAR.SYNC.DEFER_BLOCKING 0x6, 0xa0 ;  /* 0x0182800000007b1d */ /* 0x000fe20000010000 */
[C---:B------:R-:W-:Y:S01]  /*6ac0*/  IMAD.SHL.U32 R0, R50.reuse, 0x200000, RZ ;  /* 0x0020000032007824 */ /* 0x040fe200078e00ff */
[----:B------:R-:W-:Y:S01]  /*6ad0*/  SHF.L.U32 R4, R50, 0x9, RZ ;  /* 0x0000000932047819 */ /* 0x000fe200000006ff */
[C---:B------:R-:W-:Y:S01]  /*6ae0*/  IMAD.SHL.U32 R48, R59.reuse, 0x10, RZ ;  /* 0x000000103b307824 */ /* 0x040fe200078e00ff */
[----:B------:R-:W-:Y:S01]  /*6af0*/  USHF.R.S32.HI UR54, URZ, 0x1f, UR5 ;  /* 0x0000001fff367899 */ /* 0x000fe20008011405 */
[----:B------:R-:W-:Y:S01]  /*6b00*/  IMAD.U32 R23, R59, 0x10000, RZ ;  /* 0x000100003b177824 */ /* 0x000fe200078e00ff */
[----:B------:R-:W-:-:S02]  /*6b10*/  UMOV UR50, 0x400 ;  /* 0x0000040000327882 */ /* 0x000fc40000000000 */
[----:B------:R-:W2:Y:S01]  /*6b20*/  LDC.64 R42, c[0x0][0x9b0] ;  /* 0x00026c00ff2a7b82 */ /* 0x000ea20000000a00 */
[----:B------:R-:W3:Y:S01]  /*6b30*/  LDCU.64 UR6, c[0x0][0x990] ;  /* 0x00013200ff0677ac */ /* 0x000ee20008000a00 */
[C---:B------:R-:W-:Y:S01]  /*6b40*/  IMAD.SHL.U32 R5, R59.reuse, 0x2, RZ ;  /* 0x000000023b057824 */ /* 0x040fe200078e00ff */
[----:B------:R-:W-:Y:S01]  /*6b50*/  LOP3.LUT R0, R0, 0x200000, RZ, 0xc0, !PT ;  /* 0x0020000000007812 */ /* 0x000fe200078ec0ff */
[----:B------:R-:W-:Y:S01]  /*6b60*/  HFMA2 R57, -RZ, RZ, 0, 5.9604644775390625e-08 ;  /* 0x00000001ff397431 */ /* 0x000fe200000001ff */
[C---:B------:R-:W-:Y:S01]  /*6b70*/  LOP3.LUT R6, R48.reuse, 0x40, RZ, 0xc0, !PT ;  /* 0x0000004030067812 */ /* 0x040fe200078ec0ff */
[----:B------:R-:W-:Y:S01]  /*6b80*/  ULEA.HI UR54, UR54, UR5, URZ, 0x7 ;  /* 0x0000000536367291 */ /* 0x000fe2000f8f38ff */
[----:B------:R-:W-:Y:S01]  /*6b90*/  LOP3.LUT R58, R48, 0x5b0, RZ, 0xc0, !PT ;  /* 0x000005b0303a7812 */ /* 0x000fe200078ec0ff */
[----:B------:R-:W4:Y:S01]  /*6ba0*/  LDC.64 R40, c[0x0][0x9a8] ;  /* 0x00026a00ff287b82 */ /* 0x000f220000000a00 */
[----:B------:R-:W-:Y:S01]  /*6bb0*/  LOP3.LUT R23, R0, 0x400000, R23, 0xf8, !PT ;  /* 0x0040000000177812 */ /* 0x000fe200078ef817 */
[----:B------:R-:W-:Y:S01]  /*6bc0*/  IMAD.MOV.U32 R22, RZ, RZ, RZ ;  /* 0x000000ffff167224 */ /* 0x000fe200078e00ff */
[----:B------:R-:W-:Y:S01]  /*6bd0*/  LOP3.LUT R0, R6, 0x8, R5, 0xf8, !PT ;  /* 0x0000000806007812 */ /* 0x000fe200078ef805 */
[----:B------:R-:W-:Y:S01]  /*6be0*/  IMAD.MOV.U32 R56, RZ, RZ, RZ ;  /* 0x000000ffff387224 */ /* 0x000fe200078e00ff */
[----:B------:R-:W-:Y:S01]  /*6bf0*/  LOP3.LUT R58, R58, 0x200, R4, 0xf8, !PT ;  /* 0x000002003a3a7812 */ /* 0x000fe200078ef804 */
[----:B------:R-:W2:Y:S01]  /*6c00*/  LDCU UR63, c[0x0][0x370] ;  /* 0x00006e00ff3f77ac */ /* 0x000ea20008000800 */
[----:B------:R-:W-:-:S02]  /*6c10*/  LOP3.LUT R59, R59, 0x60, RZ, 0xc0, !PT ;  /* 0x000000603b3b7812 */ /* 0x000fc400078ec0ff */
[----:B------:R-:W-:Y:S01]  /*6c20*/  LOP3.LUT R58, R58, R0, RZ, 0xfc, !PT ;  /* 0x000000003a3a7212 */ /* 0x000fe200078efcff */
[----:B-1----:R-:W-:Y:S01]  /*6c30*/  ULEA UR50, UR4, UR50, 0x18 ;  /* 0x0000003204327291 */ /* 0x002fe2000f8ec0ff */
[----:B---3--:R-:W-:Y:S01]  /*6c40*/  IMAD.U32 R61, RZ, RZ, UR6 ;  /* 0x00000006ff3d7e24 */ /* 0x008fe2000f8e00ff */
[----:B------:R-:W-:Y:S01]  /*6c50*/  MOV R55, RZ ;  /* 0x000000ff00377202 */ /* 0x000fe20000000f00 */
[----:B------:R-:W-:Y:S01]  /*6c60*/  IMAD.U32 R60, RZ, RZ, UR7 ;  /* 0x00000007ff3c7e24 */ /* 0x000fe2000f8e00ff */
[----:B------:R-:W-:Y:S01]  /*6c70*/  UIADD3 UR4, UPT, UPT, UR50, 0x200, URZ ;  /* 0x0000020032047890 */ /* 0x000fe2000fffe0ff */
[----:B------:R-:W1:Y:S04]  /*6c80*/  LDCU UR48, c[0x0][0xc0c] ;  /* 0x00018180ff3077ac */ /* 0x000e680008000800 */
[----:B------:R-:W3:Y:S01]  /*6c90*/  LDS R2, [UR50+0x170] ;  /* 0x00017032ff027984 */ /* 0x000ee20008000800 */
[----:B------:R-:W-:Y:S01]  /*6ca0*/  IMAD.U32 R54, RZ, RZ, UR4 ;  /* 0x00000004ff367e24 */ /* 0x000fe2000f8e00ff */
[----:B------:R-:W1:Y:S01]  /*6cb0*/  LDCU UR38, c[0x0][0xc30] ;  /* 0x00018600ff2677ac */ /* 0x000e620008000800 */
[----:B------:R-:W1:Y:S01]  /*6cc0*/  LDCU.64 UR60, c[0x0][0x988] ;  /* 0x00013100ff3c77ac */ /* 0x000e620008000a00 */
[----:B------:R-:W1:Y:S01]  /*6cd0*/  LDCU.64 UR46, c[0x0][0xc28] ;  /* 0x00018500ff2e77ac */ /* 0x000e620008000a00 */
[----:B------:R-:W1:Y:S01]  /*6ce0*/  LDCU.128 UR56, c[0x0][0xc10] ;  /* 0x00018200ff3877ac */ /* 0x000e620008000c00 */
[----:B------:R-:W1:Y:S01]  /*6cf0*/  LDCU UR62, c[0x0][0x374] ;  /* 0x00006e80ff3e77ac */ /* 0x000e620008000800 */
[----:B------:R-:W-:Y:S01]  /*6d00*/  USHF.R.S32.HI UR54, URZ, 0x7, UR54 ;  /* 0x00000007ff367899 */ /* 0x000fe20008011436 */
[----:B------:R-:W-:Y:S01]  /*6d10*/  UMOV UR55, URZ ;  /* 0x000000ff00377c82 */ /* 0x000fe20008000000 */
[----:B------:R-:W-:Y:S01]  /*6d20*/  UMOV UR53, URZ ;  /* 0x000000ff00357c82 */ /* 0x000fe20008000000 */
[C---:B---3--:R-:W-:Y:S01]  /*6d30*/  VIADD R3, R2.reuse, 0x40 ;  /* 0x0000004002037836 */ /* 0x048fe20000000000 */
[----:B------:R-:W-:-:S04]  /*6d40*/  LOP3.LUT R2, R2, 0xffff, RZ, 0xc0, !PT ;  /* 0x0000ffff02027812 */ /* 0x000fc800078ec0ff */
[----:B------:R-:W-:-:S05]  /*6d50*/  LOP3.LUT R3, R3, 0xffff, RZ, 0xc0, !PT ;  /* 0x0000ffff03037812 */ /* 0x000fca00078ec0ff */
[----:B-12-4-:R3:W-:Y:S02]  /*6d60*/  STL.64 [R1], R2 ;  /* 0x0000000201007387 */ /* 0x0167e40000100a00 */
.L_x_147:
[----:B---3--:R-:W-:Y:S04]  /*6d70*/  SHF.L.U32 R2, R55, 0x1f, RZ ;  /* 0x0000001f37027819 */ /* 0x008fe800000006ff */
[----:B-1----:R-:W1:Y:S02]  /*6d80*/  SYNCS.PHASECHK.TRANS64.TRYWAIT P0, [UR50+0x120], R2 ;  /* 0x00012002ff0075a7 */ /* 0x002e640008001132 */
[----:B-1----:R-:W-:Y:S05]  /*6d90*/  @!P0 BRA `(.L_x_104) ;  /* 0x00000044008c8947 */ /* 0x002fea0003800000 */
.L_x_213:
[----:B------:R-:W2:Y:S01]  /*6da0*/  LDS.128 R44, [UR50+0x160] ;  /* 0x00016032ff2c7984 */ /* 0x000ea20008000c00 */
[----:B------:R-:W-:Y:S02]  /*6db0*/  UIADD3 UR4, UPT, UPT, UR50, 0x128, URZ ;  /* 0x0000012832047890 */ /* 0x000fe4000fffe0ff */
[----:B------:R-:W-:Y:S02]  /*6dc0*/  UISETP.GE.AND UP1, UPT, UR39, 0x1, UPT ;  /* 0x000000012700788c */ /* 0x000fe4000bf26270 */
[----:B------:R-:W-:Y:S01]  /*6dd0*/  UPRMT UR4, URZ, 0x654, UR4 ;  /* 0x00000654ff047896 */ /* 0x000fe20008000004 */
        /* <DEDUP_REMOVED lines=15> */
[----:B------:R-:W-:Y:S01]  /*6ed0*/  @P0 R2UR UR5, R0 ;  /* 0x00000000000502ca */ /* 0x000fe200000e0000 */
[----:B------:R-:W-:Y:S05]  /*6ee0*/  IMAD.U32 R0, RZ, RZ, UR54 ;  /* 0x00000036ff007e24 */ /* 0x000fea000f8e00ff */
[----:B------:R-:W-:Y:S05]  /*6ef0*/  IABS R2, R0 ;  /* 0x0000000000027213 */ /* 0x000fea0000000000 */
[----:B------:R-:W-:Y:S02]  /*6f00*/  @UP0 UMOV UR37, UR6 ;  /* 0x0000000600250c82 */ /* 0x000fe40008000000 */
[----:B------:R-:W-:Y:S01]  /*6f10*/  @UP0 UMOV UR36, UR5 ;  /* 0x0000000500240c82 */ /* 0x000fe20008000000 */
[----:B------:R-:W-:Y:S05]  /*6f20*/  BRA.U !UP1, `(.L_x_105) ;  /* 0x0000000109cc7547 */ /* 0x000fea000b800000 */
[----:B------:R-:W1:Y:S01]  /*6f30*/  LDCU UR9, c[0x0][0xc20] ;  /* 0x00018400ff0977ac */ /* 0x000e620008000800 */
[----:B------:R-:W-:Y:S02]  /*6f40*/  UIMAD.WIDE.U32 UR4, UR62, UR59, URZ ;  /* 0x0000003b3e0472a5 */ /* 0x000fe4000f8e00ff */
[----:B------:R-:W-:Y:S02]  /*6f50*/  UIMAD.WIDE.U32 UR6, UR63, UR56, URZ ;  /* 0x000000383f0672a5 */ /* 0x000fe4000f8e00ff */
[----:B------:R-:W-:Y:S02]  /*6f60*/  UIMAD.WIDE.U32 UR10, UR36, UR59, URZ ;  /* 0x0000003b240a72a5 */ /* 0x000fe4000f8e00ff */
[----:B------:R-:W-:Y:S02]  /*6f70*/  UISETP.NE.AND UP0, UPT, UR58, 0x1, UPT ;  /* 0x000000013a00788c */ /* 0x000fe4000bf05270 */
[----:B------:R-:W-:Y:S02]  /*6f80*/  UISETP.NE.AND UP1, UPT, UR48, 0x1, UPT ;  /* 0x000000013000788c */ /* 0x000fe4000bf25270 */
[----:B------:R-:W-:Y:S02]  /*6f90*/  UISETP.NE.AND UP2, UPT, UR39, 0x1, UPT ;  /* 0x000000012700788c */ /* 0x000fe4000bf45270 */
[----:B------:R-:W-:Y:S01]  /*6fa0*/  UIMAD.WIDE.U32 UR12, UR37, UR56, URZ ;  /* 0x00000038250c72a5 */ /* 0x000fe2000f8e00ff */
[----:B------:R-:W-:Y:S01]  /*6fb0*/  UMOV UR4, UR5 ;  /* 0x0000000500047c82 */ /* 0x000fe20008000000 */
[----:B------:R-:W-:Y:S01]  /*6fc0*/  UMOV UR6, UR11 ;  /* 0x0000000b00067c82 */ /* 0x000fe20008000000 */
[----:B-1----:R-:W-:Y:S03]  /*6fd0*/  USHF.R.U32.HI UR8, URZ, UR9, UR4 ;  /* 0x00000009ff087299 */ /* 0x002fe60008011604 */
[----:B------:R-:W-:Y:S02]  /*6fe0*/  UMOV UR4, UR7 ;  /* 0x0000000700047c82 */ /* 0x000fe40008000000 */
[----:B------:R-:W-:Y:S02]  /*6ff0*/  USHF.R.U32.HI UR5, URZ, UR57, UR4 ;  /* 0x00000039ff057299 */ /* 0x000fe40008011604 */
[----:B------:R-:W-:Y:S02]  /*7000*/  USEL UR4, UR62, UR8, !UP0 ;  /* 0x000000083e047287 */ /* 0x000fe4000c000000 */
[----:B------:R-:W-:Y:S02]  /*7010*/  USHF.R.U32.HI UR8, URZ, UR9, UR6 ;  /* 0x00000009ff087299 */ /* 0x000fe40008011606 */
[----:B------:R-:W-:Y:S02]  /*7020*/  UIMAD.WIDE.U32 UR6, UR4, UR46, URZ ;  /* 0x0000002e040672a5 */ /* 0x000fe4000f8e00ff */
[----:B------:R-:W-:Y:S02]  /*7030*/  USEL UR9, UR63, UR5, !UP1 ;  /* 0x000000053f097287 */ /* 0x000fe4000c800000 */
[----:B------:R-:W-:Y:S02]  /*7040*/  USEL UR8, UR36, UR8, !UP0 ;  /* 0x0000000824087287 */ /* 0x000fe4000c000000 */
[----:B------:R-:W-:Y:S01]  /*7050*/  UIMAD.WIDE.U32 UR10, UR9, UR46, URZ ;  /* 0x0000002e090a72a5 */ /* 0x000fe2000f8e00ff */
[----:B------:R-:W-:Y:S01]  /*7060*/  UMOV UR6, UR7 ;  /* 0x0000000700067c82 */ /* 0x000fe20008000000 */
[----:B------:R-:W-:Y:S01]  /*7070*/  UMOV UR5, UR13 ;  /* 0x0000000d00057c82 */ /* 0x000fe20008000000 */
[----:B------:R-:W-:Y:S02]  /*7080*/  @UP2 USHF.R.U32.HI UR4, URZ, UR47, UR6 ;  /* 0x0000002fff042299 */ /* 0x000fe40008011606 */
[----:B------:R-:W-:Y:S02]  /*7090*/  USHF.R.U32.HI UR5, URZ, UR57, UR5 ;  /* 0x00000039ff057299 */ /* 0x000fe40008011605 */
[----:B------:R-:W-:Y:S02]  /*70a0*/  UIMAD UR4, UR39, UR4, URZ ;  /* 0x00000004270472a4 */ /* 0x000fe4000f8e02ff */
[----:B------:R-:W-:Y:S02]  /*70b0*/  USEL UR5, UR37, UR5, !UP1 ;  /* 0x0000000525057287 */ /* 0x000fe4000c800000 */
[----:B------:R-:W-:Y:S01]  /*70c0*/  UISETP.GE.AND UP0, UPT, UR8, UR4, UPT ;  /* 0x000000040800728c */ /* 0x000fe2000bf06270 */
[----:B------:R-:W-:Y:S01]  /*70d0*/  UMOV UR6, UR11 ;  /* 0x0000000b00067c82 */ /* 0x000fe20008000000 */
[----:B------:R-:W-:Y:S02]  /*70e0*/  UIMAD.WIDE.U32 UR10, UR8, UR46, URZ ;  /* 0x0000002e080a72a5 */ /* 0x000fe4000f8e00ff */
[----:B------:R-:W-:Y:S04]  /*70f0*/  @UP2 USHF.R.U32.HI UR9, URZ, UR47, UR6 ;  /* 0x0000002fff092299 */ /* 0x000fe80008011606 */
[----:B------:R-:W-:Y:S01]  /*7100*/  UIMAD UR6, UR39, UR9, URZ ;  /* 0x00000009270672a4 */ /* 0x000fe2000f8e02ff */
[----:B------:R-:W-:Y:S03]  /*7110*/  UMOV UR4, UR11 ;  /* 0x0000000b00047c82 */ /* 0x000fe60008000000 */
[----:B------:R-:W-:Y:S02]  /*7120*/  UISETP.GE.OR UP0, UPT, UR5, UR6, UP0 ;  /* 0x000000060500728c */ /* 0x000fe40008706670 */
[----:B------:R-:W-:Y:S02]  /*7130*/  USHF.R.U32.HI UR4, URZ, UR47, UR4 ;  /* 0x0000002fff047299 */ /* 0x000fe40008011604 */
[----:B------:R-:W-:Y:S02]  /*7140*/  UIMAD.WIDE.U32 UR6, UR5, UR46, URZ ;  /* 0x0000002e050672a5 */ /* 0x000fe4000f8e00ff */
[----:B------:R-:W-:Y:S02]  /*7150*/  USEL UR11, UR8, UR4, !UP2 ;  /* 0x00000004080b7287 */ /* 0x000fe4000d000000 */
[----:B------:R-:W-:Y:S02]  /*7160*/  UIADD3 UR6, UPT, UPT, -UR5, URZ, URZ ;  /* 0x000000ff05067290 */ /* 0x000fe4000fffe1ff */
[----:B------:R-:W-:Y:S02]  /*7170*/  UIADD3 UR10, UPT, UPT, -UR11, URZ, URZ ;  /* 0x000000ff0b0a7290 */ /* 0x000fe4000fffe1ff */
[----:B------:R-:W-:Y:S02]  /*7180*/  UIMAD UR6, UR48, UR6, UR37 ;  /* 0x00000006300672a4 */ /* 0x000fe4000f8e0225 */
[----:B------:R-:W-:Y:S01]  /*7190*/  UIMAD UR10, UR39, UR10, UR8 ;  /* 0x0000000a270a72a4 */ /* 0x000fe2000f8e0208 */
[----:B------:R-:W-:Y:S01]  /*71a0*/  @!UP0 UMOV UR4, UR7 ;  /* 0x0000000700048c82 */ /* 0x000fe20008000000 */
[----:B------:R-:W-:Y:S02]  /*71b0*/  UIADD3 UR7, UPT, UPT, -UR8, URZ, URZ ;  /* 0x000000ff08077290 */ /* 0x000fe4000fffe1ff */
[----:B------:R-:W-:Y:S04]  /*71c0*/  @!UP0 USHF.R.U32.HI UR4, URZ, UR47, UR4 ;  /* 0x0000002fff048299 */ /* 0x000fe80008011604 */
[----:B------:R-:W-:Y:S04]  /*71d0*/  @!UP0 USEL UR4, UR5, UR4, !UP2 ;  /* 0x0000000405048287 */ /* 0x000fe8000d000000 */
[----:B------:R-:W-:Y:S02]  /*71e0*/  @!UP0 UIMAD UR9, UR9, UR10, UR4 ;  /* 0x0000000a090982a4 */ /* 0x000fe4000f8e0204 */
[----:B------:R-:W-:Y:S02]  /*71f0*/  @!UP0 UIADD3 UR10, UPT, UPT, UR11, -UR4, URZ ;  /* 0x800000040b0a8290 */ /* 0x000fe4000fffe0ff */
[----:B------:R-:W-:Y:S02]  /*7200*/  UIMAD UR4, UR58, UR7, UR36 ;  /* 0x000000073a0472a4 */ /* 0x000fe4000f8e0224 */
[----:B------:R-:W-:Y:S03]  /*7210*/  @!UP0 UIMAD UR8, UR10, UR39, UR5 ;  /* 0x000000270a0882a4 */ /* 0x000fe6000f8e0205 */
[----:B------:R-:W-:Y:S02]  /*7220*/  @!UP0 UMOV UR5, UR9 ;  /* 0x0000000900058c82 */ /* 0x000fe40008000000 */
[----:B------:R-:W-:Y:S02]  /*7230*/  UIMAD UR37, UR5, UR48, UR6 ;  /* 0x00000030052572a4 */ /* 0x000fe4000f8e0206 */
[----:B------:R-:W-:Y:S11]  /*7240*/  UIMAD UR36, UR8, UR58, UR4 ;  /* 0x0000003a082472a4 */ /* 0x000ff6000f8e0204 */
[----:B------:R-:W-:Y:S01]  /*7250*/  @!UPT UIADD3 URZ, UPT, UPT, URZ, URZ, URZ ;  /* 0x000000fffffff290 */ /* 0x000fe2000fffe0ff */
.L_x_105:
[----:B------:R-:W1:Y:S01]  /*7260*/  LDCU UR16, c[0x0][0x388] ;  /* 0x00007100ff1077ac */ /* 0x000e620008000800 */
[----:B------:R-:W-:Y:S01]  /*7270*/  R2UR UR6, R2 ;  /* 0x00000000020672ca */ /* 0x000fe200000e0000 */
[----:B------:R-:W-:Y:S01]  /*7280*/  IMAD.U32 R4, RZ, RZ, UR18 ;  /* 0x00000012ff047e24 */ /* 0x000fe2000f8e00ff */
[----:B------:R-:W-:Y:S01]  /*7290*/  LEA R2, R22, UR49, 0x2 ;  /* 0x0000003116027c11 */ /* 0x000fe2000f8e10ff */
[----:B------:R-:W2:Y:S01]  /*72a0*/  LDCU UR11, c[0x0][0x38c] ;  /* 0x00007180ff0b77ac */ /* 0x000ea20008000800 */
[----:B------:R-:W-:Y:S01]  /*72b0*/  IABS R0, R0 ;  /* 0x0000000000007213 */ /* 0x000fe20000000000 */
[----:B------:R-:W-:Y:S01]  /*72c0*/  BSSY.RECONVERGENT B6, `(.L_x_106) ;  /* 0x0000094000067945 */ /* 0x000fe20003800200 */
[----:B------:R-:W-:Y:S01]  /*72d0*/  IABS R4, R4 ;  /* 0x0000000400047213 */ /* 0x000fe20000000000 */
[----:B------:R-:W-:Y:S01]  /*72e0*/  USHF.L.U32 UR42, UR20, 0x6, URZ ;  /* 0x00000006142a7899 */ /* 0x000fe200080006ff */
[----:B------:R-:W5:Y:S01]  /*72f0*/  LDL R2, [R2] ;  /* 0x0000000002027983 */ /* 0x000f620000100800 */
[----:B------:R-:W-:Y:S01]  /*7300*/  IMAD.MOV R0, RZ, RZ, -R0 ;  /* 0x000000ffff007224 */ /* 0x000fe200078e0a00 */
[----:B------:R-:W-:Y:S02]  /*7310*/  R2UR UR8, R4 ;  /* 0x00000000040872ca */ /* 0x000fe400000e0000 */
[----:B------:R-:W-:Y:S01]  /*7320*/  R2UR UR17, R65 ;  /* 0x00000000411172ca */ /* 0x000fe200000e0000 */
[----:B------:R-:W3:Y:S10]  /*7330*/  I2F.RP R3, UR6 ;  /* 0x0000000600037d06 */ /* 0x000ef40008209400 */
[----:B---3--:R-:W3:Y:S01]  /*7340*/  MUFU.RCP R3, R3 ;  /* 0x0000000300037308 */ /* 0x008ee20000001000 */
[----:B--2---:R-:W-:Y:S05]  /*7350*/  IMAD.U32 R4, RZ, RZ, UR11 ;  /* 0x0000000bff047e24 */ /* 0x004fea000f8e00ff */
[----:B------:R-:W-:Y:S04]  /*7360*/  IABS R4, R4 ;  /* 0x0000000400047213 */ /* 0x000fe80000000000 */
[----:B------:R-:W2:Y:S01]  /*7370*/  I2F.RP R6, R4 ;  /* 0x0000000400067306 */ /* 0x000ea20000209400 */
[----:B---3--:R-:W-:Y:S09]  /*7380*/  VIADD R3, R3, 0xffffffe ;  /* 0x0ffffffe03037836 */ /* 0x008ff20000000000 */
[----:B------:R-:W3:Y:S10]  /*7390*/  F2I.FTZ.U32.TRUNC.NTZ R3, R3 ;  /* 0x0000000300037305 */ /* 0x000ef4000021f000 */
[----:B--2---:R-:W2:Y:S01]  /*73a0*/  MUFU.RCP R6, R6 ;  /* 0x0000000600067308 */ /* 0x004ea20000001000 */
[----:B---3--:R-:W-:Y:S01]  /*73b0*/  R2UR UR5, R3 ;  /* 0x00000000030572ca */ /* 0x008fe200000e0000 */
[----:B-1----:R-:W-:Y:S05]  /*73c0*/  IMAD.U32 R3, RZ, RZ, UR16 ;  /* 0x00000010ff037e24 */ /* 0x002fea000f8e00ff */
[----:B------:R-:W-:Y:S04]  /*73d0*/  IABS R3, R3 ;  /* 0x0000000300037213 */ /* 0x000fe80000000000 */
[----:B------:R-:W-:Y:S01]  /*73e0*/  R2UR UR7, R3 ;  /* 0x00000000030772ca */ /* 0x000fe200000e0000 */
[----:B--2---:R-:W-:Y:S02]  /*73f0*/  VIADD R6, R6, 0xffffffe ;  /* 0x0ffffffe06067836 */ /* 0x004fe40000000000 */
[----:B------:R-:W-:Y:S02]  /*7400*/  UIADD3 UR4, UPT, UPT, URZ, -UR5, URZ ;  /* 0x80000005ff047290 */ /* 0x000fe4000fffe0ff */
[----:B------:R-:W1:Y:S02]  /*7410*/  F2I.FTZ.U32.TRUNC.NTZ R7, R6 ;  /* 0x0000000600077305 */ /* 0x000e64000021f000 */
[----:B------:R-:W-:Y:S03]  /*7420*/  UIMAD UR9, UR4, UR6, URZ ;  /* 0x00000006040972a4 */ /* 0x000fe6000f8e02ff */
[----:B------:R-:W-:Y:S02]  /*7430*/  UMOV UR4, URZ ;  /* 0x000000ff00047c82 */ /* 0x000fe40008000000 */
[----:B------:R-:W-:Y:S02]  /*7440*/  UIMAD.WIDE.U32 UR4, UR5, UR9, UR4 ;  /* 0x00000009050472a5 */ /* 0x000fe4000f8e0004 */
[----:B------:R-:W-:Y:S02]  /*7450*/  R2UR UR9, R0 ;  /* 0x00000000000972ca */ /* 0x000fe400000e0000 */
[----:B------:R-:W2:Y:S03]  /*7460*/  I2F.RP R0, UR7 ;  /* 0x0000000700007d06 */ /* 0x000ea60008209400 */
[----:B------:R-:W-:Y:S01]  /*7470*/  UMOV UR4, UR5 ;  /* 0x0000000500047c82 */ /* 0x000fe20008000000 */
[--C-:B-1----:R-:W-:Y:S01]  /*7480*/  IMAD.MOV R3, RZ, RZ, -R7.reuse ;  /* 0x000000ffff037224 */ /* 0x102fe200078e0a07 */
[----:B------:R-:W-:Y:S01]  /*7490*/  UIMAD.WIDE.U32 UR4, UR4, UR8, URZ ;  /* 0x00000008040472a5 */ /* 0x000fe2000f8e00ff */
[----:B------:R-:W-:Y:S02]  /*74a0*/  IMAD.MOV.U32 R6, RZ, RZ, RZ ;  /* 0x000000ffff067224 */ /* 0x000fe400078e00ff */
[----:B------:R-:W-:Y:S04]  /*74b0*/  IMAD R3, R3, R4, RZ ;  /* 0x0000000403037224 */ /* 0x000fe800078e02ff */
[----:B------:R-:W-:Y:S01]  /*74c0*/  UMOV UR43, UR5 ;  /* 0x00000005002b7c82 */ /* 0x000fe20008000000 */
[----:B------:R-:W-:Y:S01]  /*74d0*/  IMAD.HI.U32 R7, R7, R3, R6 ;  /* 0x0000000307077227 */ /* 0x000fe200078e0006 */
[----:B------:R-:W-:Y:S01]  /*74e0*/  UIMAD UR4, UR43, UR9, UR8 ;  /* 0x000000092b0472a4 */ /* 0x000fe2000f8e0208 */
[----:B--2---:R-:W1:Y:S03]  /*74f0*/  MUFU.RCP R0, R0 ;  /* 0x0000000000007308 */ /* 0x004e660000001000 */
[----:B------:R-:W-:Y:S11]  /*7500*/  UISETP.GT.U32.AND UP0, UPT, UR6, UR4, UPT ;  /* 0x000000040600728c */ /* 0x000ff6000bf04070 */
[----:B------:R-:W-:Y:S02]  /*7510*/  @!UP0 UIADD3 UR4, UPT, UPT, UR4, -UR6, URZ ;  /* 0x8000000604048290 */ /* 0x000fe4000fffe0ff */
[----:B------:R-:W-:Y:S01]  /*7520*/  @!UP0 UIADD3 UR43, UPT, UPT, UR43, 0x1, URZ ;  /* 0x000000012b2b8890 */ /* 0x000fe2000fffe0ff */
[----:B-1----:R-:W-:Y:S01]  /*7530*/  VIADD R0, R0, 0xffffffe ;  /* 0x0ffffffe00007836 */ /* 0x002fe20000000000 */
[----:B------:R-:W-:Y:S02]  /*7540*/  UISETP.GE.U32.AND UP2, UPT, UR4, UR6, UPT ;  /* 0x000000060400728c */ /* 0x000fe4000bf46070 */
[----:B------:R-:W-:Y:S02]  /*7550*/  ULOP3.LUT UR4, UR18, UR54, URZ, 0x3c, !UPT ;  /* 0x0000003612047292 */ /* 0x000fe4000f8e3cff */
[----:B------:R-:W-:Y:S01]  /*7560*/  UISETP.NE.AND UP0, UPT, UR54, URZ, UPT ;  /* 0x000000ff3600728c */ /* 0x000fe2000bf05270 */
[----:B------:R-:W1:Y:S01]  /*7570*/  F2I.FTZ.U32.TRUNC.NTZ R0, R0 ;  /* 0x0000000000007305 */ /* 0x000e62000021f000 */
[----:B------:R-:W-:Y:S05]  /*7580*/  UISETP.GE.AND UP1, UPT, UR4, URZ, UPT ;  /* 0x000000ff0400728c */ /* 0x000fea000bf26270 */
[----:B------:R-:W-:Y:S06]  /*7590*/  @UP2 UIADD3 UR43, UPT, UPT, UR43, 0x1, URZ ;  /* 0x000000012b2b2890 */ /* 0x000fec000fffe0ff */
[----:B------:R-:W-:Y:S02]  /*75a0*/  @!UP1 UIADD3 UR43, UPT, UPT, -UR43, URZ, URZ ;  /* 0x000000ff2b2b9290 */ /* 0x000fe4000fffe1ff */
[----:B------:R-:W-:Y:S01]  /*75b0*/  @!UP0 ULOP3.LUT UR43, URZ, UR54, URZ, 0x33, !UPT ;  /* 0x00000036ff2b8292 */ /* 0x000fe2000f8e33ff */
[----:B-1----:R-:W-:Y:S05]  /*75c0*/  R2UR UR5, R0 ;  /* 0x00000000000572ca */ /* 0x002fea00000e0000 */
[----:B------:R-:W-:Y:S05]  /*75d0*/  IMAD.U32 R0, RZ, RZ, UR43 ;  /* 0x0000002bff007e24 */ /* 0x000fea000f8e00ff */
[----:B------:R-:W-:Y:S03]  /*75e0*/  IABS R0, R0 ;  /* 0x0000000000007213 */ /* 0x000fe60000000000 */
[----:B------:R-:W-:Y:S01]  /*75f0*/  UIADD3 UR4, UPT, UPT, URZ, -UR5, URZ ;  /* 0x80000005ff047290 */ /* 0x000fe2000fffe0ff */
[----:B------:R-:W-:Y:S03]  /*7600*/  R2UR UR8, R0 ;  /* 0x00000000000872ca */ /* 0x000fe600000e0000 */
[----:B------:R-:W-:Y:S03]  /*7610*/  UIMAD UR6, UR4, UR7, URZ ;  /* 0x00000007040672a4 */ /* 0x000fe6000f8e02ff */
[----:B------:R-:W-:Y:S02]  /*7620*/  UMOV UR4, URZ ;  /* 0x000000ff00047c82 */ /* 0x000fe40008000000 */
[----:B------:R-:W-:Y:S07]  /*7630*/  UIMAD.WIDE.U32 UR4, UR5, UR6, UR4 ;  /* 0x00000006050472a5 */ /* 0x000fee000f8e0004 */
[----:B------:R-:W-:Y:S02]  /*7640*/  UMOV UR4, UR5 ;  /* 0x0000000500047c82 */ /* 0x000fe40008000000 */
        /* <DEDUP_REMOVED lines=8> */
[----:B------:R-:W-:Y:S04]  /*76d0*/  ULOP3.LUT UR4, UR43, UR16, URZ, 0x3c, !UPT ;  /* 0x000000102b047292 */ /* 0x000fe8000f8e3cff */
[----:B------:R-:W-:Y:S05]  /*76e0*/  UISETP.GE.AND UP0, UPT, UR4, URZ, UPT ;  /* 0x000000ff0400728c */ /* 0x000fea000bf06270 */
[----:B------:R-:W-:Y:S02]  /*76f0*/  @UP1 UIADD3 UR44, UPT, UPT, UR44, 0x1, URZ ;  /* 0x000000012c2c1890 */ /* 0x000fe4000fffe0ff */
[----:B------:R-:W-:Y:S04]  /*7700*/  UISETP.NE.AND UP1, UPT, UR16, URZ, UPT ;  /* 0x000000ff1000728c */ /* 0x000fe8000bf25270 */
[----:B------:R-:W-:Y:S07]  /*7710*/  @!UP0 UIADD3 UR44, UPT, UPT, -UR44, URZ, URZ ;  /* 0x000000ff2c2c8290 */ /* 0x000fee000fffe1ff */
[----:B------:R-:W-:Y:S02]  /*7720*/  @!UP1 ULOP3.LUT UR44, URZ, UR16, URZ, 0x33, !UPT ;  /* 0x00000010ff2c9292 */ /* 0x000fe4000f8e33ff */
[----:B------:R-:W-:Y:S04]  /*7730*/  UISETP.NE.AND UP1, UPT, UR38, 0x1, UPT ;  /* 0x000000012600788c */ /* 0x000fe8000bf25270 */
[----:B------:R-:W-:Y:S05]  /*7740*/  IMAD.U32 R0, RZ, RZ, UR44 ;  /* 0x0000002cff007e24 */ /* 0x000fea000f8e00ff */
[----:B------:R-:W-:Y:S02]  /*7750*/  IABS R0, R0 ;  /* 0x0000000000007213 */ /* 0x000fe40000000000 */
[----:B------:R-:W1:Y:S03]  /*7760*/  @!UP1 LDCU.128 UR12, c[0x0][0xc10] ;  /* 0x00018200ff0c97ac */ /* 0x000e660008000c00 */
[----:B------:R-:W-:Y:S04]  /*7770*/  IMAD.HI.U32 R7, R7, R0, RZ ;  /* 0x0000000007077227 */ /* 0x000fe800078e00ff */
[----:B------:R-:W-:Y:S01]  /*7780*/  IMAD.MOV R3, RZ, RZ, -R7 ;  /* 0x000000ffff037224 */ /* 0x000fe200078e0a07 */
[----:B------:R-:W2:Y:S03]  /*7790*/  @!UP1 LDCU UR10, c[0x0][0xc20] ;  /* 0x00018400ff0a97ac */ /* 0x000ea60008000800 */
[C---:B------:R-:W-:Y:S01]  /*77a0*/  IMAD R0, R4.reuse, R3, R0 ;  /* 0x0000000304007224 */ /* 0x040fe200078e0200 */
[----:B------:R-:W3:Y:S04]  /*77b0*/  @!UP1 LDCU UR5, c[0x0][0xc0c] ;  /* 0x00018180ff0597ac */ /* 0x000ee80008000800 */
[----:B------:R-:W-:Y:S01]  /*77c0*/  ISETP.GT.U32.AND P1, PT, R4, R0, PT ;  /* 0x000000000400720c */ /* 0x000fe20003f24070 */
[----:B-1----:R-:W-:Y:S02]  /*77d0*/  UIMAD.WIDE.U32 UR6, UR36, UR15, URZ ;  /* 0x0000000f240672a5 */ /* 0x002fe4000f8e00ff */
[----:B------:R-:W-:Y:S02]  /*77e0*/  UIMAD.WIDE.U32 UR8, UR37, UR12, URZ ;  /* 0x0000000c250872a5 */ /* 0x000fe4000f8e00ff */
[----:B------:R-:W-:Y:S02]  /*77f0*/  @!UP1 UISETP.NE.AND UP0, UPT, UR14, 0x1, UPT ;  /* 0x000000010e00988c */ /* 0x000fe4000bf05270 */
[----:B------:R-:W-:Y:S01]  /*7800*/  ULOP3.LUT UR8, UR44, UR11, URZ, 0x3c, !UPT ;  /* 0x0000000b2c087292 */ /* 0x000fe2000f8e3cff */
[----:B------:R-:W-:Y:S02]  /*7810*/  @!UP1 UMOV UR6, UR7 ;  /* 0x0000000700069c82 */ /* 0x000fe40008000000 */
[----:B------:R-:W-:Y:S01]  /*7820*/  @!UP1 UMOV UR4, UR9 ;  /* 0x0000000900049c82 */ /* 0x000fe20008000000 */
[----:B--2---:R-:W-:Y:S02]  /*7830*/  @!UP1 USHF.R.U32.HI UR6, URZ, UR10, UR6 ;  /* 0x0000000aff069299 */ /* 0x004fe40008011606 */
[----:B------:R-:W-:Y:S01]  /*7840*/  @!P1 IMAD.IADD R0, R0, 0x1, -R4 ;  /* 0x0000000100009824 */ /* 0x000fe200078e0a04 */
[----:B---3--:R-:W-:Y:S01]  /*7850*/  @!UP1 UISETP.NE.AND UP2, UPT, UR5, 0x1, UPT ;  /* 0x000000010500988c */ /* 0x008fe2000bf45270 */
[----:B------:R-:W-:Y:S01]  /*7860*/  @!P1 VIADD R7, R7, 0x1 ;  /* 0x0000000107079836 */ /* 0x000fe20000000000 */
[----:B------:R-:W-:Y:S02]  /*7870*/  @!UP1 USHF.R.U32.HI UR4, URZ, UR13, UR4 ;  /* 0x0000000dff049299 */ /* 0x000fe40008011604 */
[----:B------:R-:W-:Y:S01]  /*7880*/  @!UP1 USEL UR6, UR36, UR6, !UP0 ;  /* 0x0000000624069287 */ /* 0x000fe2000c000000 */
[----:B------:R-:W-:Y:S01]  /*7890*/  ISETP.GE.U32.AND P2, PT, R0, R4, PT ;  /* 0x000000040000720c */ /* 0x000fe20003f46070 */
[----:B------:R-:W-:Y:S01]  /*78a0*/  @!UP1 USEL UR7, UR37, UR4, !UP2 ;  /* 0x0000000425079287 */ /* 0x000fe2000d000000 */
[----:B------:R-:W-:Y:S01]  /*78b0*/  @P0 SHF.R.U32.HI R0, RZ, 0x10, R45 ;  /* 0x00000010ff000819 */ /* 0x000fe2000001162d */
[----:B------:R-:W-:Y:S02]  /*78c0*/  UISETP.GE.AND UP0, UPT, UR8, URZ, UPT ;  /* 0x000000ff0800728c */ /* 0x000fe4000bf06270 */
[----:B------:R-:W-:Y:S01]  /*78d0*/  UISETP.NE.AND UP2, UPT, UR11, URZ, UPT ;  /* 0x000000ff0b00728c */ /* 0x000fe2000bf45270 */
[----:B------:R-:W-:Y:S01]  /*78e0*/  @P0 R2UR UR17, R0 ;  /* 0x00000000001102ca */ /* 0x000fe200000e0000 */
[----:B------:R-:W-:Y:S01]  /*78f0*/  @!UP1 UIADD3 UR4, UPT, UPT, -UR7, UR6, URZ ;  /* 0x0000000607049290 */ /* 0x000fe2000fffe1ff */
[----:B------:R-:W-:Y:S01]  /*7900*/  LOP3.LUT P0, RZ, R54, 0x90, RZ, 0xc0, !PT ;  /* 0x0000009036ff7812 */ /* 0x000fe2000780c0ff */
[----:B------:R-:W-:Y:S02]  /*7910*/  @!UP1 UIADD3 UR6, UPT, UPT, UR7, -UR6, URZ ;  /* 0x8000000607069290 */ /* 0x000fe4000fffe0ff */
[----:B------:R-:W-:Y:S02]  /*7920*/  UIADD3 UR7, UPT, UPT, -UR43, URZ, URZ ;  /* 0x000000ff2b077290 */ /* 0x000fe4000fffe1ff */
[----:B------:R-:W-:Y:S01]  /*7930*/  @!UP1 UIMAD UR37, UR4, UR5, UR37 ;  /* 0x00000005042592a4 */ /* 0x000fe2000f8e0225 */
[----:B------:R-:W-:Y:S01]  /*7940*/  @P2 VIADD R7, R7, 0x1 ;  /* 0x0000000107072836 */ /* 0x000fe20000000000 */
[----:B------:R-:W-:Y:S02]  /*7950*/  UIMAD UR4, UR54, UR7, UR18 ;  /* 0x00000007360472a4 */ /* 0x000fe4000f8e0212 */
[----:B------:R-:W-:Y:S02]  /*7960*/  @!UP1 UIMAD UR36, UR6, UR14, UR36 ;  /* 0x0000000e062492a4 */ /* 0x000fe4000f8e0224 */
[----:B------:R-:W-:Y:S01]  /*7970*/  USHF.L.U32 UR51, UR4, 0x7, URZ ;  /* 0x0000000704337899 */ /* 0x000fe200080006ff */
[----:B------:R-:W-:Y:S01]  /*7980*/  R2UR UR45, R7 ;  /* 0x00000000072d72ca */ /* 0x000fe200000e0000 */
[----:B------:R-:W-:Y:S01]  /*7990*/  UIADD3 UR4, UPT, UPT, -UR44, URZ, URZ ;  /* 0x000000ff2c047290 */ /* 0x000fe2000fffe1ff */
[----:B------:R-:W-:Y:S03]  /*79a0*/  IMAD.U32 R65, RZ, RZ, UR17 ;  /* 0x00000011ff417e24 */ /* 0x000fe6000f8e00ff */
[----:B------:R-:W-:Y:S08]  /*79b0*/  UIMAD UR43, UR16, UR4, UR43 ;  /* 0x00000004102b72a4 */ /* 0x000ff0000f8e022b */
[----:B------:R-:W-:Y:S02]  /*79c0*/  @!UP0 UIADD3 UR45, UPT, UPT, -UR45, URZ, URZ ;  /* 0x000000ff2d2d8290 */ /* 0x000fe4000fffe1ff */
[----:B------:R-:W-:Y:S04]  /*79d0*/  @!UP2 ULOP3.LUT UR45, URZ, UR11, URZ, 0x33, !UPT ;  /* 0x0000000bff2da292 */ /* 0x000fe8000f8e33ff */
[----:B------:R-:W-:Y:S04]  /*79e0*/  UIADD3 UR5, UPT, UPT, -UR45, URZ, URZ ;  /* 0x000000ff2d057290 */ /* 0x000fe8000fffe1ff */
[----:B------:R-:W-:Y:S01]  /*79f0*/  UIMAD UR44, UR11, UR5, UR44 ;  /* 0x000000050b2c72a4 */ /* 0x000fe2000f8e022c */
[----:B------:R-:W-:Y:S11]  /*7a00*/  @!P0 BRA `(.L_x_107) ;  /* 0x00000000007c8947 */ /* 0x000ff60003800000 */
[----:B------:R-:W1:Y:S01]  /*7a10*/  LDCU.64 UR8, c[0x4][0x80] ;  /* 0x01001000ff0877ac */ /* 0x000e620008000a00 */
[----:B------:R-:W-:Y:S01]  /*7a20*/  MOV R16, 0x0 ;  /* 0x0000000000107802 */ /* 0x000fe20000000f00 */
[----:B------:R-:W-:Y:S02]  /*7a30*/  HFMA2 R12, -RZ, RZ, 0, 5.9604644775390625e-08 ;  /* 0x00000001ff0c7431 */ /* 0x000fe400000001ff */
[----:B------:R-:W-:Y:S01]  /*7a40*/  IMAD.MOV.U32 R8, RZ, RZ, 0x70 ;  /* 0x00000070ff087424 */ /* 0x000fe200078e00ff */
[----:B------:R2:W3:Y:S01]  /*7a50*/  LDC.64 R14, c[0x4][R16] ;  /* 0x01000000100e7b82 */ /* 0x0004e20000000a00 */
[----:B------:R-:W4:Y:S01]  /*7a60*/  LDCU.64 UR6, c[0x4][0x88] ;  /* 0x01001100ff0677ac */ /* 0x000f220008000a00 */
[----:B------:R-:W-:Y:S01]  /*7a70*/  IMAD.MOV.U32 R13, RZ, RZ, RZ ;  /* 0x000000ffff0d7224 */ /* 0x000fe200078e00ff */
[----:B------:R-:W2:Y:S01]  /*7a80*/  LDCU.64 UR4, c[0x4][0x8] ;  /* 0x01000100ff0477ac */ /* 0x000ea20008000a00 */
[----:B-1----:R-:W-:Y:S01]  /*7a90*/  MOV R5, UR9 ;  /* 0x0000000900057c02 */ /* 0x002fe20008000f00 */
[----:B------:R-:W-:Y:S01]  /*7aa0*/  IMAD.U32 R4, RZ, RZ, UR8 ;  /* 0x00000008ff047e24 */ /* 0x000fe2000f8e00ff */
[----:B----4-:R-:W-:Y:S01]  /*7ab0*/  MOV R7, UR7 ;  /* 0x0000000700077c02 */ /* 0x010fe20008000f00 */
[----:B------:R-:W-:Y:S01]  /*7ac0*/  IMAD.U32 R6, RZ, RZ, UR6 ;  /* 0x00000006ff067e24 */ /* 0x000fe2000f8e00ff */
[----:B--2---:R-:W-:Y:S01]  /*7ad0*/  MOV R11, UR5 ;  /* 0x00000005000b7c02 */ /* 0x004fe20008000f00 */
[----:B------:R-:W-:Y:S02]  /*7ae0*/  IMAD.U32 R10, RZ, RZ, UR4 ;  /* 0x00000004ff0a7e24 */ /* 0x000fe4000f8e00ff */
[----:B------:R-:W-:Y:S07]  /*7af0*/  LEPC R20, `(.L_x_108) ;  /* 0x000000001014794e */ /* 0x000fee0000000000 */
[----:B---3-5:R-:W-:Y:S05]  /*7b00*/  CALL.ABS.NOINC R14 ;  /* 0x000000000e007343 */ /* 0x028fea0003c00000 */
.L_x_108:
[----:B------:R-:W1:Y:S01]  /*7b10*/  LDCU.64 UR8, c[0x4][0x80] ;  /* 0x01001000ff0877ac */ /* 0x000e620008000a00 */
[----:B------:R-:W2:Y:S01]  /*7b20*/  LDC.64 R16, c[0x4][R16] ;  /* 0x0100000010107b82 */ /* 0x000ea20000000a00 */
[----:B------:R-:W-:Y:S02]  /*7b30*/  HFMA2 R12, -RZ, RZ, 0, 5.9604644775390625e-08 ;  /* 0x00000001ff0c7431 */ /* 0x000fe400000001ff */
[----:B------:R-:W-:Y:S02]  /*7b40*/  IMAD.MOV.U32 R8, RZ, RZ, 0x70 ;  /* 0x00000070ff087424 */ /* 0x000fe400078e00ff */
[----:B------:R-:W-:Y:S01]  /*7b50*/  IMAD.MOV.U32 R13, RZ, RZ, RZ ;  /* 0x000000ffff0d7224 */ /* 0x000fe200078e00ff */
[----:B------:R-:W3:Y:S01]  /*7b60*/  LDCU.64 UR6, c[0x4][0x88] ;  /* 0x01001100ff0677ac */ /* 0x000ee20008000a00 */
[----:B------:R-:W4:Y:S01]  /*7b70*/  LDCU.64 UR4, c[0x4][0x8] ;  /* 0x01000100ff0477ac */ /* 0x000f220008000a00 */
[----:B-1----:R-:W-:Y:S02]  /*7b80*/  MOV R4, UR8 ;  /* 0x0000000800047c02 */ /* 0x002fe40008000f00 */
[----:B------:R-:W-:Y:S02]  /*7b90*/  MOV R5, UR9 ;  /* 0x0000000900057c02 */ /* 0x000fe40008000f00 */
[----:B---3--:R-:W-:Y:S01]  /*7ba0*/  MOV R7, UR7 ;  /* 0x0000000700077c02 */ /* 0x008fe20008000f00 */
[----:B------:R-:W-:Y:S01]  /*7bb0*/  IMAD.U32 R6, RZ, RZ, UR6 ;  /* 0x00000006ff067e24 */ /* 0x000fe2000f8e00ff */
[----:B----4-:R-:W-:Y:S01]  /*7bc0*/  MOV R11, UR5 ;  /* 0x00000005000b7c02 */ /* 0x010fe20008000f00 */
[----:B------:R-:W-:Y:S02]  /*7bd0*/  IMAD.U32 R10, RZ, RZ, UR4 ;  /* 0x00000004ff0a7e24 */ /* 0x000fe4000f8e00ff */
[----:B------:R-:W-:Y:S07]  /*7be0*/  LEPC R20, `(.L_x_107) ;  /* 0x000000001014794e */ /* 0x000fee0000000000 */
[----:B--2---:R-:W-:Y:S05]  /*7bf0*/  CALL.ABS.NOINC R16 ;  /* 0x0000000010007343 */ /* 0x004fea0003c00000 */
.L_x_107:
[----:B------:R-:W-:Y:S05]  /*7c00*/  BSYNC.RECONVERGENT B6 ;  /* 0x0000000000067941 */ /* 0x000fea0003800200 */
.L_x_106:
[----:B------:R-:W-:Y:S02]  /*7c10*/  R2UR UR6, R53 ;  /* 0x00000000350672ca */ /* 0x000fe400000e0000 */
[----:B------:R-:W-:Y:S02]  /*7c20*/  R2UR UR5, R61 ;  /* 0x000000003d0572ca */ /* 0x000fe400000e0000 */
[----:B------:R-:W-:Y:S02]  /*7c30*/  R2UR UR4, R60 ;  /* 0x000000003c0472ca */ /* 0x000fe400000e0000 */
[----:B------:R-:W-:Y:S02]  /*7c40*/  ISETP.NE.U32.AND P3, PT, R42, RZ, PT ;  /* 0x000000ff2a00720c */ /* 0x000fe40003f65070 */
[----:B------:R-:W-:Y:S02]  /*7c50*/  ISETP.NE.U32.AND P2, PT, RZ, UR60, PT ;  /* 0x0000003cff007c0c */ /* 0x000fe4000bf45070 */
[----:B------:R-:W-:Y:S02]  /*7c60*/  ISETP.NE.AND.EX P3, PT, R43, RZ, PT, P3 ;  /* 0x000000ff2b00720c */ /* 0x000fe40003f65330 */
[----:B------:R-:W-:Y:S01]  /*7c70*/  ISETP.NE.AND.EX P2, PT, RZ, UR61, PT, P2 ;  /* 0x0000003dff007c0c */ /* 0x000fe2000bf45320 */
[----:B------:R-:W-:Y:S02]  /*7c80*/  UISETP.NE.AND UP2, UPT, UR6, URZ, UPT ;  /* 0x000000ff0600728c */ /* 0x000fe4000bf45270 */
[----:B------:R-:W-:Y:S04]  /*7c90*/  UISETP.NE.U32.AND UP0, UPT, UR5, URZ, UPT ;  /* 0x000000ff0500728c */ /* 0x000fe8000bf05070 */
[----:B------:R-:W-:Y:S01]  /*7ca0*/  UISETP.NE.AND.EX UP1, UPT, UR4, URZ, UPT, UP0 ;  /* 0x000000ff0400728c */ /* 0x000fe2000bf25300 */
[----:B------:R-:W-:Y:S01]  /*7cb0*/  PLOP3.LUT P4, PT, PT, PT, UP2, 0x80, 0x8 ;  /* 0x000000000008781c */ /* 0x000fe20003f8f028 */
[----:B------:R-:W-:Y:S03]  /*7cc0*/  UPLOP3.LUT UP0, UPT, UPT, UPT, UPT, 0x40, 0x4 ;  /* 0x000000000004789c */ /* 0x000fe60003f0e870 */
[----:B------:R-:W-:Y:S01]  /*7cd0*/  P2R R66, PR, RZ, 0x10 ;  /* 0x00000010ff427803 */ /* 0x000fe20000000000 */
[----:B------:R-:W-:Y:S06]  /*7ce0*/  @UP2 UPLOP3.LUT UP0, UPT, UPT, UPT, UP1, 0x80, 0x8 ;  /* 0x000000000008289c */ /* 0x000fec0003f0f010 */
[----:B------:R-:W-:Y:S01]  /*7cf0*/  PLOP3.LUT P0, PT, PT, PT, UP0, 0x80, 0x8 ;  /* 0x000000000008781c */ /* 0x000fe20003f0f008 */
[----:B------:R-:W-:Y:S01]  /*7d00*/  @!UPT UIADD3 URZ, UPT, UPT, URZ, URZ, URZ ;  /* 0x000000fffffff290 */ /* 0x000fe2000fffe0ff */
[----:B------:R-:W-:Y:S11]  /*7d10*/  BRA.U !UP1, `(.L_x_109) ;  /* 0x0000000109407547 */ /* 0x000ff6000b800000 */
[----:B------:R-:W-:Y:S01]  /*7d20*/  UISETP.NE.U32.AND UP0, UPT, UR60, URZ, UPT ;  /* 0x000000ff3c00728c */ /* 0x000fe2000bf05070 */
[----:B------:R-:W-:Y:S01]  /*7d30*/  R2UR UR6, R61 ;  /* 0x000000003d0672ca */ /* 0x000fe200000e0000 */
[----:B------:R-:W1:Y:S01]  /*7d40*/  LDCU.64 UR8, c[0x0][0x358] ;  /* 0x00006b00ff0877ac */ /* 0x000e620008000a00 */
[----:B------:R-:W-:Y:S02]  /*7d50*/  HFMA2 R49, -RZ, RZ, 0, 5.9604644775390625e-08 ;  /* 0x00000001ff317431 */ /* 0x000fe400000001ff */
[----:B------:R-:W-:Y:S01]  /*7d60*/  IMAD.MOV.U32 R0, RZ, RZ, 0x1 ;  /* 0x00000001ff007424 */ /* 0x000fe200078e00ff */
[----:B------:R-:W-:Y:S06]  /*7d70*/  UISETP.NE.AND.EX UP0, UPT, UR61, URZ, UPT, UP0 ;  /* 0x000000ff3d00728c */ /* 0x000fec000bf05300 */
[----:B------:R-:W-:Y:S05]  /*7d80*/  PLOP3.LUT P1, PT, PT, PT, UP0, 0x80, 0x8 ;  /* 0x000000000008781c */ /* 0x000fea0003f2f008 */
[----:B------:R-:W2:Y:S01]  /*7d90*/  @UP0 LDCU.64 UR4, c[0x0][0x988] ;  /* 0x00013100ff0407ac */ /* 0x000ea20008000a00 */
[----:B------:R-:W-:Y:S07]  /*7da0*/  @UP0 UIMAD UR6, UR52, UR6, URZ ;  /* 0x00000006340602a4 */ /* 0x000fee000f8e02ff */
[----:B------:R-:W-:Y:S01]  /*7db0*/  @!P1 PRMT R49, R0, 0x7610, R49 ;  /* 0x0000761000319816 */ /* 0x000fe20000000031 */
[----:B--2---:R-:W-:Y:S06]  /*7dc0*/  @UP0 UIMAD.WIDE UR4, UR6, 0x4, UR4 ;  /* 0x00000004060408a5 */ /* 0x004fec000f8e0204 */
[----:B-----5:R-:W-:Y:S02]  /*7dd0*/  IMAD.U32 R26, RZ, RZ, UR4 ;  /* 0x00000004ff1a7e24 */ /* 0x020fe4000f8e00ff */
[----:B------:R-:W-:Y:S03]  /*7de0*/  IMAD.U32 R27, RZ, RZ, UR5 ;  /* 0x00000005ff1b7e24 */ /* 0x000fe6000f8e00ff */
[----:B------:R-:W2:Y:S02]  /*7df0*/  @!UP0 LDCU UR4, c[0x0][0x980] ;  /* 0x00013000ff0487ac */ /* 0x000ea40008000800 */
[----:B-1----:R1:W5:Y:S02]  /*7e00*/  @P1 LDG.E R26, desc[UR8][R26.64] ;  /* 0x000000081a1a1981 */ /* 0x002364000c1e1900 */
[----:B-12---:R-:W-:Y:S02]  /*7e10*/  @!P1 MOV R26, UR4 ;  /* 0x00000004001a9c02 */ /* 0x006fe40008000f00 */
.L_x_109:
[----:B------:R-:W-:Y:S05]  /*7e20*/  @!P3 BRA `(.L_x_110) ;  /* 0x000000000024b947 */ /* 0x000fea0003800000 */
[----:B------:R-:W-:Y:S01]  /*7e30*/  ISETP.NE.U32.AND P1, PT, R40, RZ, PT ;  /* 0x000000ff2800720c */ /* 0x000fe20003f25070 */
[----:B------:R-:W1:Y:S03]  /*7e40*/  LDCU.64 UR4, c[0x0][0x358] ;  /* 0x00006b00ff0477ac */ /* 0x000e660008000a00 */
[----:B------:R-:W-:Y:S11]  /*7e50*/  ISETP.NE.AND.EX P1, PT, R41, RZ, PT, P1 ;  /* 0x000000ff2900720c */ /* 0x000ff60003f25310 */
[----:B------:R-:W-:Y:S02]  /*7e60*/  @!UPT UIADD3 URZ, UPT, UPT, URZ, URZ, URZ ;  /* 0x000000fffffff290 */ /* 0x000fe4000fffe0ff */
[----:B------:R-:W2:Y:S01]  /*7e70*/  @P1 LDC.64 R4, c[0x0][0x9a8] ;  /* 0x00026a00ff041b82 */ /* 0x000ea20000000a00 */
[----:B------:R-:W-:Y:S04]  /*7e80*/  @P1 IMAD R0, R42, UR52, RZ ;  /* 0x000000342a001c24 */ /* 0x000fe8000f8e02ff */
[----:B--2---:R-:W-:Y:S05]  /*7e90*/  @P1 IMAD.WIDE R4, R0, 0x4, R4 ;  /* 0x0000000400041825 */ /* 0x004fea00078e0204 */
[----:B-1---5:R1:W5:Y:S02]  /*7ea0*/  @P1 LDG.E R24, desc[UR4][R4.64] ;  /* 0x0000000404181981 */ /* 0x022364000c1e1900 */
[----:B-1----:R-:W2:Y:S02]  /*7eb0*/  @!P1 LDC R24, c[0x0][0x9a0] ;  /* 0x00026800ff189b82 */ /* 0x002ea40000000800 */
.L_x_110:
[----:B-----5:R-:W-:Y:S01]  /*7ec0*/  FSETP.NEU.AND P1, PT, R26, RZ, PT ;  /* 0x000000ff1a00720b */ /* 0x020fe20003f2d000 */
[----:B------:R-:W-:Y:S01]  /*7ed0*/  IMAD.SHL.U32 R67, R58, 0x2, RZ ;  /* 0x000000023a437824 */ /* 0x000fe200078e00ff */
[----:B------:R-:W-:Y:S01]  /*7ee0*/  SEL R3, RZ, 0xffffffff, P2 ;  /* 0xffffffffff037807 */ /* 0x000fe20001000000 */
[----:B------:R-:W-:Y:S01]  /*7ef0*/  BSSY B1, `(.L_x_111) ;  /* 0x0000030000017945 */ /* 0x000fe20003800000 */
[----:B------:R-:W-:Y:S01]  /*7f00*/  @P4 LOP3.LUT P2, RZ, R49, 0xff, RZ, 0xc0, !PT ;  /* 0x000000ff31ff4812 */ /* 0x000fe2000784c0ff */
[----:B------:R-:W-:Y:S01]  /*7f10*/  IMAD.MOV.U32 R69, RZ, RZ, 0x1 ;  /* 0x00000001ff457424 */ /* 0x000fe200078e00ff */
[----:B------:R-:W-:Y:S01]  /*7f20*/  @P4 SEL R64, RZ, 0xffffffff, P1 ;  /* 0xffffffffff404807 */ /* 0x000fe20000800000 */
[----:B------:R-:W-:Y:S01]  /*7f30*/  IMAD.IADD R25, R23, 0x1, R2 ;  /* 0x0000000117197824 */ /* 0x000fe200078e0202 */
[----:B------:R-:W-:Y:S01]  /*7f40*/  LOP3.LUT R57, R57, 0x1, RZ, 0x3c, !PT ;  /* 0x0000000139397812 */ /* 0x000fe200078e3cff */
[----:B------:R-:W-:Y:S01]  /*7f50*/  IMAD.MOV.U32 R27, RZ, RZ, RZ ;  /* 0x000000ffff1b7224 */ /* 0x000fe200078e00ff */
[----:B------:R-:W-:Y:S02]  /*7f60*/  @P0 SEL R64, R3, R64, !P2 ;  /* 0x0000004003400207 */ /* 0x000fe40005000000 */
[----:B------:R-:W-:Y:S02]  /*7f70*/  CS2R R38, SRZ ;  /* 0x0000000000267805 */ /* 0x000fe4000001ff00 */
[----:B------:R-:W-:Y:S02]  /*7f80*/  LEA R62, R22, UR50, 0x3 ;  /* 0x00000032163e7c11 */ /* 0x000fe4000f8e18ff */
[----:B------:R-:W-:Y:S02]  /*7f90*/  CS2R R36, SRZ ;  /* 0x0000000000247805 */ /* 0x000fe4000001ff00 */
[----:B------:R-:W-:Y:S02]  /*7fa0*/  @P4 LOP3.LUT R64, R64, 0x1, RZ, 0xc0, !PT ;  /* 0x0000000140404812 */ /* 0x000fe400078ec0ff */
[----:B------:R-:W-:Y:S02]  /*7fb0*/  CS2R R30, SRZ ;  /* 0x00000000001e7805 */ /* 0x000fe4000001ff00 */
[----:B------:R-:W-:Y:S02]  /*7fc0*/  PLOP3.LUT P0, PT, PT, PT, UP1, 0x80, 0x8 ;  /* 0x000000000008781c */ /* 0x000fe40003f0f018 */
[----:B------:R-:W-:Y:S02]  /*7fd0*/  CS2R R28, SRZ ;  /* 0x00000000001c7805 */ /* 0x000fe4000001ff00 */
[----:B------:R-:W-:Y:S01]  /*7fe0*/  ISETP.NE.U32.OR P5, PT, R64, 0x1, !P4 ;  /* 0x000000014000780c */ /* 0x000fe200067a5470 */
[----:B------:R-:W-:Y:S01]  /*7ff0*/  VIADD R68, R67, UR50 ;  /* 0x0000003243447c36 */ /* 0x000fe20008000000 */
[----:B------:R-:W-:Y:S02]  /*8000*/  LOP3.LUT P2, R63, R49, 0xff, RZ, 0xc0, !PT ;  /* 0x000000ff313f7812 */ /* 0x000fe4000784c0ff */
[----:B------:R-:W-:Y:S05]  /*8010*/  SEL R70, RZ, 0xffffffff, P1 ;  /* 0xffffffffff467807 */ /* 0x000fea0000800000 */
[----:B------:R-:W-:Y:S04]  /*8020*/  @P0 SEL R70, R3, R70, !P2 ;  /* 0x0000004603460207 */ /* 0x000fe80005000000 */
[----:B------:R-:W-:Y:S02]  /*8030*/  @P5 SHF.L.U32 R0, R57, 0x1f, RZ ;  /* 0x0000001f39005819 */ /* 0x000fe400000006ff */
[----:B------:R-:W-:Y:S02]  /*8040*/  LOP3.LUT R70, R70, 0x1, RZ, 0xc0, !PT ;  /* 0x0000000146467812 */ /* 0x000fe400078ec0ff */
[----:B------:R1:W3:Y:S02]  /*8050*/  @P5 SYNCS.PHASECHK.TRANS64.TRYWAIT P4, [UR50+0xd0], R0 ;  /* 0x0000d000ff0055a7 */ /* 0x0002e40008081132 */
[----:B-1----:R-:W-:Y:S04]  /*8060*/  SHF.L.U32 R0, R56, 0x1f, RZ ;  /* 0x0000001f38007819 */ /* 0x002fe800000006ff */
[----:B------:R1:W4:Y:S01]  /*8070*/  SYNCS.PHASECHK.TRANS64.TRYWAIT P3, [R62+URZ+0x130], R0 ;  /* 0x000130003e0075a7 */ /* 0x00032200080611ff */
[----:B---3--:R-:W-:Y:S01]  /*8080*/  @P5 SEL R69, RZ, 0x1, !P4 ;  /* 0x00000001ff455807 */ /* 0x008fe20006000000 */
[----:B-1----:R-:W-:Y:S06]  /*8090*/  @!P5 BRA `(.L_x_112) ;  /* 0x000000000054d947 */ /* 0x002fec0003800000 */
[----:B------:R-:W-:Y:S01]  /*80a0*/  ISETP.NE.U32.AND P1, PT, R70, 0x1, PT ;  /* 0x000000014600780c */ /* 0x000fe20003f25070 */
[----:B------:R-:W-:Y:S01]  /*80b0*/  VIADD R2, R68, 0x200 ;  /* 0x0000020044027836 */ /* 0x000fe20000000000 */
[----:B------:R-:W-:Y:S01]  /*80c0*/  LOP3.LUT P0, RZ, R48, 0x40, RZ, 0xc0, !PT ;  /* 0x0000004030ff7812 */ /* 0x000fe2000780c0ff */
[----:B------:R-:W-:Y:S01]  /*80d0*/  BSSY B0, `(.L_x_113) ;  /* 0x000000e000007945 */ /* 0x000fe20003800000 */
[----:B------:R-:W-:Y:S01]  /*80e0*/  PLOP3.LUT P2, PT, PT, PT, PT, 0x8, 0x80 ;  /* 0x000000000080781c */ /* 0x000fe20003f4e170 */
[----:B------:R-:W-:Y:S01]  /*80f0*/  IMAD.MOV.U32 R39, RZ, RZ, RZ ;  /* 0x000000ffff277224 */ /* 0x000fe200078e00ff */
[----:B------:R-:W-:Y:S02]  /*8100*/  CS2R R36, SRZ ;  /* 0x0000000000247805 */ /* 0x000fe4000001ff00 */
[----:B------:R-:W-:Y:S02]  /*8110*/  CS2R R30, SRZ ;  /* 0x00000000001e7805 */ /* 0x000fe4000001ff00 */
[----:B------:R-:W-:Y:S03]  /*8120*/  CS2R R28, SRZ ;  /* 0x00000000001c7805 */ /* 0x000fe6000001ff00 */
[----:B------:R-:W-:Y:S01]  /*8130*/  @P1 PLOP3.LUT P2, PT, P0, PT, PT, 0x80, 0x8 ;  /* 0x000000000008181c */ /* 0x000fe2000074f070 */
[----:B------:R-:W-:Y:S01]  /*8140*/  @P1 VIADD R4, R68, 0x210 ;  /* 0x0000021044041836 */ /* 0x000fe20000000000 */
[----:B------:R-:W-:Y:S11]  /*8150*/  ISETP.NE.AND P0, PT, R69, RZ, PT ;  /* 0x000000ff4500720c */ /* 0x000ff60003f05270 */
[----:B------:R-:W-:Y:S02]  /*8160*/  @P2 VIADD R4, R2, 0xfffffff0 ;  /* 0xfffffff002042836 */ /* 0x000fe40000000000 */
[----:B------:R-:W-:Y:S05]  /*8170*/  @P0 BRA `(.L_x_114) ;  /* 0x00000000000c0947 */ /* 0x000fea0003800000 */
[----:B------:R-:W-:Y:S04]  /*8180*/  SHF.L.U32 R3, R57, 0x1f, RZ ;  /* 0x0000001f39037819 */ /* 0x000fe800000006ff */
[----:B------:R-:W1:Y:S02]  /*8190*/  SYNCS.PHASECHK.TRANS64.TRYWAIT P0, [UR50+0xd0], R3 ;  /* 0x0000d003ff0075a7 */ /* 0x000e640008001132 */
[----:B-1----:R-:W-:Y:S05]  /*81a0*/  @!P0 BRA `(.L_x_115) ;  /* 0x0000003000a08947 */ /* 0x002fea0003800000 */
.L_x_114:
[----:B------:R-:W-:Y:S05]  /*81b0*/  BSYNC B0 ;  /* 0x0000000000007941 */ /* 0x000fea0003800000 */
.L_x_113:
[----:B------:R3:W1:Y:S01]  /*81c0*/  @P1 LDS.128 R36, [R4] ;  /* 0x0000000004241984 */ /* 0x0006620000000c00 */
[----:B------:R-:W-:Y:S03]  /*81d0*/  HFMA2 R27, -RZ, RZ, 0, 5.9604644775390625e-08 ;  /* 0x00000001ff1b7431 */ /* 0x000fe600000001ff */
[----:B------:R3:W1:Y:S02]  /*81e0*/  @P1 LDS.128 R28, [R67+UR50+0x200] ;  /* 0x00020032431c1984 */ /* 0x0006640008000c00 */
.L_x_112:
[----:B------:R-:W-:Y:S05]  /*81f0*/  BSYNC B1 ;  /* 0x0000000000017941 */ /* 0x000fea0003800000 */
.L_x_111:
[----:B-1----:R-:W-:Y:S04]  /*8200*/  SHF.R.U32.HI R2, RZ, 0x15, R25 ;  /* 0x00000015ff027819 */ /* 0x002fe80000011619 */
[----:B------:R-:W-:Y:S01]  /*8210*/  LOP3.LUT P0, RZ, R2, 0x3, R50, 0x48, !PT ;  /* 0x0000000302ff7812 */ /* 0x000fe20007804832 */
[----:B------:R-:W-:Y:S01]  /*8220*/  @!UPT UIADD3 URZ, UPT, UPT, URZ, URZ, URZ ;  /* 0x000000fffffff290 */ /* 0x000fe2000fffe0ff */
[----:B----4-:R-:W-:Y:S11]  /*8230*/  @P3 BRA `(.L_x_116) ;  /* 0x0000000000083947 */ /* 0x010ff60003800000 */
[----:B------:R-:W1:Y:S02]  /*8240*/  SYNCS.PHASECHK.TRANS64.TRYWAIT P1, [R62+URZ+0x130], R0 ;  /* 0x000130003e0075a7 */ /* 0x000e6400080211ff */
[----:B-1----:R-:W-:Y:S05]  /*8250*/  @!P1 BRA `(.L_x_117) ;  /* 0x00000030008c9947 */ /* 0x002fea0003800000 */
.L_x_116:
[----:B------:R-:W-:Y:S05]  /*8260*/  @!P0 BRA `(.L_x_118) ;  /* 0x0000000000408947 */ /* 0x000fea0003800000 */
[----:B------:R-:W4:Y:S01]  /*8270*/  LDCU.64 UR8, c[0x4][0x70] ;  /* 0x01000e00ff0877ac */ /* 0x000f220008000a00 */
[----:B------:R-:W-:Y:S01]  /*8280*/  MOV R3, 0x0 ;  /* 0x0000000000037802 */ /* 0x000fe20000000f00 */
[----:B------:R-:W-:Y:S02]  /*8290*/  HFMA2 R12, -RZ, RZ, 0, 5.9604644775390625e-08 ;  /* 0x00000001ff0c7431 */ /* 0x000fe400000001ff */
[----:B------:R-:W-:Y:S02]  /*82a0*/  IMAD.MOV.U32 R8, RZ, RZ, 0x192 ;  /* 0x00000192ff087424 */ /* 0x000fe400078e00ff */
[----:B------:R-:W-:Y:S01]  /*82b0*/  IMAD.MOV.U32 R13, RZ, RZ, RZ ;  /* 0x000000ffff0d7224 */ /* 0x000fe200078e00ff */
[----:B------:R-:W5:Y:S01]  /*82c0*/  LDCU.64 UR6, c[0x4][0x78] ;  /* 0x01000f00ff0677ac */ /* 0x000f620008000a00 */
[----:B------:R-:W1:Y:S01]  /*82d0*/  LDC.64 R2, c[0x4][R3] ;  /* 0x0100000003027b82 */ /* 0x000e620000000a00 */
[----:B------:R-:W2:Y:S01]  /*82e0*/  LDCU.64 UR4, c[0x4][0x10] ;  /* 0x01000200ff0477ac */ /* 0x000ea20008000a00 */
[----:B----4-:R-:W-:Y:S01]  /*82f0*/  MOV R5, UR9 ;  /* 0x0000000900057c02 */ /* 0x010fe20008000f00 */
[----:B---3--:R-:W-:Y:S01]  /*8300*/  IMAD.U32 R4, RZ, RZ, UR8 ;  /* 0x00000008ff047e24 */ /* 0x008fe2000f8e00ff */
[----:B-----5:R-:W-:Y:S01]  /*8310*/  MOV R7, UR7 ;  /* 0x0000000700077c02 */ /* 0x020fe20008000f00 */
[----:B------:R-:W-:Y:S01]  /*8320*/  IMAD.U32 R6, RZ, RZ, UR6 ;  /* 0x00000006ff067e24 */ /* 0x000fe2000f8e00ff */
[----:B--2---:R-:W-:Y:S01]  /*8330*/  MOV R11, UR5 ;  /* 0x00000005000b7c02 */ /* 0x004fe20008000f00 */
[----:B------:R-:W-:Y:S02]  /*8340*/  IMAD.U32 R10, RZ, RZ, UR4 ;  /* 0x00000004ff0a7e24 */ /* 0x000fe4000f8e00ff */
[----:B------:R-:W-:Y:S07]  /*8350*/  LEPC R20, `(.L_x_118) ;  /* 0x000000001014794e */ /* 0x000fee0000000000 */
[----:B-1----:R-:W-:Y:S05]  /*8360*/  CALL.ABS.NOINC R2 ;  /* 0x0000000002007343 */ /* 0x002fea0003c00000 */
.L_x_118:
[----:B------:R-:W-:Y:S05]  /*8370*/  WARPSYNC.ALL ;  /* 0x0000000000007948 */ /* 0x000fea0003800000 */
[----:B------:R-:W-:Y:S01]  /*8380*/  R2UR UR4, R25 ;  /* 0x00000000190472ca */ /* 0x000fe200000e0000 */
[--C-:B------:R-:W-:Y:S01]  /*8390*/  HADD2.F32 R3, -RZ, R28.reuse.H0_H0 ;  /* 0x2000001cff037230 */ /* 0x100fe20000004100 */
[----:B------:R-:W-:Y:S01]  /*83a0*/  LOP3.LUT P0, RZ, R48, 0x40, RZ, 0xc0, !PT ;  /* 0x0000004030ff7812 */ /* 0x000fe2000780c0ff */
[--C-:B------:R-:W-:Y:S01]  /*83b0*/  HADD2.F32 R20, -RZ, R29.reuse.H0_H0 ;  /* 0x2000001dff147230 */ /* 0x100fe20000004100 */
[----:B------:R-:W-:Y:S01]  /*83c0*/  MOV R72, 0x10 ;  /* 0x0000001000487802 */ /* 0x000fe20000000f00 */
[----:B------:R-:W-:Y:S01]  /*83d0*/  HADD2.F32 R21, -RZ, R29.H1_H1 ;  /* 0x3000001dff157230 */ /* 0x000fe20000004100 */
[----:B------:R-:W-:Y:S01]  /*83e0*/  ISETP.NE.AND P1, PT, R59, RZ, PT ;  /* 0x000000ff3b00720c */ /* 0x000fe20003f25270 */
[----:B------:R-:W-:Y:S01]  /*83f0*/  BSSY.RECONVERGENT B0, `(.L_x_119) ;  /* 0x0000054000007945 */ /* 0x000fe20003800200 */
[----:B------:R-:W-:Y:S02]  /*8400*/  SEL R72, R72, 0xfffffff0, !P0 ;  /* 0xfffffff048487807 */ /* 0x000fe40004000000 */
[----:B------:R-:W-:Y:S02]  /*8410*/  ISETP.NE.AND P6, PT, R66, RZ, PT ;  /* 0x000000ff4200720c */ /* 0x000fe40003fc5270 */
[----:B------:R-:W-:Y:S01]  /*8420*/  IADD3 R68, PT, PT, R68, R72, RZ ;  /* 0x0000004844447210 */ /* 0x000fe20007ffe0ff */
[----:B---3--:R-:W1:Y:S01]  /*8430*/  LDTM.x16 R4, tmem[UR4] ;  /* 0x00000004000479ee */ /* 0x008e620008240000 */
[----:B------:R-:W-:Y:S01]  /*8440*/  ISETP.NE.U32.OR P0, PT, R64, 0x1, !P6 ;  /* 0x000000014000780c */ /* 0x000fe20007705470 */
[C---:B-12---:R-:W-:Y:S01]  /*8450*/  FMUL R0, R24.reuse, R4 ;  /* 0x0000000418007220 */ /* 0x046fe20000400000 */
[----:B------:R-:W-:Y:S02]  /*8460*/  HADD2.F32 R4, -RZ, R28.H1_H1 ;  /* 0x3000001cff047230 */ /* 0x000fe40000004100 */
[C---:B------:R-:W-:Y:S01]  /*8470*/  FMUL R2, R24.reuse, R5 ;  /* 0x0000000518027220 */ /* 0x040fe20000400000 */
[----:B------:R-:W-:Y:S01]  /*8480*/  FMUL R7, R24, R7 ;  /* 0x0000000718077220 */ /* 0x000fe20000400000 */
[----:B------:R-:W-:Y:S01]  /*8490*/  FFMA R0, R26, R3, R0 ;  /* 0x000000031a007223 */ /* 0x000fe20000000000 */
[----:B------:R-:W-:Y:S01]  /*84a0*/  FMUL R3, R24, R6 ;  /* 0x0000000618037220 */ /* 0x000fe20000400000 */
[----:B------:R-:W-:Y:S01]  /*84b0*/  FFMA R2, R26, R4, R2 ;  /* 0x000000041a027223 */ /* 0x000fe20000000002 */
[C---:B------:R-:W-:Y:S01]  /*84c0*/  FMUL R4, R24.reuse, R8 ;  /* 0x0000000818047220 */ /* 0x040fe20000400000 */
[C---:B------:R-:W-:Y:S01]  /*84d0*/  FMUL R8, R24.reuse, R12 ;  /* 0x0000000c18087220 */ /* 0x040fe20000400000 */
[----:B------:R-:W-:Y:S01]  /*84e0*/  FMUL R12, R24, R16 ;  /* 0x00000010180c7220 */ /* 0x000fe20000400000 */
[--C-:B------:R-:W-:Y:S01]  /*84f0*/  HADD2.F32 R16, -RZ, R30.reuse.H0_H0 ;  /* 0x2000001eff107230 */ /* 0x100fe20000004100 */
[----:B------:R-:W-:Y:S01]  /*8500*/  F2FP.F16.F32.PACK_AB R32, R2, R0 ;  /* 0x000000000220723e */ /* 0x000fe200000000ff */
[----:B------:R-:W-:Y:S02]  /*8510*/  HADD2.F32 R0, -RZ, R30.H1_H1 ;  /* 0x3000001eff007230 */ /* 0x000fe40000004100 */
[----:B------:R-:W-:Y:S01]  /*8520*/  FMUL R5, R24, R9 ;  /* 0x0000000918057220 */ /* 0x000fe20000400000 */
[C---:B------:R-:W-:Y:S01]  /*8530*/  FFMA R3, R26.reuse, R20, R3 ;  /* 0x000000141a037223 */ /* 0x040fe20000000003 */
[--C-:B------:R-:W-:Y:S02]  /*8540*/  HADD2.F32 R2, -RZ, R31.reuse.H0_H0 ;  /* 0x2000001fff027230 */ /* 0x100fe40000004100 */
[----:B------:R-:W-:Y:S01]  /*8550*/  FFMA R7, R26, R21, R7 ;  /* 0x000000151a077223 */ /* 0x000fe20000000007 */
[----:B------:R-:W-:Y:S01]  /*8560*/  FMUL R6, R24, R10 ;  /* 0x0000000a18067220 */ /* 0x000fe20000400000 */
[C---:B------:R-:W-:Y:S01]  /*8570*/  FFMA R4, R26.reuse, R16, R4 ;  /* 0x000000101a047223 */ /* 0x040fe20000000004 */
[----:B------:R-:W-:Y:S01]  /*8580*/  FFMA R5, R26, R0, R5 ;  /* 0x000000001a057223 */ /* 0x000fe20000000005 */
[----:B------:R-:W-:Y:S02]  /*8590*/  HADD2.F32 R16, -RZ, R31.H1_H1 ;  /* 0x3000001fff107230 */ /* 0x000fe40000004100 */
[----:B------:R-:W-:Y:S01]  /*85a0*/  FMUL R11, R24, R11 ;  /* 0x0000000b180b7220 */ /* 0x000fe20000400000 */
[--C-:B------:R-:W-:Y:S02]  /*85b0*/  HADD2.F32 R0, -RZ, R36.reuse.H0_H0 ;  /* 0x20000024ff007230 */ /* 0x100fe40000004100 */
[----:B------:R-:W-:Y:S01]  /*85c0*/  FFMA R6, R26, R2, R6 ;  /* 0x000000021a067223 */ /* 0x000fe20000000006 */
[----:B------:R-:W-:Y:S02]  /*85d0*/  HADD2.F32 R2, -RZ, R36.H1_H1 ;  /* 0x30000024ff027230 */ /* 0x000fe40000004100 */
[----:B------:R-:W-:Y:S01]  /*85e0*/  FMUL R9, R24, R13 ;  /* 0x0000000d18097220 */ /* 0x000fe20000400000 */
[C---:B------:R-:W-:Y:S01]  /*85f0*/  FFMA R11, R26.reuse, R16, R11 ;  /* 0x000000101a0b7223 */ /* 0x040fe2000000000b */
[C---:B------:R-:W-:Y:S01]  /*8600*/  FFMA R8, R26.reuse, R0, R8 ;  /* 0x000000001a087223 */ /* 0x040fe20000000008 */
[--C-:B------:R-:W-:Y:S02]  /*8610*/  HADD2.F32 R0, -RZ, R37.reuse.H0_H0 ;  /* 0x20000025ff007230 */ /* 0x100fe40000004100 */
[----:B------:R-:W-:Y:S01]  /*8620*/  FFMA R9, R26, R2, R9 ;  /* 0x000000021a097223 */ /* 0x000fe20000000009 */
[C---:B------:R-:W-:Y:S01]  /*8630*/  FMUL R10, R24.reuse, R14 ;  /* 0x0000000e180a7220 */ /* 0x040fe20000400000 */
[----:B------:R-:W-:Y:S02]  /*8640*/  HADD2.F32 R2, -RZ, R37.H1_H1 ;  /* 0x30000025ff027230 */ /* 0x000fe40000004100 */
[----:B------:R-:W-:Y:S01]  /*8650*/  FMUL R15, R24, R15 ;  /* 0x0000000f180f7220 */ /* 0x000fe20000400000 */
[----:B------:R-:W-:Y:S01]  /*8660*/  F2FP.F16.F32.PACK_AB R33, R7, R3 ;  /* 0x000000030721723e */ /* 0x000fe200000000ff */
[C---:B------:R-:W-:Y:S01]  /*8670*/  FFMA R10, R26.reuse, R0, R10 ;  /* 0x000000001a0a7223 */ /* 0x040fe2000000000a */
[--C-:B------:R-:W-:Y:S01]  /*8680*/  HADD2.F32 R3, -RZ, R38.reuse.H0_H0 ;  /* 0x20000026ff037230 */ /* 0x100fe20000004100 */
[----:B------:R-:W-:Y:S01]  /*8690*/  F2FP.F16.F32.PACK_AB R34, R5, R4 ;  /* 0x000000040522723e */ /* 0x000fe200000000ff */
[----:B------:R-:W-:Y:S02]  /*86a0*/  HADD2.F32 R0, -RZ, R38.H1_H1 ;  /* 0x30000026ff007230 */ /* 0x000fe40000004100 */
[----:B------:R-:W-:Y:S01]  /*86b0*/  FFMA R15, R26, R2, R15 ;  /* 0x000000021a0f7223 */ /* 0x000fe2000000000f */
[C---:B------:R-:W-:Y:S01]  /*86c0*/  FMUL R13, R24.reuse, R17 ;  /* 0x00000011180d7220 */ /* 0x040fe20000400000 */
[--C-:B------:R-:W-:Y:S02]  /*86d0*/  HADD2.F32 R4, -RZ, R39.reuse.H0_H0 ;  /* 0x20000027ff047230 */ /* 0x100fe40000004100 */
[C---:B------:R-:W-:Y:S01]  /*86e0*/  FMUL R14, R24.reuse, R18 ;  /* 0x00000012180e7220 */ /* 0x040fe20000400000 */
[----:B------:R-:W-:Y:S02]  /*86f0*/  HADD2.F32 R2, -RZ, R39.H1_H1 ;  /* 0x30000027ff027230 */ /* 0x000fe40000004100 */
[----:B------:R-:W-:Y:S01]  /*8700*/  FMUL R19, R24, R19 ;  /* 0x0000001318137220 */ /* 0x000fe20000400000 */
[----:B------:R-:W-:Y:S01]  /*8710*/  F2FP.F16.F32.PACK_AB R35, R11, R6 ;  /* 0x000000060b23723e */ /* 0x000fe200000000ff */
[C---:B------:R-:W-:Y:S01]  /*8720*/  FFMA R12, R26.reuse, R3, R12 ;  /* 0x000000031a0c7223 */ /* 0x040fe2000000000c */
[C---:B------:R-:W-:Y:S01]  /*8730*/  FFMA R13, R26.reuse, R0, R13 ;  /* 0x000000001a0d7223 */ /* 0x040fe2000000000d */
[C---:B------:R-:W-:Y:S01]  /*8740*/  FFMA R14, R26.reuse, R4, R14 ;  /* 0x000000041a0e7223 */ /* 0x040fe2000000000e */
[----:B------:R-:W-:Y:S01]  /*8750*/  FFMA R19, R26, R2, R19 ;  /* 0x000000021a137223 */ /* 0x000fe20000000013 */
[----:B------:R1:W-:Y:S01]  /*8760*/  STS.128 [R67+UR50+0x200], R32 ;  /* 0x0002002043007988 */ /* 0x0003e20008000c32 */
[----:B------:R-:W-:Y:S02]  /*8770*/  F2FP.F16.F32.PACK_AB R8, R9, R8 ;  /* 0x000000080908723e */ /* 0x000fe400000000ff */
[----:B------:R-:W-:Y:S02]  /*8780*/  F2FP.F16.F32.PACK_AB R9, R15, R10 ;  /* 0x0000000a0f09723e */ /* 0x000fe400000000ff */
[----:B------:R-:W-:Y:S02]  /*8790*/  F2FP.F16.F32.PACK_AB R10, R13, R12 ;  /* 0x0000000c0d0a723e */ /* 0x000fe400000000ff */
[----:B------:R-:W-:Y:S05]  /*87a0*/  F2FP.F16.F32.PACK_AB R11, R19, R14 ;  /* 0x0000000e130b723e */ /* 0x000fea00000000ff */
[----:B------:R1:W-:Y:S01]  /*87b0*/  STS.128 [R68+0x200], R8 ;  /* 0x0002000844007388 */ /* 0x0003e20000000c00 */
[----:B------:R-:W-:Y:S01]  /*87c0*/  @!PT LDS RZ, [RZ] ;  /* 0x00000000fffff984 */ /* 0x000fe20000000800 */
[----:B------:R-:W-:Y:S01]  /*87d0*/  @!PT LDS RZ, [RZ] ;  /* 0x00000000fffff984 */ /* 0x000fe20000000800 */
[----:B------:R-:W-:Y:S01]  /*87e0*/  @!PT LDS RZ, [RZ] ;  /* 0x00000000fffff984 */ /* 0x000fe20000000800 */
[----:B------:R-:W-:Y:S01]  /*87f0*/  @!PT LDS RZ, [RZ] ;  /* 0x00000000fffff984 */ /* 0x000fe20000000800 */
[----:B------:R2:W-:Y:S07]  /*8800*/  MEMBAR.ALL.CTA ;  /* 0x0000000000007992 */ /* 0x0005ee0000008000 */
[----:B--2---:R-:W2:Y:S02]  /*8810*/  FENCE.VIEW.ASYNC.S ;  /* 0x00000000000073c6 */ /* 0x004ea40000000000 */
[----:B--2---:R-:W-:Y:S06]  /*8820*/  BAR.SYNC.DEFER_BLOCKING 0x1, 0x80 ;  /* 0x0042000000007b1d */ /* 0x004fec0000010000 */
[----:B------:R-:W-:Y:S05]  /*8830*/  @P1 BRA `(.L_x_120) ;  /* 0x00000000003c1947 */ /* 0x000fea0003800000 */
[----:B------:R-:W2:Y:S01]  /*8840*/  LDCU.64 UR8, c[0x0][0x348] ;  /* 0x00006900ff0877ac */ /* 0x000ea20008000a00 */
[----:B------:R-:W-:Y:S01]  /*8850*/  UIADD3 UR4, UPT, UPT, UR50, 0x200, URZ ;  /* 0x0000020032047890 */ /* 0x000fe2000fffe0ff */
[----:B------:R-:W-:Y:S01]  /*8860*/  UMOV UR41, UR51 ;  /* 0x0000003300297c82 */ /* 0x000fe20008000000 */
[----:B------:R-:W-:Y:S02]  /*8870*/  UIADD3 UR6, UPT, UPT, UR50, 0xa00, URZ ;  /* 0x00000a0032067890 */ /* 0x000fe4000fffe0ff */
[----:B------:R-:W-:Y:S02]  /*8880*/  UIADD3 UR7, UPT, UPT, UR51, 0x40, URZ ;  /* 0x0000004033077890 */ /* 0x000fe4000fffe0ff */
[----:B------:R-:W-:Y:S04]  /*8890*/  MOV R54, UR4 ;  /* 0x0000000400367c02 */ /* 0x000fe80008000f00 */
[----:B------:R-:W-:Y:S01]  /*88a0*/  R2UR UR40, R54 ;  /* 0x00000000362872ca */ /* 0x000fe200000e0000 */
[----:B--2---:R-:W-:Y:S04]  /*88b0*/  UIADD3 UR4, UP0, UPT, UR8, 0x780, URZ ;  /* 0x0000078008047890 */ /* 0x004fe8000ff1e0ff */
[----:B------:R-:W-:Y:S09]  /*88c0*/  UIADD3.X UR5, UPT, UPT, URZ, UR9, URZ, UP0, !UPT ;  /* 0x00000009ff057290 */ /* 0x000ff200087fe4ff */
[----:B------:R2:W-:Y:S02]  /*88d0*/  UTMASTG.5D [UR40], [UR4] ;  /* 0x00000028040073b5 */ /* 0x0005e40008020000 */
[----:B--2---:R-:W-:Y:S01]  /*88e0*/  UMOV UR40, UR6 ;  /* 0x0000000600287c82 */ /* 0x004fe20008000000 */
[----:B------:R-:W-:Y:S02]  /*88f0*/  UMOV UR41, UR7 ;  /* 0x0000000700297c82 */ /* 0x000fe40008000000 */
[----:B------:R2:W-:Y:S01]  /*8900*/  UTMASTG.5D [UR40], [UR4] ;  /* 0x00000028040073b5 */ /* 0x0005e20008020000 */
[----:B------:R0:W-:Y:S01]  /*8910*/  UTMACMDFLUSH ;  /* 0x00000000000079b7 */ /* 0x0001e20000000000 */
[----:B--2---:R-:W-:Y:S04]  /*8920*/  DEPBAR.LE SB0, 0x1 ;  /* 0x000080400000791a */ /* 0x004fe80000000000 */
.L_x_120:
[----:B------:R-:W-:Y:S05]  /*8930*/  BSYNC.RECONVERGENT B0 ;  /* 0x0000000000007941 */ /* 0x000fea0003800200 */
.L_x_119:
[----:B------:R-:W-:Y:S01]  /*8940*/  BAR.SYNC.DEFER_BLOCKING 0x1, 0x80 ;  /* 0x0042000000007b1d */ /* 0x000fe20000010000 */
[----:B------:R-:W-:Y:S01]  /*8950*/  LEA R4, R27, UR50, 0x3 ;  /* 0x000000321b047c11 */ /* 0x000fe2000f8e18ff */
[----:B------:R-:W-:Y:S01]  /*8960*/  UISETP.NE.AND UP0, UPT, UR55, URZ, UPT ;  /* 0x000000ff3700728c */ /* 0x000fe2000bf05270 */
[----:B------:R-:W-:Y:S08]  /*8970*/  @P0 SHF.L.U32 R3, R57, 0x1f, RZ ;  /* 0x0000001f39030819 */ /* 0x000ff000000006ff */
[----:B------:R-:W-:Y:S05]  /*8980*/  BRA.U !UP0, `(.L_x_121) ;  /* 0x0000000108287547 */ /* 0x000fea000b800000 */
[----:B------:R-:W2:Y:S01]  /*8990*/  S2R R0, SR_CgaCtaId ;  /* 0x0000000000007919 */ /* 0x000ea20000008800 */
[----:B------:R-:W-:Y:S01]  /*89a0*/  ISETP.NE.U32.OR P1, PT, R64, 0x1, !P6 ;  /* 0x000000014000780c */ /* 0x000fe20007725470 */
[----:B------:R-:W-:Y:S01]  /*89b0*/  IMAD.U32 R2, RZ, RZ, UR53 ;  /* 0x00000035ff027e24 */ /* 0x000fe2000f8e00ff */
[----:B------:R-:W-:Y:S04]  /*89c0*/  UIADD3 UR4, UPT, UPT, UR53, 0x1, URZ ;  /* 0x0000000135047890 */ /* 0x000fe8000fffe0ff */
[----:B------:R-:W-:Y:S04]  /*89d0*/  UISETP.NE.AND UP0, UPT, UR4, 0x4, UPT ;  /* 0x000000040400788c */ /* 0x000fe8000bf05270 */
[----:B------:R-:W-:Y:S03]  /*89e0*/  USEL UR53, UR4, URZ, UP0 ;  /* 0x000000ff04357287 */ /* 0x000fe60008000000 */
[----:B------:R-:W-:Y:S05]  /*89f0*/  @P1 LEA R2, R2, UR50, 0x3 ;  /* 0x0000003202021c11 */ /* 0x000fea000f8e18ff */
[----:B------:R-:W-:Y:S05]  /*8a00*/  @P1 VIADD R2, R2, 0xf0 ;  /* 0x000000f002021836 */ /* 0x000fea0000000000 */
[----:B--2---:R-:W-:Y:S04]  /*8a10*/  @P1 PRMT R0, R0, 0x654, R2 ;  /* 0x0000065400001816 */ /* 0x004fe80000000002 */
[----:B------:R2:W-:Y:S03]  /*8a20*/  @P1 SYNCS.ARRIVE.TRANS64.RED.A1T0 RZ, [R0+URZ], RZ ;  /* 0x000000ff00ff19a7 */ /* 0x0005e600081004ff */
.L_x_121:
[----:B------:R-:W3:Y:S01]  /*8a30*/  @P0 SYNCS.PHASECHK.TRANS64.TRYWAIT P1, [R4+URZ+0xd0], R3 ;  /* 0x0000d003040005a7 */ /* 0x000ee200080211ff */
[----:B------:R-:W-:Y:S01]  /*8a40*/  BSSY B1, `(.L_x_122) ;  /* 0x0000011000017945 */ /* 0x000fe20003800000 */
[----:B---3--:R-:W-:Y:S03]  /*8a50*/  @P0 SEL R69, RZ, 0x1, !P1 ;  /* 0x00000001ff450807 */ /* 0x008fe60004800000 */
[----:B------:R-:W-:Y:S05]  /*8a60*/  @!P0 BRA `(.L_x_123) ;  /* 0x0000000000388947 */ /* 0x000fea0003800000 */
[----:B------:R-:W-:Y:S01]  /*8a70*/  ISETP.NE.U32.AND P0, PT, R70, 0x1, PT ;  /* 0x000000014600780c */ /* 0x000fe20003f05070 */
[----:B------:R-:W-:Y:S01]  /*8a80*/  BSSY B0, `(.L_x_124) ;  /* 0x0000009000007945 */ /* 0x000fe20003800000 */
[----:B------:R-:W-:Y:S11]  /*8a90*/  ISETP.NE.AND P1, PT, R69, RZ, PT ;  /* 0x000000ff4500720c */ /* 0x000ff60003f25270 */
[----:B------:R-:W-:Y:S05]  /*8aa0*/  @P0 IMAD R3, R27, 0x1000, R67 ;  /* 0x000010001b030824 */ /* 0x000fea00078e0243 */
[----:B------:R-:W-:Y:S05]  /*8ab0*/  @P0 IADD3 R2, PT, PT, R3, UR50, RZ ;  /* 0x0000003203020c10 */ /* 0x000fea000fffe0ff */
[----:B------:R-:W-:Y:S01]  /*8ac0*/  @P0 IMAD.IADD R2, R72, 0x1, R2 ;  /* 0x0000000148020824 */ /* 0x000fe200078e0202 */
[----:B------:R-:W-:Y:S06]  /*8ad0*/  @P1 BRA `(.L_x_125) ;  /* 0x00000000000c1947 */ /* 0x000fec0003800000 */
[----:B--2---:R-:W-:Y:S04]  /*8ae0*/  SHF.L.U32 R0, R57, 0x1f, RZ ;  /* 0x0000001f39007819 */ /* 0x004fe800000006ff */
[----:B------:R-:W2:Y:S02]  /*8af0*/  SYNCS.PHASECHK.TRANS64.TRYWAIT P1, [R4+URZ+0xd0], R0 ;  /* 0x0000d000040075a7 */ /* 0x000ea400080211ff */
[----:B--2---:R-:W-:Y:S05]  /*8b00*/  @!P1 BRA `(.L_x_126) ;  /* 0x0000002800749947 */ /* 0x004fea0003800000 */
.L_x_125:
[----:B------:R-:W-:Y:S05]  /*8b10*/  BSYNC B0 ;  /* 0x0000000000007941 */ /* 0x000fea0003800000 */
.L_x_124:
[----:B------:R3:W4:Y:S01]  /*8b20*/  @P0 LDS.128 R28, [R3+UR50+0x200] ;  /* 0x00020032031c0984 */ /* 0x0007220008000c00 */
[----:B------:R-:W-:Y:S03]  /*8b30*/  IADD3 R27, PT, PT, R27, 0x1, RZ ;  /* 0x000000011b1b7810 */ /* 0x000fe60007ffe0ff */
[----:B------:R3:W1:Y:S04]  /*8b40*/  @P0 LDS.128 R36, [R2+0x200] ;  /* 0x0002000002240984 */ /* 0x0006680000000c00 */
.L_x_123:
[----:B------:R-:W-:Y:S05]  /*8b50*/  BSYNC B1 ;  /* 0x0000000000017941 */ /* 0x000fea0003800000 */
.L_x_122:
[----:B--2---:R-:W-:Y:S05]  /*8b60*/  VIADD R0, R25, 0x10 ;  /* 0x0000001019007836 */ /* 0x004fea0000000000 */
[----:B------:R-:W-:Y:S04]  /*8b70*/  SHF.R.U32.HI R0, RZ, 0x15, R0 ;  /* 0x00000015ff007819 */ /* 0x000fe80000011600 */
[----:B------:R-:W-:Y:S11]  /*8b80*/  LOP3.LUT P0, RZ, R0, 0x3, R50, 0x48, !PT ;  /* 0x0000000300ff7812 */ /* 0x000ff60007804832 */
[----:B------:R-:W-:Y:S02]  /*8b90*/  @!UPT UIADD3 URZ, UPT, UPT, URZ, URZ, URZ ;  /* 0x000000fffffff290 */ /* 0x000fe4000fffe0ff */
[----:B------:R-:W-:Y:S05]  /*8ba0*/  @!P0 BRA `(.L_x_127) ;  /* 0x0000000000408947 */ /* 0x000fea0003800000 */
[----:B------:R-:W2:Y:S01]  /*8bb0*/  LDCU.64 UR8, c[0x4][0x70] ;  /* 0x01000e00ff0877ac */ /* 0x000ea20008000a00 */
[----:B---3--:R-:W-:Y:S01]  /*8bc0*/  MOV R3, 0x0 ;  /* 0x0000000000037802 */ /* 0x008fe20000000f00 */
[----:B------:R-:W-:Y:S02]  /*8bd0*/  HFMA2 R12, -RZ, RZ, 0, 5.9604644775390625e-08 ;  /* 0x00000001ff0c7431 */ /* 0x000fe400000001ff */
[----:B-1----:R-:W-:Y:S02]  /*8be0*/  IMAD.MOV.U32 R8, RZ, RZ, 0x192 ;  /* 0x00000192ff087424 */ /* 0x002fe400078e00ff */
[----:B------:R-:W-:Y:S01]  /*8bf0*/  IMAD.MOV.U32 R13, RZ, RZ, RZ ;  /* 0x000000ffff0d7224 */ /* 0x000fe200078e00ff */
[----:B------:R-:W1:Y:S01]  /*8c00*/  LDCU.64 UR6, c[0x4][0x78] ;  /* 0x01000f00ff0677ac */ /* 0x000e620008000a00 */
[----:B------:R-:W3:Y:S01]  /*8c10*/  LDC.64 R2, c[0x4][R3] ;  /* 0x0100000003027b82 */ /* 0x000ee20000000a00 */
[----:B------:R-:W5:Y:S01]  /*8c20*/  LDCU.64 UR4, c[0x4][0x10] ;  /* 0x01000200ff0477ac */ /* 0x000f620008000a00 */
[----:B--2---:R-:W-:Y:S01]  /*8c30*/  MOV R5, UR9 ;  /* 0x0000000900057c02 */ /* 0x004fe20008000f00 */
[----:B------:R-:W-:Y:S01]  /*8c40*/  IMAD.U32 R4, RZ, RZ, UR8 ;  /* 0x00000008ff047e24 */ /* 0x000fe2000f8e00ff */
[----:B-1----:R-:W-:Y:S01]  /*8c50*/  MOV R7, UR7 ;  /* 0x0000000700077c02 */ /* 0x002fe20008000f00 */
[----:B------:R-:W-:Y:S01]  /*8c60*/  IMAD.U32 R6, RZ, RZ, UR6 ;  /* 0x00000006ff067e24 */ /* 0x000fe2000f8e00ff */
[----:B-----5:R-:W-:Y:S01]  /*8c70*/  MOV R11, UR5 ;  /* 0x00000005000b7c02 */ /* 0x020fe20008000f00 */
[----:B------:R-:W-:Y:S02]  /*8c80*/  IMAD.U32 R10, RZ, RZ, UR4 ;  /* 0x00000004ff0a7e24 */ /* 0x000fe4000f8e00ff */
[----:B------:R-:W-:Y:S07]  /*8c90*/  LEPC R20, `(.L_x_127) ;  /* 0x000000001014794e */ /* 0x000fee0000000000 */
[----:B---34-:R-:W-:Y:S05]  /*8ca0*/  CALL.ABS.NOINC R2 ;  /* 0x0000000002007343 */ /* 0x018fea0003c00000 */
.L_x_127:
[----:B------:R-:W-:Y:S01]  /*8cb0*/  ISETP.NE.AND P6, PT, R66, RZ, PT ;  /* 0x000000ff4200720c */ /* 0x000fe20003fc5270 */
[----:B------:R-:W-:Y:S05]  /*8cc0*/  WARPSYNC.ALL ;  /* 0x0000000000007948 */ /* 0x000fea0003800000 */
[----:B------:R-:W-:Y:S01]  /*8cd0*/  R2UR UR4, R25 ;  /* 0x00000000190472ca */ /* 0x000fe200000e0000 */
[----:B------:R-:W2:Y:S01]  /*8ce0*/  S2R R71, SR_CgaCtaId ;  /* 0x0000000000477919 */ /* 0x000ea20000008800 */
[--C-:B---34-:R-:W-:Y:S01]  /*8cf0*/  HADD2.F32 R3, -RZ, R28.reuse.H0_H0 ;  /* 0x2000001cff037230 */ /* 0x118fe20000004100 */
[----:B------:R-:W-:Y:S01]  /*8d00*/  ISETP.NE.U32.OR P0, PT, R64, 0x1, !P6 ;  /* 0x000000014000780c */ /* 0x000fe20007705470 */
[--C-:B------:R-:W-:Y:S01]  /*8d10*/  HADD2.F32 R20, -RZ, R29.reuse.H0_H0 ;  /* 0x2000001dff147230 */ /* 0x100fe20000004100 */
[----:B------:R-:W-:Y:S01]  /*8d20*/  ISETP.NE.AND P1, PT, R59, RZ, PT ;  /* 0x000000ff3b00720c */ /* 0x000fe20003f25270 */
[----:B------:R-:W-:Y:S01]  /*8d30*/  HADD2.F32 R21, -RZ, R29.H1_H1 ;  /* 0x3000001dff157230 */ /* 0x000fe20000004100 */
[----:B------:R-:W-:Y:S06]  /*8d40*/  BSSY.RECONVERGENT B0, `(.L_x_128) ;  /* 0x0000054000007945 */ /* 0x000fec0003800200 */
[----:B-1----:R-:W1:Y:S02]  /*8d50*/  LDTM.x16 R4, tmem[UR4+0x10] ;  /* 0x00001004000479ee */ /* 0x002e640008240000 */
[C---:B-1----:R-:W-:Y:S01]  /*8d60*/  FMUL R0, R24.reuse, R4 ;  /* 0x0000000418007220 */ /* 0x042fe20000400000 */
[----:B------:R-:W-:Y:S02]  /*8d70*/  HADD2.F32 R4, -RZ, R28.H1_H1 ;  /* 0x3000001cff047230 */ /* 0x000fe40000004100 */
[C---:B------:R-:W-:Y:S01]  /*8d80*/  FMUL R2, R24.reuse, R5 ;  /* 0x0000000518027220 */ /* 0x040fe20000400000 */
[----:B------:R-:W-:Y:S01]  /*8d90*/  FMUL R7, R24, R7 ;  /* 0x0000000718077220 */ /* 0x000fe20000400000 */
[----:B------:R-:W-:Y:S01]  /*8da0*/  FFMA R0, R26, R3, R0 ;  /* 0x000000031a007223 */ /* 0x000fe20000000000 */
[----:B------:R-:W-:Y:S01]  /*8db0*/  FMUL R3, R24, R6 ;  /* 0x0000000618037220 */ /* 0x000fe20000400000 */
[----:B------:R-:W-:Y:S01]  /*8dc0*/  FFMA R2, R26, R4, R2 ;  /* 0x000000041a027223 */ /* 0x000fe20000000002 */
[C---:B------:R-:W-:Y:S01]  /*8dd0*/  FMUL R4, R24.reuse, R8 ;  /* 0x0000000818047220 */ /* 0x040fe20000400000 */
[----:B------:R-:W-:Y:S01]  /*8de0*/  FMUL R5, R24, R9 ;  /* 0x0000000918057220 */ /* 0x000fe20000400000 */
[C---:B------:R-:W-:Y:S01]  /*8df0*/  FFMA R3, R26.reuse, R20, R3 ;  /* 0x000000141a037223 */ /* 0x040fe20000000003 */
[----:B------:R-:W-:Y:S01]  /*8e00*/  FFMA R7, R26, R21, R7 ;  /* 0x000000151a077223 */ /* 0x000fe20000000007 */
[----:B------:R-:W-:Y:S01]  /*8e10*/  F2FP.F16.F32.PACK_AB R32, R2, R0 ;  /* 0x000000000220723e */ /* 0x000fe200000000ff */
[--C-:B------:R-:W-:Y:S02]  /*8e20*/  HADD2.F32 R0, -RZ, R30.reuse.H0_H0 ;  /* 0x2000001eff007230 */ /* 0x100fe40000004100 */
[C---:B------:R-:W-:Y:S01]  /*8e30*/  FMUL R8, R24.reuse, R12 ;  /* 0x0000000c18087220 */ /* 0x040fe20000400000 */
[----:B------:R-:W-:Y:S02]  /*8e40*/  HADD2.F32 R2, -RZ, R30.H1_H1 ;  /* 0x3000001eff027230 */ /* 0x000fe40000004100 */
[C---:B------:R-:W-:Y:S01]  /*8e50*/  FMUL R9, R24.reuse, R13 ;  /* 0x0000000d18097220 */ /* 0x040fe20000400000 */
[C---:B------:R-:W-:Y:S01]  /*8e60*/  FMUL R12, R24.reuse, R16 ;  /* 0x00000010180c7220 */ /* 0x040fe20000400000 */
[----:B------:R-:W-:Y:S01]  /*8e70*/  FMUL R13, R24, R17 ;  /* 0x00000011180d7220 */ /* 0x000fe20000400000 */
[--C-:B------:R-:W-:Y:S02]  /*8e80*/  HADD2.F32 R16, -RZ, R31.reuse.H0_H0 ;  /* 0x2000001fff107230 */ /* 0x100fe40000004100 */
[----:B------:R-:W-:Y:S01]  /*8e90*/  FFMA R4, R26, R0, R4 ;  /* 0x000000001a047223 */ /* 0x000fe20000000004 */
[----:B------:R-:W-:Y:S01]  /*8ea0*/  FMUL R6, R24, R10 ;  /* 0x0000000a18067220 */ /* 0x000fe20000400000 */
[----:B------:R-:W-:Y:S02]  /*8eb0*/  HADD2.F32 R17, -RZ, R31.H1_H1 ;  /* 0x3000001fff117230 */ /* 0x000fe40000004100 */
[----:B------:R-:W-:Y:S01]  /*8ec0*/  FFMA R5, R26, R2, R5 ;  /* 0x000000021a057223 */ /* 0x000fe20000000005 */
[----:B------:R-:W-:Y:S01]  /*8ed0*/  FMUL R11, R24, R11 ;  /* 0x0000000b180b7220 */ /* 0x000fe20000400000 */
[--C-:B------:R-:W-:Y:S01]  /*8ee0*/  HADD2.F32 R0, -RZ, R36.reuse.H0_H0 ;  /* 0x20000024ff007230 */ /* 0x100fe20000004100 */
[----:B------:R-:W-:Y:S01]  /*8ef0*/  F2FP.F16.F32.PACK_AB R33, R7, R3 ;  /* 0x000000030721723e */ /* 0x000fe200000000ff */
[----:B------:R-:W-:Y:S02]  /*8f00*/  HADD2.F32 R2, -RZ, R36.H1_H1 ;  /* 0x30000024ff027230 */ /* 0x000fe40000004100 */
[----:B------:R-:W-:Y:S01]  /*8f10*/  FFMA R6, R26, R16, R6 ;  /* 0x000000101a067223 */ /* 0x000fe20000000006 */
[--C-:B------:R-:W-:Y:S02]  /*8f20*/  HADD2.F32 R3, -RZ, R37.reuse.H0_H0 ;  /* 0x20000025ff037230 */ /* 0x100fe40000004100 */
[----:B------:R-:W-:Y:S01]  /*8f30*/  FMUL R10, R24, R14 ;  /* 0x0000000e180a7220 */ /* 0x000fe20000400000 */
[C---:B------:R-:W-:Y:S01]  /*8f40*/  FFMA R11, R26.reuse, R17, R11 ;  /* 0x000000111a0b7223 */ /* 0x040fe2000000000b */
[C---:B------:R-:W-:Y:S01]  /*8f50*/  FFMA R8, R26.reuse, R0, R8 ;  /* 0x000000001a087223 */ /* 0x040fe20000000008 */
[C---:B------:R-:W-:Y:S01]  /*8f60*/  FFMA R9, R26.reuse, R2, R9 ;  /* 0x000000021a097223 */ /* 0x040fe20000000009 */
[----:B------:R-:W-:Y:S02]  /*8f70*/  HADD2.F32 R0, -RZ, R37.H1_H1 ;  /* 0x30000025ff007230 */ /* 0x000fe40000004100 */
[----:B------:R-:W-:Y:S01]  /*8f80*/  FFMA R10, R26, R3, R10 ;  /* 0x000000031a0a7223 */ /* 0x000fe2000000000a */
[C---:B------:R-:W-:Y:S01]  /*8f90*/  FMUL R15, R24.reuse, R15 ;  /* 0x0000000f180f7220 */ /* 0x040fe20000400000 */
[--C-:B------:R-:W-:Y:S01]  /*8fa0*/  HADD2.F32 R2, -RZ, R38.reuse.H0_H0 ;  /* 0x20000026ff027230 */ /* 0x100fe20000004100 */
[----:B------:R-:W-:Y:S01]  /*8fb0*/  F2FP.F16.F32.PACK_AB R34, R5, R4 ;  /* 0x000000040522723e */ /* 0x000fe200000000ff */
[----:B------:R-:W-:Y:S02]  /*8fc0*/  HADD2.F32 R3, -RZ, R38.H1_H1 ;  /* 0x30000026ff037230 */ /* 0x000fe40000004100 */
[----:B------:R-:W-:Y:S01]  /*8fd0*/  FMUL R14, R24, R18 ;  /* 0x00000012180e7220 */ /* 0x000fe20000400000 */
[--C-:B------:R-:W-:Y:S02]  /*8fe0*/  HADD2.F32 R4, -RZ, R39.reuse.H0_H0 ;  /* 0x20000027ff047230 */ /* 0x100fe40000004100 */
[----:B------:R-:W-:Y:S01]  /*8ff0*/  FFMA R15, R26, R0, R15 ;  /* 0x000000001a0f7223 */ /* 0x000fe2000000000f */
        /* <DEDUP_REMOVED lines=11> */
[----:B------:R-:W-:Y:S02]  /*90b0*/  F2FP.F16.F32.PACK_AB R11, R19, R14 ;  /* 0x0000000e130b723e */ /* 0x000fe400000000ff */
[----:B------:R-:W-:Y:S02]  /*90c0*/  MOV R0, UR53 ;  /* 0x0000003500007c02 */ /* 0x000fe40008000f00 */
[----:B------:R-:W-:Y:S01]  /*90d0*/  LEA R2, R27, UR50, 0x3 ;  /* 0x000000321b027c11 */ /* 0x000fe2000f8e18ff */
[----:B------:R1:W-:Y:S01]  /*90e0*/  STS.128 [R68+0x1200], R8 ;  /* 0x0012000844007388 */ /* 0x0003e20000000c00 */
[----:B------:R-:W-:Y:S02]  /*90f0*/  @P0 LEA R0, R0, UR50, 0x3 ;  /* 0x0000003200000c11 */ /* 0x000fe4000f8e18ff */
[----:B------:R-:W-:Y:S02]  /*9100*/  @P0 SHF.L.U32 R3, R57, 0x1f, RZ ;  /* 0x0000001f39030819 */ /* 0x000fe400000006ff */
[----:B------:R-:W-:Y:S01]  /*9110*/  @P0 IADD3 R0, PT, PT, R0, 0xf0, RZ ;  /* 0x000000f000000810 */ /* 0x000fe20007ffe0ff */
[----:B------:R-:W-:Y:S01]  /*9120*/  @!PT LDS RZ, [RZ] ;  /* 0x00000000fffff984 */ /* 0x000fe20000000800 */
[----:B------:R-:W-:Y:S01]  /*9130*/  @!PT LDS RZ, [RZ] ;  /* 0x00000000fffff984 */ /* 0x000fe20000000800 */
[----:B------:R-:W-:Y:S01]  /*9140*/  @!PT LDS RZ, [RZ] ;  /* 0x00000000fffff984 */ /* 0x000fe20000000800 */
[----:B------:R-:W-:Y:S01]  /*9150*/  @!PT LDS RZ, [RZ] ;  /* 0x00000000fffff984 */ /* 0x000fe20000000800 */
[----:B------:R3:W-:Y:S06]  /*9160*/  MEMBAR.ALL.CTA ;  /* 0x0000000000007992 */ /* 0x0007ec0000008000 */
[----:B---3--:R-:W3:Y:S01]  /*9170*/  FENCE.VIEW.ASYNC.S ;  /* 0x00000000000073c6 */ /* 0x008ee20000000000 */
[----:B--2---:R-:W-:Y:S01]  /*9180*/  @P0 PRMT R0, R71, 0x654, R0 ;  /* 0x0000065447000816 */ /* 0x004fe20000000000 */
[----:B---3--:R-:W-:Y:S06]  /*9190*/  BAR.SYNC.DEFER_BLOCKING 0x1, 0x80 ;  /* 0x0042000000007b1d */ /* 0x008fec0000010000 */
[----:B------:R-:W-:Y:S05]  /*91a0*/  @P1 BRA `(.L_x_129) ;  /* 0x0000000000341947 */ /* 0x000fea0003800000 */
[----:B------:R-:W2:Y:S01]  /*91b0*/  LDCU.64 UR8, c[0x0][0x348] ;  /* 0x00006900ff0877ac */ /* 0x000ea20008000a00 */
[----:B------:R-:W-:Y:S02]  /*91c0*/  UIADD3 UR40, UPT, UPT, UR50, 0x1200, URZ ;  /* 0x0000120032287890 */ /* 0x000fe4000fffe0ff */
[----:B------:R-:W-:Y:S02]  /*91d0*/  UIADD3 UR41, UPT, UPT, UR51, 0x10, URZ ;  /* 0x0000001033297890 */ /* 0x000fe4000fffe0ff */
[----:B------:R-:W-:Y:S02]  /*91e0*/  UIADD3 UR6, UPT, UPT, UR50, 0x1a00, URZ ;  /* 0x00001a0032067890 */ /* 0x000fe4000fffe0ff */
[----:B------:R-:W-:Y:S02]  /*91f0*/  UIADD3 UR7, UPT, UPT, UR51, 0x50, URZ ;  /* 0x0000005033077890 */ /* 0x000fe4000fffe0ff */
        /* <DEDUP_REMOVED lines=8> */
.L_x_129:
[----:B------:R-:W-:Y:S05]  /*9280*/  BSYNC.RECONVERGENT B0 ;  /* 0x0000000000007941 */ /* 0x000fea0003800200 */
.L_x_128:
[----:B------:R-:W-:Y:S01]  /*9290*/  BAR.SYNC.DEFER_BLOCKING 0x1, 0x80 ;  /* 0x0042000000007b1d */ /* 0x000fe20000010000 */
[----:B------:R-:W-:Y:S04]  /*92a0*/  UIADD3 UR4, UPT, UPT, UR53, 0x1, URZ ;  /* 0x0000000135047890 */ /* 0x000fe8000fffe0ff */
[----:B------:R-:W-:Y:S04]  /*92b0*/  UISETP.NE.AND UP0, UPT, UR4, 0x4, UPT ;  /* 0x000000040400788c */ /* 0x000fe8000bf05270 */
[----:B------:R-:W-:Y:S01]  /*92c0*/  USEL UR52, UR4, URZ, UP0 ;  /* 0x000000ff04347287 */ /* 0x000fe20008000000 */
[----:B------:R2:W-:Y:S01]  /*92d0*/  @P0 SYNCS.ARRIVE.TRANS64.RED.A1T0 RZ, [R0+URZ], RZ ;  /* 0x000000ff00ff09a7 */ /* 0x0005e200081004ff */
[----:B------:R-:W-:Y:S01]  /*92e0*/  BSSY B1, `(.L_x_130) ;  /* 0x0000012000017945 */ /* 0x000fe20003800000 */
[----:B------:R-:W3:Y:S02]  /*92f0*/  @P0 SYNCS.PHASECHK.TRANS64.TRYWAIT P1, [R2+URZ+0xd0], R3 ;  /* 0x0000d003020005a7 */ /* 0x000ee400080211ff */
[----:B---3--:R-:W-:Y:S01]  /*9300*/  @P0 SEL R69, RZ, 0x1, !P1 ;  /* 0x00000001ff450807 */ /* 0x008fe20004800000 */
[----:B--2---:R-:W-:Y:S06]  /*9310*/  @!P0 BRA `(.L_x_131) ;  /* 0x0000000000388947 */ /* 0x004fec0003800000 */
[----:B------:R-:W-:Y:S01]  /*9320*/  ISETP.NE.U32.AND P0, PT, R70, 0x1, PT ;  /* 0x000000014600780c */ /* 0x000fe20003f05070 */
[----:B------:R-:W-:Y:S01]  /*9330*/  BSSY B0, `(.L_x_132) ;  /* 0x0000009000007945 */ /* 0x000fe20003800000 */
[----:B------:R-:W-:Y:S11]  /*9340*/  ISETP.NE.AND P1, PT, R69, RZ, PT ;  /* 0x000000ff4500720c */ /* 0x000ff60003f25270 */
[----:B------:R-:W-:Y:S05]  /*9350*/  @P0 IMAD R3, R27, 0x1000, R67 ;  /* 0x000010001b030824 */ /* 0x000fea00078e0243 */
[----:B------:R-:W-:Y:S05]  /*9360*/  @P0 IADD3 R0, PT, PT, R3, UR50, RZ ;  /* 0x0000003203000c10 */ /* 0x000fea000fffe0ff */
[----:B------:R-:W-:Y:S01]  /*9370*/  @P0 IMAD.IADD R0, R72, 0x1, R0 ;  /* 0x0000000148000824 */ /* 0x000fe200078e0200 */
[----:B------:R-:W-:Y:S06]  /*9380*/  @P1 BRA `(.L_x_133) ;  /* 0x00000000000c1947 */ /* 0x000fec0003800000 */
[----:B------:R-:W-:Y:S04]  /*9390*/  SHF.L.U32 R4, R57, 0x1f, RZ ;  /* 0x0000001f39047819 */ /* 0x000fe800000006ff */
[----:B------:R-:W2:Y:S02]  /*93a0*/  SYNCS.PHASECHK.TRANS64.TRYWAIT P1, [R2+URZ+0xd0], R4 ;  /* 0x0000d004020075a7 */ /* 0x000ea400080211ff */
[----:B--2---:R-:W-:Y:S05]  /*93b0*/  @!P1 BRA `(.L_x_134) ;  /* 0x00000020005c9947 */ /* 0x004fea0003800000 */
.L_x_133:
[----:B------:R-:W-:Y:S05]  /*93c0*/  BSYNC B0 ;  /* 0x0000000000007941 */ /* 0x000fea0003800000 */
.L_x_132:
[----:B------:R3:W4:Y:S01]  /*93d0*/  @P0 LDS.128 R28, [R3+UR50+0x200] ;  /* 0x00020032031c0984 */ /* 0x0007220008000c00 */
[----:B------:R-:W-:Y:S03]  /*93e0*/  IADD3 R27, PT, PT, R27, 0x1, RZ ;  /* 0x000000011b1b7810 */ /* 0x000fe60007ffe0ff */
[----:B------:R3:W1:Y:S04]  /*93f0*/  @P0 LDS.128 R36, [R0+0x200] ;  /* 0x0002000000240984 */ /* 0x0006680000000c00 */
.L_x_131:
[----:B------:R-:W-:Y:S05]  /*9400*/  BSYNC B1 ;  /* 0x0000000000017941 */ /* 0x000fea0003800000 */
.L_x_130:
[----:B---3--:R-:W-:Y:S05]  /*9410*/  VIADD R0, R25, 0x20 ;  /* 0x0000002019007836 */ /* 0x008fea0000000000 */
[----:B------:R-:W-:Y:S04]  /*9420*/  SHF.R.U32.HI R0, RZ, 0x15, R0 ;  /* 0x00000015ff007819 */ /* 0x000fe80000011600 */
[----:B------:R-:W-:Y:S11]  /*9430*/  LOP3.LUT P0, RZ, R0, 0x3, R50, 0x48, !PT ;  /* 0x0000000300ff7812 */ /* 0x000ff60007804832 */
[----:B------:R-:W-:Y:S02]  /*9440*/  @!UPT UIADD3 URZ, UPT, UPT, URZ, URZ, URZ ;  /* 0x000000fffffff290 */ /* 0x000fe4000fffe0ff */
[----:B------:R-:W-:Y:S05]  /*9450*/  @!P0 BRA `(.L_x_135) ;  /* 0x0000000000408947 */ /* 0x000fea0003800000 */
[----:B------:R-:W3:Y:S01]  /*9460*/  LDCU.64 UR8, c[0x4][0x70] ;  /* 0x01000e00ff0877ac */ /* 0x000ee20008000a00 */
[----:B------:R-:W-:Y:S01]  /*9470*/  MOV R3, 0x0 ;  /* 0x0000000000037802 */ /* 0x000fe20000000f00 */
[----:B------:R-:W-:Y:S02]  /*9480*/  HFMA2 R12, -RZ, RZ, 0, 5.9604644775390625e-08 ;  /* 0x00000001ff0c7431 */ /* 0x000fe400000001ff */
[----:B-1----:R-:W-:Y:S02]  /*9490*/  IMAD.MOV.U32 R8, RZ, RZ, 0x192 ;  /* 0x00000192ff087424 */ /* 0x002fe400078e00ff */
[----:B------:R-:W-:Y:S01]  /*94a0*/  IMAD.MOV.U32 R13, RZ, RZ, RZ ;  /* 0x000000ffff0d7224 */ /* 0x000fe200078e00ff */
[----:B------:R-:W1:Y:S01]  /*94b0*/  LDCU.64 UR6, c[0x4][0x78] ;  /* 0x01000f00ff0677ac */ /* 0x000e620008000a00 */
[----:B--2---:R-:W2:Y:S01]  /*94c0*/  LDC.64 R2, c[0x4][R3] ;  /* 0x0100000003027b82 */ /* 0x004ea20000000a00 */
[----:B------:R-:W5:Y:S01]  /*94d0*/  LDCU.64 UR4, c[0x4][0x10] ;  /* 0x01000200ff0477ac */ /* 0x000f620008000a00 */
[----:B---3--:R-:W-:Y:S01]  /*94e0*/  MOV R5, UR9 ;  /* 0x0000000900057c02 */ /* 0x008fe20008000f00 */
[----:B------:R-:W-:Y:S01]  /*94f0*/  IMAD.U32 R4, RZ, RZ, UR8 ;  /* 0x00000008ff047e24 */ /* 0x000fe2000f8e00ff */
[----:B-1----:R-:W-:Y:S01]  /*9500*/  MOV R7, UR7 ;  /* 0x0000000700077c02 */ /* 0x002fe20008000f00 */
[----:B------:R-:W-:Y:S01]  /*9510*/  IMAD.U32 R6, RZ, RZ, UR6 ;  /* 0x00000006ff067e24 */ /* 0x000fe2000f8e00ff */
[----:B-----5:R-:W-:Y:S01]  /*9520*/  MOV R11, UR5 ;  /* 0x00000005000b7c02 */ /* 0x020fe20008000f00 */
[----:B------:R-:W-:Y:S02]  /*9530*/  IMAD.U32 R10, RZ, RZ, UR4 ;  /* 0x00000004ff0a7e24 */ /* 0x000fe4000f8e00ff */
[----:B------:R-:W-:Y:S07]  /*9540*/  LEPC R20, `(.L_x_135) ;  /* 0x000000001014794e */ /* 0x000fee0000000000 */
[----:B--2-4-:R-:W-:Y:S05]  /*9550*/  CALL.ABS.NOINC R2 ;  /* 0x0000000002007343 */ /* 0x014fea0003c00000 */
.L_x_135:
[----:B------:R-:W-:Y:S01]  /*9560*/  ISETP.NE.AND P6, PT, R66, RZ, PT ;  /* 0x000000ff4200720c */ /* 0x000fe20003fc5270 */
[----:B------:R-:W-:Y:S05]  /*9570*/  WARPSYNC.ALL ;  /* 0x0000000000007948 */ /* 0x000fea0003800000 */
[----:B------:R-:W-:Y:S01]  /*9580*/  R2UR UR4, R25 ;  /* 0x00000000190472ca */ /* 0x000fe200000e0000 */
[--C-:B----4-:R-:W-:Y:S01]  /*9590*/  HADD2.F32 R3, -RZ, R28.reuse.H0_H0 ;  /* 0x2000001cff037230 */ /* 0x110fe20000004100 */
[----:B------:R-:W-:Y:S01]  /*95a0*/  ISETP.NE.U32.OR P0, PT, R64, 0x1, !P6 ;  /* 0x000000014000780c */ /* 0x000fe20007705470 */
[--C-:B------:R-:W-:Y:S01]  /*95b0*/  HADD2.F32 R20, -RZ, R29.reuse.H0_H0 ;  /* 0x2000001dff147230 */ /* 0x100fe20000004100 */
[----:B------:R-:W-:Y:S01]  /*95c0*/  ISETP.NE.AND P1, PT, R59, RZ, PT ;  /* 0x000000ff3b00720c */ /* 0x000fe20003f25270 */
[----:B------:R-:W-:Y:S01]  /*95d0*/  HADD2.F32 R21, -RZ, R29.H1_H1 ;  /* 0x3000001dff157230 */ /* 0x000fe20000004100 */
[----:B------:R-:W-:Y:S07]  /*95e0*/  BSSY.RECONVERGENT B0, `(.L_x_136) ;  /* 0x0000054000007945 */ /* 0x000fee0003800200 */
[----:B-12---:R-:W1:Y:S02]  /*95f0*/  LDTM.x16 R4, tmem[UR4+0x20] ;  /* 0x00002004000479ee */ /* 0x006e640008240000 */
        /* <DEDUP_REMOVED lines=13> */
[----:B------:R-:W-:Y:S01]  /*96d0*/  FFMA R3, R26, R20, R3 ;  /* 0x000000141a037223 */ /* 0x000fe20000000003 */
[----:B------:R-:W-:Y:S01]  /*96e0*/  FMUL R5, R24, R9 ;  /* 0x0000000918057220 */ /* 0x000fe20000400000 */
[--C-:B------:R-:W-:Y:S02]  /*96f0*/  HADD2.F32 R2, -RZ, R31.reuse.H0_H0 ;  /* 0x2000001fff027230 */ /* 0x100fe40000004100 */
[----:B------:R-:W-:Y:S01]  /*9700*/  FFMA R7, R26, R21, R7 ;  /* 0x000000151a077223 */ /* 0x000fe20000000007 */
[----:B------:R-:W-:Y:S01]  /*9710*/  FMUL R6, R24, R10 ;  /* 0x0000000a18067220 */ /* 0x000fe20000400000 */
        /* <DEDUP_REMOVED lines=8> */
[C---:B------:R-:W-:Y:S01]  /*97a0*/  FMUL R9, R24.reuse, R13 ;  /* 0x0000000d18097220 */ /* 0x040fe20000400000 */
        /* <DEDUP_REMOVED lines=14> */
[----:B------:R-:W-:Y:S02]  /*9890*/  HADD2.F32 R5, -RZ, R39.H1_H1 ;  /* 0x30000027ff057230 */ /* 0x000fe40000004100 */
[----:B------:R-:W-:Y:S01]  /*98a0*/  FFMA R15, R26, R0, R15 ;  /* 0x000000001a0f7223 */ /* 0x000fe2000000000f */
        /* <DEDUP_REMOVED lines=22> */
[----:B--2---:R-:W2:Y:S01]  /*9a10*/  FENCE.VIEW.ASYNC.S ;  /* 0x00000000000073c6 */ /* 0x004ea20000000000 */
[----:B------:R-:W-:Y:S01]  /*9a20*/  @P0 PRMT R0, R71, 0x654, R0 ;  /* 0x0000065447000816 */ /* 0x000fe20000000000 */
[----:B--2---:R-:W-:Y:S06]  /*9a30*/  BAR.SYNC.DEFER_BLOCKING 0x1, 0x80 ;  /* 0x0042000000007b1d */ /* 0x004fec0000010000 */
        /* <DEDUP_REMOVED lines=14> */
.L_x_137:
[----:B------:R-:W-:Y:S05]  /*9b20*/  BSYNC.RECONVERGENT B0 ;  /* 0x0000000000007941 */ /* 0x000fea0003800200 */
.L_x_136:
        /* <DEDUP_REMOVED lines=19> */
.L_x_141:
[----:B------:R-:W-:Y:S05]  /*9c60*/  BSYNC B0 ;  /* 0x0000000000007941 */ /* 0x000fea0003800000 */
.L_x_140:
[----:B------:R3:W4:Y:S04]  /*9c70*/  @P0 LDS.128 R28, [R27+UR50+0x200] ;  /* 0x000200321b1c0984 */ /* 0x0007280008000c00 */
[----:B------:R3:W1:Y:S02]  /*9c80*/  @P0 LDS.128 R36, [R72+0x200] ;  /* 0x0002000048240984 */ /* 0x0006640000000c00 */
.L_x_139:
[----:B------:R-:W-:Y:S05]  /*9c90*/  BSYNC B1 ;  /* 0x0000000000017941 */ /* 0x000fea0003800000 */
.L_x_138:
[----:B--2---:R-:W-:Y:S05]  /*9ca0*/  VIADD R0, R25, 0x30 ;  /* 0x0000003019007836 */ /* 0x004fea0000000000 */
[----:B------:R-:W-:Y:S04]  /*9cb0*/  SHF.R.U32.HI R0, RZ, 0x15, R0 ;  /* 0x00000015ff007819 */ /* 0x000fe80000011600 */
[----:B------:R-:W-:Y:S11]  /*9cc0*/  LOP3.LUT P0, RZ, R0, 0x3, R50, 0x48, !PT ;  /* 0x0000000300ff7812 */ /* 0x000ff60007804832 */
[----:B------:R-:W-:Y:S02]  /*9cd0*/  @!UPT UIADD3 URZ, UPT, UPT, URZ, URZ, URZ ;  /* 0x000000fffffff290 */ /* 0x000fe4000fffe0ff */
[----:B------:R-:W-:Y:S05]  /*9ce0*/  @!P0 BRA `(.L_x_143) ;  /* 0x0000000000408947 */ /* 0x000fea0003800000 */
[----:B------:R-:W2:Y:S01]  /*9cf0*/  LDCU.64 UR8, c[0x4][0x70] ;  /* 0x01000e00ff0877ac */ /* 0x000ea20008000a00 */
[----:B------:R-:W-:Y:S01]  /*9d00*/  MOV R3, 0x0 ;  /* 0x0000000000037802 */ /* 0x000fe20000000f00 */
        /* <DEDUP_REMOVED lines=14> */
.L_x_143:
[----:B------:R-:W-:Y:S01]  /*9df0*/  ISETP.NE.AND P0, PT, R59, RZ, PT ;  /* 0x000000ff3b00720c */ /* 0x000fe20003f05270 */
[----:B------:R-:W-:Y:S05]  /*9e00*/  WARPSYNC.ALL ;  /* 0x0000000000007948 */ /* 0x000fea0003800000 */
[----:B------:R-:W-:Y:S01]  /*9e10*/  R2UR UR4, R25 ;  /* 0x00000000190472ca */ /* 0x000fe200000e0000 */
[--C-:B----4-:R-:W-:Y:S01]  /*9e20*/  HADD2.F32 R20, -RZ, R28.reuse.H0_H0 ;  /* 0x2000001cff147230 */ /* 0x110fe20000004100 */
[----:B------:R-:W-:Y:S01]  /*9e30*/  IADD3 R62, PT, PT, R62, 0x140, RZ ;  /* 0x000001403e3e7810 */ /* 0x000fe20007ffe0ff */
[----:B------:R-:W-:Y:S01]  /*9e40*/  HADD2.F32 R21, -RZ, R28.H1_H1 ;  /* 0x3000001cff157230 */ /* 0x000fe20000004100 */
[----:B------:R-:W-:Y:S01]  /*9e50*/  BSSY.RECONVERGENT B0, `(.L_x_144) ;  /* 0x0000052000007945 */ /* 0x000fe20003800200 */
[--C-:B------:R-:W-:Y:S01]  /*9e60*/  HADD2.F32 R25, -RZ, R29.reuse.H0_H0 ;  /* 0x2000001dff197230 */ /* 0x100fe20000004100 */
[----:B------:R-:W-:Y:S01]  /*9e70*/  LOP3.LUT R62, R62, 0xfefffff8, RZ, 0xc0, !PT ;  /* 0xfefffff83e3e7812 */ /* 0x000fe200078ec0ff */
[----:B---3--:R-:W-:Y:S02]  /*9e80*/  HADD2.F32 R27, -RZ, R29.H1_H1 ;  /* 0x3000001dff1b7230 */ /* 0x008fe40000004100 */
[--C-:B------:R-:W-:Y:S02]  /*9e90*/  HADD2.F32 R28, -RZ, R30.reuse.H0_H0 ;  /* 0x2000001eff1c7230 */ /* 0x100fe40000004100 */
[----:B------:R-:W-:Y:S02]  /*9ea0*/  HADD2.F32 R29, -RZ, R30.H1_H1 ;  /* 0x3000001eff1d7230 */ /* 0x000fe40000004100 */
[----:B-1----:R-:W1:Y:S01]  /*9eb0*/  LDTM.x16 R4, tmem[UR4+0x30] ;  /* 0x00003004000479ee */ /* 0x002e620008240000 */
[----:B------:R-:W-:Y:S01]  /*9ec0*/  NOP ;  /* 0x0000000000007918 */ /* 0x000fe20000000000 */
[----:B-1----:R1:W-:Y:S01]  /*9ed0*/  SYNCS.ARRIVE.TRANS64.RED.A1T0 RZ, [R62+URZ], RZ ;  /* 0x000000ff3eff79a7 */ /* 0x0023e200081004ff */
[--C-:B------:R-:W-:Y:S02]  /*9ee0*/  HADD2.F32 R30, -RZ, R31.reuse.H0_H0 ;  /* 0x2000001fff1e7230 */ /* 0x100fe40000004100 */
[----:B------:R-:W-:Y:S02]  /*9ef0*/  HADD2.F32 R31, -RZ, R31.H1_H1 ;  /* 0x3000001fff1f7230 */ /* 0x000fe40000004100 */
        /* <DEDUP_REMOVED lines=8> */
[C---:B------:R-:W-:Y:S01]  /*9f80*/  FMUL R0, R24.reuse, R4 ;  /* 0x0000000418007220 */ /* 0x040fe20000400000 */
[C---:B------:R-:W-:Y:S01]  /*9f90*/  FMUL R2, R24.reuse, R5 ;  /* 0x0000000518027220 */ /* 0x040fe20000400000 */
[C---:B------:R-:W-:Y:S01]  /*9fa0*/  FMUL R3, R24.reuse, R6 ;  /* 0x0000000618037220 */ /* 0x040fe20000400000 */
[----:B------:R-:W-:Y:S01]  /*9fb0*/  FMUL R7, R24, R7 ;  /* 0x0000000718077220 */ /* 0x000fe20000400000 */
[----:B------:R-:W-:Y:S01]  /*9fc0*/  FFMA R0, R26, R20, R0 ;  /* 0x000000141a007223 */ /* 0x000fe20000000000 */
        /* <DEDUP_REMOVED lines=23> */
[----:B------:R-:W-:Y:S01]  /*a140*/  F2FP.F16.F32.PACK_AB R28, R2, R0 ;  /* 0x00000000021c723e */ /* 0x000fe200000000ff */
[C---:B------:R-:W-:Y:S01]  /*a150*/  FFMA R12, R26.reuse, R36, R12 ;  /* 0x000000241a0c7223 */ /* 0x040fe2000000000c */
[----:B------:R-:W-:Y:S01]  /*a160*/  F2FP.F16.F32.PACK_AB R29, R7, R3 ;  /* 0x00000003071d723e */ /* 0x000fe200000000ff */
[C---:B------:R-:W-:Y:S01]  /*a170*/  FFMA R13, R26.reuse, R37, R13 ;  /* 0x000000251a0d7223 */ /* 0x040fe2000000000d */
[----:B------:R-:W-:Y:S01]  /*a180*/  F2FP.F16.F32.PACK_AB R30, R5, R4 ;  /* 0x00000004051e723e */ /* 0x000fe200000000ff */
[C---:B------:R-:W-:Y:S01]  /*a190*/  FFMA R14, R26.reuse, R38, R14 ;  /* 0x000000261a0e7223 */ /* 0x040fe2000000000e */
[----:B------:R-:W-:Y:S01]  /*a1a0*/  F2FP.F16.F32.PACK_AB R31, R11, R6 ;  /* 0x000000060b1f723e */ /* 0x000fe200000000ff */
[----:B------:R-:W-:Y:S01]  /*a1b0*/  FFMA R19, R26, R39, R19 ;  /* 0x000000271a137223 */ /* 0x000fe20000000013 */
[----:B------:R-:W-:Y:S02]  /*a1c0*/  F2FP.F16.F32.PACK_AB R8, R9, R8 ;  /* 0x000000080908723e */ /* 0x000fe400000000ff */
[----:B------:R-:W-:Y:S01]  /*a1d0*/  F2FP.F16.F32.PACK_AB R9, R15, R10 ;  /* 0x0000000a0f09723e */ /* 0x000fe200000000ff */
[----:B------:R1:W-:Y:S01]  /*a1e0*/  STS.128 [R67+UR50+0x3200], R28 ;  /* 0x0032001c43007988 */ /* 0x0003e20008000c32 */
        /* <DEDUP_REMOVED lines=24> */
.L_x_145:
[----:B------:R-:W-:Y:S05]  /*a370*/  BSYNC.RECONVERGENT B0 ;  /* 0x0000000000007941 */ /* 0x000fea0003800200 */
.L_x_144:
[----:B------:R-:W-:Y:S01]  /*a380*/  BAR.SYNC.DEFER_BLOCKING 0x1, 0x80 ;  /* 0x0042000000007b1d */ /* 0x000fe20000010000 */
[----:B------:R-:W-:Y:S01]  /*a390*/  UISETP.NE.AND UP0, UPT, UR55, -0x4, UPT ;  /* 0xfffffffc3700788c */ /* 0x000fe2000bf05270 */
[----:B------:R-:W-:Y:S08]  /*a3a0*/  IADD3 R22, PT, PT, R22, 0x1, RZ ;  /* 0x0000000116167810 */ /* 0x000ff00007ffe0ff */
[----:B------:R-:W-:Y:S05]  /*a3b0*/  BRA.U !UP0, `(.L_x_146) ;  /* 0x0000000108287547 */ /* 0x000fea000b800000 */
[----:B------:R-:W-:Y:S01]  /*a3c0*/  ISETP.NE.AND P0, PT, R66, RZ, PT ;  /* 0x000000ff4200720c */ /* 0x000fe20003f05270 */
[----:B------:R-:W-:Y:S01]  /*a3d0*/  IMAD.U32 R0, RZ, RZ, UR53 ;  /* 0x00000035ff007e24 */ /* 0x000fe2000f8e00ff */
[----:B------:R-:W-:Y:S02]  /*a3e0*/  UIADD3 UR4, UPT, UPT, UR53, 0x1, URZ ;  /* 0x0000000135047890 */ /* 0x000fe4000fffe0ff */
[----:B------:R-:W-:Y:S02]  /*a3f0*/  ISETP.NE.U32.OR P0, PT, R64, 0x1, !P0 ;  /* 0x000000014000780c */ /* 0x000fe40004705470 */
[----:B------:R-:W-:Y:S04]  /*a400*/  UISETP.NE.AND UP0, UPT, UR4, 0x4, UPT ;  /* 0x000000040400788c */ /* 0x000fe8000bf05270 */
[----:B------:R-:W-:Y:S07]  /*a410*/  USEL UR53, UR4, URZ, UP0 ;  /* 0x000000ff04357287 */ /* 0x000fee0008000000 */
[----:B------:R-:W-:Y:S05]  /*a420*/  @P0 LEA R0, R0, UR50, 0x3 ;  /* 0x0000003200000c11 */ /* 0x000fea000f8e18ff */
[----:B------:R-:W-:Y:S05]  /*a430*/  @P0 VIADD R0, R0, 0xf0 ;  /* 0x000000f000000836 */ /* 0x000fea0000000000 */
[----:B------:R-:W-:Y:S04]  /*a440*/  @P0 PRMT R0, R71, 0x654, R0 ;  /* 0x0000065447000816 */ /* 0x000fe80000000000 */
[----:B------:R2:W-:Y:S03]  /*a450*/  @P0 SYNCS.ARRIVE.TRANS64.RED.A1T0 RZ, [R0+URZ], RZ ;  /* 0x000000ff00ff09a7 */ /* 0x0005e600081004ff */
.L_x_146:
[----:B------:R-:W-:Y:S01]  /*a460*/  R2UR UR5, R51 ;  /* 0x00000000330572ca */ /* 0x000fe200000e0000 */
[----:B------:R-:W-:Y:S01]  /*a470*/  UIADD3 UR55, UPT, UPT, UR55, 0x4, URZ ;  /* 0x0000000437377890 */ /* 0x000fe2000fffe0ff */
[----:B------:R-:W-:Y:S02]  /*a480*/  R2UR UR4, R52 ;  /* 0x00000000340472ca */ /* 0x000fe400000e0000 */
[----:B------:R-:W-:Y:S02]  /*a490*/  LOP3.LUT P0, RZ, R46, 0x1, RZ, 0xc0, !PT ;  /* 0x000000012eff7812 */ /* 0x000fe4000780c0ff */
[----:B------:R-:W-:Y:S02]  /*a4a0*/  R2UR UR52, R65 ;  /* 0x00000000413472ca */ /* 0x000fe400000e0000 */
[C---:B------:R-:W-:Y:S02]  /*a4b0*/  ISETP.NE.AND P1, PT, R22.reuse, 0x2, PT ;  /* 0x000000021600780c */ /* 0x040fe40003f25270 */
[----:B------:R-:W-:Y:S02]  /*a4c0*/  LOP3.LUT R55, R55, 0x1, RZ, 0x3c, !PT ;  /* 0x0000000137377812 */ /* 0x000fe400078e3cff */
[----:B--2---:R-:W-:Y:S01]  /*a4d0*/  SEL R0, RZ, 0x1, P1 ;  /* 0x00000001ff007807 */ /* 0x004fe20000800000 */
[----:B------:R-:W-:Y:S01]  /*a4e0*/  UIADD3 UR18, UPT, UPT, UR36, UR5, URZ ;  /* 0x0000000524127290 */ /* 0x000fe2000fffe0ff */
[----:B------:R-:W-:Y:S01]  /*a4f0*/  SEL R22, R22, RZ, P1 ;  /* 0x000000ff16167207 */ /* 0x000fe20000800000 */
[----:B------:R-:W-:Y:S01]  /*a500*/  UIADD3 UR20, UPT, UPT, UR37, UR4, URZ ;  /* 0x0000000425147290 */ /* 0x000fe2000fffe0ff */
[----:B------:R-:W-:Y:S01]  /*a510*/  LOP3.LUT R56, R56, R0, RZ, 0x3c, !PT ;  /* 0x0000000038387212 */ /* 0x000fe200078e3cff */
[----:B------:R-:W-:Y:S10]  /*a520*/  @P0 BRA `(.L_x_147) ;  /* 0xffffffc800100947 */ /* 0x000ff4000383ffff */
[----:B------:R-:W-:-:S13]  /*a530*/  R2UR UR4, R53 ;  /* 0x00000000350472ca */ /* 0x000fda00000e0000 */
[----:B------:R-:W-:-:S09]  /*a540*/  UISETP.NE.AND UP0, UPT, UR4, URZ, UPT ;  /* 0x000000ff0400728c */ /* 0x000fd2000bf05270 */
[----:B------:R-:W-:Y:S05]  /*a550*/  BRA.U !UP0, `(.L_x_148) ;  /* 0x0000000108487547 */ /* 0x000fea000b800000 */
[----:B------:R-:W2:Y:S02]  /*a560*/  LDCU.64 UR4, c[0x0][0x990] ;  /* 0x00013200ff0477ac */ /* 0x000ea40008000a00 */
[----:B--2---:R-:W-:-:S04]  /*a570*/  UISETP.NE.U32.AND UP0, UPT, UR4, URZ, UPT ;  /* 0x000000ff0400728c */ /* 0x004fc8000bf05070 */
[----:B------:R-:W-:-:S09]  /*a580*/  UISETP.NE.AND.EX UP0, UPT, UR5, URZ, UPT, UP0 ;  /* 0x000000ff0500728c */ /* 0x000fd2000bf05300 */
[----:B------:R-:W-:Y:S05]  /*a590*/  BRA.U UP0, `(.L_x_149) ;  /* 0x00000001000c7547 */ /* 0x000fea000b800000 */
[----:B------:R-:W-:-:S13]  /*a5a0*/  FSETP.NEU.AND P0, PT, R26, RZ, PT ;  /* 0x000000ff1a00720b */ /* 0x000fda0003f0d000 */
[----:B------:R-:W-:Y:S05]  /*a5b0*/  @!P0 EXIT ;  /* 0x000000000000894d */ /* 0x000fea0003800000 */
[----:B------:R-:W-:Y:S05]  /*a5c0*/  BRA `(.L_x_148) ;  /* 0x00000000002c7947 */ /* 0x000fea0003800000 */
.L_x_149:
[----:B------:R-:W-:Y:S01]  /*a5d0*/  ISETP.NE.AND P0, PT, R63, RZ, PT ;  /* 0x000000ff3f00720c */ /* 0x000fe20003f05270 */
[----:B------:R-:W-:-:S12]  /*a5e0*/  BSSY.RECONVERGENT B0, `(.L_x_148) ;  /* 0x0000009000007945 */ /* 0x000fd80003800200 */
[----:B------:R-:W-:Y:S05]  /*a5f0*/  @P0 BRA `(.L_x_150) ;  /* 0x0000000000140947 */ /* 0x000fea0003800000 */
[----:B------:R-:W2:Y:S02]  /*a600*/  LDCU.64 UR4, c[0x0][0x988] ;  /* 0x00013100ff0477ac */ /* 0x000ea40008000a00 */
[----:B--2---:R-:W-:-:S04]  /*a610*/  ISETP.NE.U32.AND P0, PT, RZ, UR4, PT ;  /* 0x00000004ff007c0c */ /* 0x004fc8000bf05070 */
[----:B------:R-:W-:-:S13]  /*a620*/  ISETP.NE.AND.EX P0, PT, RZ, UR5, PT, P0 ;  /* 0x00000005ff007c0c */ /* 0x000fda000bf05300 */
[----:B------:R-:W-:Y:S05]  /*a630*/  @!P0 EXIT ;  /* 0x000000000000894d */ /* 0x000fea0003800000 */
[----:B------:R-:W-:Y:S05]  /*a640*/  BRA `(.L_x_151) ;  /* 0x0000000000087947 */ /* 0x000fea0003800000 */
.L_x_150:
[----:B------:R-:W-:-:S13]  /*a650*/  FSETP.NEU.AND P0, PT, R26, RZ, PT ;  /* 0x000000ff1a00720b */ /* 0x000fda0003f0d000 */
[----:B------:R-:W-:Y:S05]  /*a660*/  @!P0 EXIT ;  /* 0x000000000000894d */ /* 0x000fea0003800000 */
.L_x_151:
[----:B------:R-:W-:Y:S05]  /*a670*/  BSYNC.RECONVERGENT B0 ;  /* 0x0000000000007941 */ /* 0x000fea0003800200 */
.L_x_148:
[----:B------:R-:W2:Y:S01]  /*a680*/  S2UR UR5, SR_CgaCtaId ;  /* 0x00000000000579c3 */ /* 0x000ea20000008800 */
[----:B------:R-:W-:Y:S01]  /*a690*/  ULEA UR4, UR53, UR50, 0x3 ;  /* 0x0000003235047291 */ /* 0x000fe2000f8e18ff */
[----:B------:R-:W-:-:S04]  /*a6a0*/  DEPBAR.LE SB0, 0x0 ;  /* 0x000080000000791a */ /* 0x000fc80000000000 */
[----:B------:R-:W-:-:S04]  /*a6b0*/  UIADD3 UR4, UPT, UPT, UR4, 0xf0, URZ ;  /* 0x000000f004047890 */ /* 0x000fc8000fffe0ff */
[----:B--2---:R-:W-:-:S09]  /*a6c0*/  UPRMT UR4, UR5, 0x654, UR4 ;  /* 0x0000065405047896 */ /* 0x004fd20008000004 */
[----:B------:R-:W-:Y:S01]  /*a6d0*/  SYNCS.ARRIVE.TRANS64.RED.A1T0 RZ, [UR4], RZ ;  /* 0x000000ffffff79a7 */ /* 0x000fe20008100404 */
[----:B------:R-:W-:Y:S05]  /*a6e0*/  EXIT ;  /* 0x000000000000794d */ /* 0x000fea0003800000 */
.L_x_25:
[----:B------:R-:W-:Y:S07]  /*a6f0*/  MOV R0, UR11 ;  /* 0x0000000b00007c02 */ /* 0x000fee0008000f00 */
.L_x_152:
[----:B-1----:R1:W4:Y:S02]  /*a700*/  SYNCS.PHASECHK.TRANS64.TRYWAIT P0, [R0+URZ+0x68], R4 ;  /* 0x00006804000075a7 */ /* 0x00232400080011ff */
[----:B----4-:R-:W-:Y:S05]  /*a710*/  @!P0 NANOSLEEP.SYNCS 0x989680 ;  /* 0x009896800000895d */ /* 0x010fea0003900000 */
[----:B------:R-:W4:Y:S02]  /*a720*/  @!P0 SYNCS.PHASECHK.TRANS64 P0, [R0+URZ+0x68], R4 ;  /* 0x00006804000085a7 */ /* 0x000f2400080010ff */
[----:B----4-:R-:W-:Y:S05]  /*a730*/  @!P0 BRA `(.L_x_152) ;  /* 0xfffffffc00f08947 */ /* 0x010fea000383ffff */
[----:B------:R-:W-:Y:S05]  /*a740*/  BRA `(.L_x_24) ;  /* 0xffffff7800b07947 */ /* 0x000fea000383ffff */
.L_x_32:
[----:B------:R-:W-:Y:S07]  /*a750*/  MOV R0, UR11 ;  /* 0x0000000b00007c02 */ /* 0x000fee0008000f00 */
.L_x_153:
[----:B--2---:R2:W3:Y:S02]  /*a760*/  SYNCS.PHASECHK.TRANS64.TRYWAIT P0, [R0+URZ+0x68], R4 ;  /* 0x00006804000075a7 */ /* 0x0044e400080011ff */
[----:B---3--:R-:W-:Y:S05]  /*a770*/  @!P0 NANOSLEEP.SYNCS 0x989680 ;  /* 0x009896800000895d */ /* 0x008fea0003900000 */
[----:B------:R-:W3:Y:S02]  /*a780*/  @!P0 SYNCS.PHASECHK.TRANS64 P0, [R0+URZ+0x68], R4 ;  /* 0x00006804000085a7 */ /* 0x000ee400080010ff */
[----:B---3--:R-:W-:Y:S05]  /*a790*/  @!P0 BRA `(.L_x_153) ;  /* 0xfffffffc00f08947 */ /* 0x008fea000383ffff */
[----:B------:R-:W-:Y:S05]  /*a7a0*/  BRA `(.L_x_31) ;  /* 0xffffff80001c7947 */ /* 0x000fea000383ffff */
.L_x_37:
[----:B------:R-:W-:-:S07]  /*a7b0*/  MOV R0, UR35 ;  /* 0x0000002300007c02 */ /* 0x000fce0008000f00 */
.L_x_154:
[----:B--2---:R2:W3:Y:S02]  /*a7c0*/  SYNCS.PHASECHK.TRANS64.TRYWAIT P0, [R0+URZ+0x120], R3 ;  /* 0x00012003000075a7 */ /* 0x0044e400080011ff */
[----:B---3--:R-:W-:Y:S05]  /*a7d0*/  @!P0 NANOSLEEP.SYNCS 0x989680 ;  /* 0x009896800000895d */ /* 0x008fea0003900000 */
[----:B------:R-:W3:Y:S02]  /*a7e0*/  @!P0 SYNCS.PHASECHK.TRANS64 P0, [R0+URZ+0x120], R3 ;  /* 0x00012003000085a7 */ /* 0x000ee400080010ff */
[----:B---3--:R-:W-:Y:S05]  /*a7f0*/  @!P0 BRA `(.L_x_154) ;  /* 0xfffffffc00f08947 */ /* 0x008fea000383ffff */
[----:B------:R-:W-:Y:S05]  /*a800*/  BRA `(.L_x_155) ;  /* 0xffffff8400087947 */ /* 0x000fea000383ffff */
.L_x_41:
[----:B------:R-:W-:-:S07]  /*a810*/  MOV R0, UR4 ;  /* 0x0000000400007c02 */ /* 0x000fce0008000f00 */
.L_x_156:
[----:B-1----:R1:W2:Y:S02]  /*a820*/  SYNCS.PHASECHK.TRANS64.TRYWAIT P0, [R0+URZ], R2 ;  /* 0x00000002000075a7 */ /* 0x0022a400080011ff */
[----:B--2---:R-:W-:Y:S05]  /*a830*/  @!P0 NANOSLEEP.SYNCS 0x989680 ;  /* 0x009896800000895d */ /* 0x004fea0003900000 */
[----:B------:R-:W2:Y:S02]  /*a840*/  @!P0 SYNCS.PHASECHK.TRANS64 P0, [R0+URZ], R2 ;  /* 0x00000002000085a7 */ /* 0x000ea400080010ff */
[----:B--2---:R-:W-:Y:S05]  /*a850*/  @!P0 BRA `(.L_x_156) ;  /* 0xfffffffc00f08947 */ /* 0x004fea000383ffff */
[----:B------:R-:W-:Y:S05]  /*a860*/  BRA `(.L_x_157) ;  /* 0xffffff88009c7947 */ /* 0x000fea000383ffff */
.L_x_42:
[----:B------:R-:W-:-:S07]  /*a870*/  MOV R0, UR5 ;  /* 0x0000000500007c02 */ /* 0x000fce0008000f00 */
.L_x_158:
[----:B-1----:R1:W2:Y:S02]  /*a880*/  SYNCS.PHASECHK.TRANS64.TRYWAIT P0, [R0+URZ], R2 ;  /* 0x00000002000075a7 */ /* 0x0022a400080011ff */
[----:B--2---:R-:W-:Y:S05]  /*a890*/  @!P0 NANOSLEEP.SYNCS 0x989680 ;  /* 0x009896800000895d */ /* 0x004fea0003900000 */
[----:B------:R-:W2:Y:S02]  /*a8a0*/  @!P0 SYNCS.PHASECHK.TRANS64 P0, [R0+URZ], R2 ;  /* 0x00000002000085a7 */ /* 0x000ea400080010ff */
[----:B--2---:R-:W-:Y:S05]  /*a8b0*/  @!P0 BRA `(.L_x_158) ;  /* 0xfffffffc00f08947 */ /* 0x004fea000383ffff */
[----:B------:R-:W-:Y:S05]  /*a8c0*/  BRA `(.L_x_159) ;  /* 0xffffff8800ac7947 */ /* 0x000fea000383ffff */
.L_x_43:
[----:B------:R-:W-:-:S07]  /*a8d0*/  MOV R0, UR5 ;  /* 0x0000000500007c02 */ /* 0x000fce0008000f00 */
.L_x_160:
[----:B-1----:R1:W2:Y:S02]  /*a8e0*/  SYNCS.PHASECHK.TRANS64.TRYWAIT P0, [R0+URZ], R2 ;  /* 0x00000002000075a7 */ /* 0x0022a400080011ff */
[----:B--2---:R-:W-:Y:S05]  /*a8f0*/  @!P0 NANOSLEEP.SYNCS 0x989680 ;  /* 0x009896800000895d */ /* 0x004fea0003900000 */
[----:B------:R-:W2:Y:S02]  /*a900*/  @!P0 SYNCS.PHASECHK.TRANS64 P0, [R0+URZ], R2 ;  /* 0x00000002000085a7 */ /* 0x000ea400080010ff */
[----:B--2---:R-:W-:Y:S05]  /*a910*/  @!P0 BRA `(.L_x_160) ;  /* 0xfffffffc00f08947 */ /* 0x004fea000383ffff */
[----:B------:R-:W-:Y:S05]  /*a920*/  BRA `(.L_x_161) ;  /* 0xffffff8800bc7947 */ /* 0x000fea000383ffff */
.L_x_44:
[----:B------:R-:W-:-:S07]  /*a930*/  MOV R0, UR5 ;  /* 0x0000000500007c02 */ /* 0x000fce0008000f00 */
.L_x_162:
[----:B-1----:R1:W2:Y:S02]  /*a940*/  SYNCS.PHASECHK.TRANS64.TRYWAIT P0, [R0+URZ], R2 ;  /* 0x00000002000075a7 */ /* 0x0022a400080011ff */
[----:B--2---:R-:W-:Y:S05]  /*a950*/  @!P0 NANOSLEEP.SYNCS 0x989680 ;  /* 0x009896800000895d */ /* 0x004fea0003900000 */
[----:B------:R-:W2:Y:S02]  /*a960*/  @!P0 SYNCS.PHASECHK.TRANS64 P0, [R0+URZ], R2 ;  /* 0x00000002000085a7 */ /* 0x000ea400080010ff */
[----:B--2---:R-:W-:Y:S05]  /*a970*/  @!P0 BRA `(.L_x_162) ;  /* 0xfffffffc00f08947 */ /* 0x004fea000383ffff */
[----:B------:R-:W-:Y:S05]  /*a980*/  BRA `(.L_x_163) ;  /* 0xffffff8800cc7947 */ /* 0x000fea000383ffff */
.L_x_45:
[----:B------:R-:W-:-:S07]  /*a990*/  MOV R0, UR5 ;  /* 0x0000000500007c02 */ /* 0x000fce0008000f00 */
.L_x_164:
[----:B-1----:R1:W2:Y:S02]  /*a9a0*/  SYNCS.PHASECHK.TRANS64.TRYWAIT P0, [R0+URZ], R2 ;  /* 0x00000002000075a7 */ /* 0x0022a400080011ff */
[----:B--2---:R-:W-:Y:S05]  /*a9b0*/  @!P0 NANOSLEEP.SYNCS 0x989680 ;  /* 0x009896800000895d */ /* 0x004fea0003900000 */
[----:B------:R-:W2:Y:S02]  /*a9c0*/  @!P0 SYNCS.PHASECHK.TRANS64 P0, [R0+URZ], R2 ;  /* 0x00000002000085a7 */ /* 0x000ea400080010ff */
[----:B--2---:R-:W-:Y:S05]  /*a9d0*/  @!P0 BRA `(.L_x_164) ;  /* 0xfffffffc00f08947 */ /* 0x004fea000383ffff */
[----:B------:R-:W-:Y:S05]  /*a9e0*/  BRA `(.L_x_165) ;  /* 0xffffff8800dc7947 */ /* 0x000fea000383ffff */
.L_x_46:
[----:B------:R-:W-:-:S07]  /*a9f0*/  MOV R0, UR5 ;  /* 0x0000000500007c02 */ /* 0x000fce0008000f00 */
.L_x_166:
[----:B-1----:R1:W2:Y:S02]  /*aa00*/  SYNCS.PHASECHK.TRANS64.TRYWAIT P0, [R0+URZ], R2 ;  /* 0x00000002000075a7 */ /* 0x0022a400080011ff */
[----:B--2---:R-:W-:Y:S05]  /*aa10*/  @!P0 NANOSLEEP.SYNCS 0x989680 ;  /* 0x009896800000895d */ /* 0x004fea0003900000 */
[----:B------:R-:W2:Y:S02]  /*aa20*/  @!P0 SYNCS.PHASECHK.TRANS64 P0, [R0+URZ], R2 ;  /* 0x00000002000085a7 */ /* 0x000ea400080010ff */
[----:B--2---:R-:W-:Y:S05]  /*aa30*/  @!P0 BRA `(.L_x_166) ;  /* 0xfffffffc00f08947 */ /* 0x004fea000383ffff */
[----:B------:R-:W-:Y:S05]  /*aa40*/  BRA `(.L_x_167) ;  /* 0xffffff8800ec7947 */ /* 0x000fea000383ffff */
.L_x_47:
[----:B------:R-:W-:-:S07]  /*aa50*/  MOV R0, UR5 ;  /* 0x0000000500007c02 */ /* 0x000fce0008000f00 */
.L_x_168:
[----:B-1----:R1:W2:Y:S02]  /*aa60*/  SYNCS.PHASECHK.TRANS64.TRYWAIT P0, [R0+URZ], R2 ;  /* 0x00000002000075a7 */ /* 0x0022a400080011ff */
[----:B--2---:R-:W-:Y:S05]  /*aa70*/  @!P0 NANOSLEEP.SYNCS 0x989680 ;  /* 0x009896800000895d */ /* 0x004fea0003900000 */
[----:B------:R-:W2:Y:S02]  /*aa80*/  @!P0 SYNCS.PHASECHK.TRANS64 P0, [R0+URZ], R2 ;  /* 0x00000002000085a7 */ /* 0x000ea400080010ff */
[----:B--2---:R-:W-:Y:S05]  /*aa90*/  @!P0 BRA `(.L_x_168) ;  /* 0xfffffffc00f08947 */ /* 0x004fea000383ffff */
[----:B------:R-:W-:Y:S05]  /*aaa0*/  BRA `(.L_x_169) ;  /* 0xffffff8800fc7947 */ /* 0x000fea000383ffff */
.L_x_48:
[----:B------:R-:W-:-:S07]  /*aab0*/  MOV R0, UR5 ;  /* 0x0000000500007c02 */ /* 0x000fce0008000f00 */
.L_x_170:
[----:B-1----:R1:W2:Y:S02]  /*aac0*/  SYNCS.PHASECHK.TRANS64.TRYWAIT P0, [R0+URZ], R2 ;  /* 0x00000002000075a7 */ /* 0x0022a400080011ff */
[----:B--2---:R-:W-:Y:S05]  /*aad0*/  @!P0 NANOSLEEP.SYNCS 0x989680 ;  /* 0x009896800000895d */ /* 0x004fea0003900000 */
[----:B------:R-:W2:Y:S02]  /*aae0*/  @!P0 SYNCS.PHASECHK.TRANS64 P0, [R0+URZ], R2 ;  /* 0x00000002000085a7 */ /* 0x000ea400080010ff */
[----:B--2---:R-:W-:Y:S05]  /*aaf0*/  @!P0 BRA `(.L_x_170) ;  /* 0xfffffffc00f08947 */ /* 0x004fea000383ffff */
[----:B------:R-:W-:Y:S05]  /*ab00*/  BRA `(.L_x_171) ;  /* 0xffffff8c000c7947 */ /* 0x000fea000383ffff */
.L_x_49:
[----:B------:R-:W-:-:S07]  /*ab10*/  MOV R0, UR5 ;  /* 0x0000000500007c02 */ /* 0x000fce0008000f00 */
.L_x_172:
[----:B-1----:R1:W2:Y:S02]  /*ab20*/  SYNCS.PHASECHK.TRANS64.TRYWAIT P0, [R0+URZ], R2 ;  /* 0x00000002000075a7 */ /* 0x0022a400080011ff */
[----:B--2---:R-:W-:Y:S05]  /*ab30*/  @!P0 NANOSLEEP.SYNCS 0x989680 ;  /* 0x009896800000895d */ /* 0x004fea0003900000 */
[----:B------:R-:W2:Y:S02]  /*ab40*/  @!P0 SYNCS.PHASECHK.TRANS64 P0, [R0+URZ], R2 ;  /* 0x00000002000085a7 */ /* 0x000ea400080010ff */
[----:B--2---:R-:W-:Y:S05]  /*ab50*/  @!P0 BRA `(.L_x_172) ;  /* 0xfffffffc00f08947 */ /* 0x004fea000383ffff */
[----:B------:R-:W-:Y:S05]  /*ab60*/  BRA `(.L_x_173) ;  /* 0xffffff8c001c7947 */ /* 0x000fea000383ffff */
.L_x_50:
[----:B------:R-:W-:-:S07]  /*ab70*/  MOV R0, UR5 ;  /* 0x0000000500007c02 */ /* 0x000fce0008000f00 */
.L_x_174:
[----:B-1----:R1:W2:Y:S02]  /*ab80*/  SYNCS.PHASECHK.TRANS64.TRYWAIT P0, [R0+URZ], R2 ;  /* 0x00000002000075a7 */ /* 0x0022a400080011ff */
[----:B--2---:R-:W-:Y:S05]  /*ab90*/  @!P0 NANOSLEEP.SYNCS 0x989680 ;  /* 0x009896800000895d */ /* 0x004fea0003900000 */
[----:B------:R-:W2:Y:S02]  /*aba0*/  @!P0 SYNCS.PHASECHK.TRANS64 P0, [R0+URZ], R2 ;  /* 0x00000002000085a7 */ /* 0x000ea400080010ff */
[----:B--2---:R-:W-:Y:S05]  /*abb0*/  @!P0 BRA `(.L_x_174) ;  /* 0xfffffffc00f08947 */ /* 0x004fea000383ffff */
[----:B------:R-:W-:Y:S05]  /*abc0*/  BRA `(.L_x_175) ;  /* 0xffffff8c002c7947 */ /* 0x000fea000383ffff */
.L_x_51:
[----:B------:R-:W-:-:S07]  /*abd0*/  MOV R0, UR5 ;  /* 0x0000000500007c02 */ /* 0x000fce0008000f00 */
.L_x_176:
[----:B-1----:R1:W2:Y:S02]  /*abe0*/  SYNCS.PHASECHK.TRANS64.TRYWAIT P0, [R0+URZ], R2 ;  /* 0x00000002000075a7 */ /* 0x0022a400080011ff */
[----:B--2---:R-:W-:Y:S05]  /*abf0*/  @!P0 NANOSLEEP.SYNCS 0x989680 ;  /* 0x009896800000895d */ /* 0x004fea0003900000 */
[----:B------:R-:W2:Y:S02]  /*ac00*/  @!P0 SYNCS.PHASECHK.TRANS64 P0, [R0+URZ], R2 ;  /* 0x00000002000085a7 */ /* 0x000ea400080010ff */
[----:B--2---:R-:W-:Y:S05]  /*ac10*/  @!P0 BRA `(.L_x_176) ;  /* 0xfffffffc00f08947 */ /* 0x004fea000383ffff */
[----:B------:R-:W-:Y:S05]  /*ac20*/  BRA `(.L_x_177) ;  /* 0xffffff8c003c7947 */ /* 0x000fea000383ffff */
.L_x_52:
[----:B------:R-:W-:-:S07]  /*ac30*/  MOV R0, UR5 ;  /* 0x0000000500007c02 */ /* 0x000fce0008000f00 */
.L_x_178:
[----:B-1----:R1:W2:Y:S02]  /*ac40*/  SYNCS.PHASECHK.TRANS64.TRYWAIT P0, [R0+URZ], R2 ;  /* 0x00000002000075a7 */ /* 0x0022a400080011ff */
[----:B--2---:R-:W-:Y:S05]  /*ac50*/  @!P0 NANOSLEEP.SYNCS 0x989680 ;  /* 0x009896800000895d */ /* 0x004fea0003900000 */
[----:B------:R-:W2:Y:S02]  /*ac60*/  @!P0 SYNCS.PHASECHK.TRANS64 P0, [R0+URZ], R2 ;  /* 0x00000002000085a7 */ /* 0x000ea400080010ff */
[----:B--2---:R-:W-:Y:S05]  /*ac70*/  @!P0 BRA `(.L_x_178) ;  /* 0xfffffffc00f08947 */ /* 0x004fea000383ffff */
[----:B------:R-:W-:Y:S05]  /*ac80*/  BRA `(.L_x_179) ;  /* 0xffffff8c004c7947 */ /* 0x000fea000383ffff */
.L_x_55:
[----:B------:R-:W-:-:S07]  /*ac90*/  MOV R4, UR4 ;  /* 0x0000000400047c02 */ /* 0x000fce0008000f00 */
.L_x_180:
[----:B--2---:R2:W3:Y:S02]  /*aca0*/  SYNCS.PHASECHK.TRANS64.TRYWAIT P1, [R4+URZ+0x128], R6 ;  /* 0x00012806040075a7 */ /* 0x0044e400080211ff */
[----:B---3--:R-:W-:Y:S05]  /*acb0*/  @!P1 NANOSLEEP.SYNCS 0x989680 ;  /* 0x009896800000995d */ /* 0x008fea0003900000 */
[----:B------:R-:W3:Y:S02]  /*acc0*/  @!P1 SYNCS.PHASECHK.TRANS64 P1, [R4+URZ+0x128], R6 ;  /* 0x00012806040095a7 */ /* 0x000ee400080210ff */
[----:B---3--:R-:W-:Y:S05]  /*acd0*/  @!P1 BRA `(.L_x_180) ;  /* 0xfffffffc00f09947 */ /* 0x008fea000383ffff */
[----:B------:R-:W-:Y:S05]  /*ace0*/  BRA `(.L_x_181) ;  /* 0xffffff8c00bc7947 */ /* 0x000fea000383ffff */
.L_x_56:
[----:B--2---:R-:W-:-:S07]  /*acf0*/  MOV R4, UR4 ;  /* 0x0000000400047c02 */ /* 0x004fce0008000f00 */
.L_x_182:
[----:B--2---:R2:W3:Y:S02]  /*ad00*/  SYNCS.PHASECHK.TRANS64.TRYWAIT P1, [R4+URZ+0x120], R5 ;  /* 0x00012005040075a7 */ /* 0x0044e400080211ff */
[----:B---3--:R-:W-:Y:S05]  /*ad10*/  @!P1 NANOSLEEP.SYNCS 0x989680 ;  /* 0x009896800000995d */ /* 0x008fea0003900000 */
[----:B------:R-:W3:Y:S02]  /*ad20*/  @!P1 SYNCS.PHASECHK.TRANS64 P1, [R4+URZ+0x120], R5 ;  /* 0x00012005040095a7 */ /* 0x000ee400080210ff */
[----:B---3--:R-:W-:Y:S05]  /*ad30*/  @!P1 BRA `(.L_x_182) ;  /* 0xfffffffc00f09947 */ /* 0x008fea000383ffff */
[----:B------:R-:W-:Y:S05]  /*ad40*/  BRA `(.L_x_183) ;  /* 0xffffff8c00c47947 */ /* 0x000fea000383ffff */
.L_x_66:
[----:B--2---:R-:W-:-:S04]  /*ad50*/  MOV R5, UR5 ;  /* 0x0000000500057c02 */ /* 0x004fc80008000f00 */
[----:B------:R2:W3:Y:S03]  /*ad60*/  SYNCS.PHASECHK.TRANS64.TRYWAIT P0, [R5+URZ+0x8], R6 ;  /* 0x00000806050075a7 */ /* 0x0004e600080011ff */
[----:B---3--:R-:W-:Y:S05]  /*ad70*/  @!P0 NANOSLEEP.SYNCS 0x989680 ;  /* 0x009896800000895d */ /* 0x008fea0003900000 */
[----:B------:R-:W3:Y:S02]  /*ad80*/  @!P0 SYNCS.PHASECHK.TRANS64 P0, [R5+URZ+0x8], R6 ;  /* 0x00000806050085a7 */ /* 0x000ee400080010ff */
[----:B---3--:R-:W-:Y:S05]  /*ad90*/  @!P0 BRA `(.L_x_66) ;  /* 0xfffffffc00ec8947 */ /* 0x008fea000383ffff */
[----:B------:R-:W-:Y:S05]  /*ada0*/  BRA `(.L_x_65) ;  /* 0xffffff9000907947 */ /* 0x000fea000383ffff */
.L_x_68:
[----:B------:R-:W-:Y:S01]  /*adb0*/  BSSY B0, `(.L_x_184) ;  /* 0x0000006000007945 */ /* 0x000fe20003800000 */
[----:B------:R-:W-:-:S07]  /*adc0*/  MOV R15, 0xffffffff ;  /* 0xffffffff000f7802 */ /* 0x000fce0000000f00 */
[----:B-12--5:R-:W-:Y:S05]  /*add0*/  WARPSYNC.COLLECTIVE R15, `(.L_x_185) ;  /* 0x000000000f0c7348 */ /* 0x026fea0003c00000 */
[----:B------:R-:W-:Y:S02]  /*ade0*/  ELECT P6, UR79, PT ;  /* 0x00000000004f782f */ /* 0x000fe400038c0000 */
[----:B------:R-:W-:Y:S01]  /*adf0*/  MOV R14, UR79 ;  /* 0x0000004f000e7c02 */ /* 0x000fe20008000f00 */
[----:B-12--5:R-:W-:Y:S10]  /*ae00*/  ENDCOLLECTIVE ;  /* 0x000000000000791b */ /* 0x026ff40003800000 */
.L_x_185:
[----:B------:R-:W-:Y:S05]  /*ae10*/  BSYNC B0 ;  /* 0x0000000000007941 */ /* 0x000fea0003800000 */
.L_x_184:
[----:B------:R-:W-:Y:S05]  /*ae20*/  BRA `(.L_x_186) ;  /* 0xffffff9000c07947 */ /* 0x000fea000383ffff */
.L_x_70:
[----:B--2---:R-:W-:-:S04]  /*ae30*/  MOV R3, UR5 ;  /* 0x0000000500037c02 */ /* 0x004fc80008000f00 */
[----:B------:R2:W3:Y:S03]  /*ae40*/  SYNCS.PHASECHK.TRANS64.TRYWAIT P0, [R3+URZ+0x8], R4 ;  /* 0x00000804030075a7 */ /* 0x0004e600080011ff */
[----:B---3--:R-:W-:Y:S05]  /*ae50*/  @!P0 NANOSLEEP.SYNCS 0x989680 ;  /* 0x009896800000895d */ /* 0x008fea0003900000 */
[----:B------:R-:W3:Y:S02]  /*ae60*/  @!P0 SYNCS.PHASECHK.TRANS64 P0, [R3+URZ+0x8], R4 ;  /* 0x00000804030085a7 */ /* 0x000ee400080010ff */
[----:B---3--:R-:W-:Y:S05]  /*ae70*/  @!P0 BRA `(.L_x_70) ;  /* 0xfffffffc00ec8947 */ /* 0x008fea000383ffff */
[----:B------:R-:W-:Y:S05]  /*ae80*/  BRA `(.L_x_69) ;  /* 0xffffff9000c47947 */ /* 0x000fea000383ffff */
.L_x_71:
[----:B------:R-:W-:-:S07]  /*ae90*/  MOV R0, UR21 ;  /* 0x0000001500007c02 */ /* 0x000fce0008000f00 */
.L_x_187:
[----:B--2---:R2:W3:Y:S02]  /*aea0*/  SYNCS.PHASECHK.TRANS64.TRYWAIT P0, [R0+URZ+0x120], R2 ;  /* 0x00012002000075a7 */ /* 0x0044e400080011ff */
[----:B---3--:R-:W-:Y:S05]  /*aeb0*/  @!P0 NANOSLEEP.SYNCS 0x989680 ;  /* 0x009896800000895d */ /* 0x008fea0003900000 */
[----:B------:R-:W3:Y:S02]  /*aec0*/  @!P0 SYNCS.PHASECHK.TRANS64 P0, [R0+URZ+0x120], R2 ;  /* 0x00012002000085a7 */ /* 0x000ee400080010ff */
[----:B---3--:R-:W-:Y:S05]  /*aed0*/  @!P0 BRA `(.L_x_187) ;  /* 0xfffffffc00f08947 */ /* 0x008fea000383ffff */
[----:B------:R-:W-:Y:S05]  /*aee0*/  BRA `(.L_x_188) ;  /* 0xffffff9400b07947 */ /* 0x000fea000383ffff */
.L_x_73:
[----:B------:R-:W-:-:S07]  /*aef0*/  MOV R0, UR26 ;  /* 0x0000001a00007c02 */ /* 0x000fce0008000f00 */
.L_x_189:
[----:B--2---:R2:W3:Y:S02]  /*af00*/  SYNCS.PHASECHK.TRANS64.TRYWAIT P0, [R0+URZ+0x140], R2 ;  /* 0x00014002000075a7 */ /* 0x0044e400080011ff */
[----:B---3--:R-:W-:Y:S05]  /*af10*/  @!P0 NANOSLEEP.SYNCS 0x989680 ;  /* 0x009896800000895d */ /* 0x008fea0003900000 */
[----:B------:R-:W3:Y:S02]  /*af20*/  @!P0 SYNCS.PHASECHK.TRANS64 P0, [R0+URZ+0x140], R2 ;  /* 0x00014002000085a7 */ /* 0x000ee400080010ff */
[----:B---3--:R-:W-:Y:S05]  /*af30*/  @!P0 BRA `(.L_x_189) ;  /* 0xfffffffc00f08947 */ /* 0x008fea000383ffff */
[----:B------:R-:W-:Y:S05]  /*af40*/  BRA `(.L_x_72) ;  /* 0xffffff9400cc7947 */ /* 0x000fea000383ffff */
.L_x_77:
[----:B--2---:R-:W-:Y:S07]  /*af50*/  MOV R0, UR17 ;  /* 0x0000001100007c02 */ /* 0x004fee0008000f00 */
.L_x_190:
[----:B--2---:R2:W3:Y:S02]  /*af60*/  SYNCS.PHASECHK.TRANS64.TRYWAIT P0, [R0+URZ], R8 ;  /* 0x00000008000075a7 */ /* 0x0044e400080011ff */
[----:B---3--:R-:W-:Y:S05]  /*af70*/  @!P0 NANOSLEEP.SYNCS 0x989680 ;  /* 0x009896800000895d */ /* 0x008fea0003900000 */
[----:B------:R-:W3:Y:S02]  /*af80*/  @!P0 SYNCS.PHASECHK.TRANS64 P0, [R0+URZ], R8 ;  /* 0x00000008000085a7 */ /* 0x000ee400080010ff */
[----:B---3--:R-:W-:Y:S05]  /*af90*/  @!P0 BRA `(.L_x_190) ;  /* 0xfffffffc00f08947 */ /* 0x008fea000383ffff */
[----:B------:R-:W-:Y:S05]  /*afa0*/  BRA `(.L_x_76) ;  /* 0xffffff9800047947 */ /* 0x000fea000383ffff */
.L_x_81:
[----:B-1----:R-:W-:-:S07]  /*afb0*/  MOV R0, UR4 ;  /* 0x0000000400007c02 */ /* 0x002fce0008000f00 */
.L_x_191:
[----:B-1----:R1:W2:Y:S02]  /*afc0*/  SYNCS.PHASECHK.TRANS64.TRYWAIT P0, [R0+URZ], R2 ;  /* 0x00000002000075a7 */ /* 0x0022a400080011ff */
[----:B--2---:R-:W-:Y:S05]  /*afd0*/  @!P0 NANOSLEEP.SYNCS 0x989680 ;  /* 0x009896800000895d */ /* 0x004fea0003900000 */
[----:B------:R-:W2:Y:S02]  /*afe0*/  @!P0 SYNCS.PHASECHK.TRANS64 P0, [R0+URZ], R2 ;  /* 0x00000002000085a7 */ /* 0x000ea400080010ff */
[----:B--2---:R-:W-:Y:S05]  /*aff0*/  @!P0 BRA `(.L_x_191) ;  /* 0xfffffffc00f08947 */ /* 0x004fea000383ffff */
[----:B------:R-:W-:Y:S05]  /*b000*/  BRA `(.L_x_192) ;  /* 0xffffff9c00047947 */ /* 0x000fea000383ffff */
.L_x_84:
[----:B------:R-:W-:-:S07]  /*b010*/  MOV R0, UR21 ;  /* 0x0000001500007c02 */ /* 0x000fce0008000f00 */
.L_x_193:
[----:B-1----:R1:W2:Y:S02]  /*b020*/  SYNCS.PHASECHK.TRANS64.TRYWAIT P1, [R0+URZ+0x150], R2 ;  /* 0x00015002000075a7 */ /* 0x0022a400080211ff */
[----:B--2---:R-:W-:Y:S05]  /*b030*/  @!P1 NANOSLEEP.SYNCS 0x989680 ;  /* 0x009896800000995d */ /* 0x004fea0003900000 */
[----:B------:R-:W2:Y:S02]  /*b040*/  @!P1 SYNCS.PHASECHK.TRANS64 P1, [R0+URZ+0x150], R2 ;  /* 0x00015002000095a7 */ /* 0x000ea400080210ff */
[----:B--2---:R-:W-:Y:S05]  /*b050*/  @!P1 BRA `(.L_x_193) ;  /* 0xfffffffc00f09947 */ /* 0x004fea000383ffff */
[----:B------:R-:W-:Y:S05]  /*b060*/  BRA `(.L_x_194) ;  /* 0xffffff9c00507947 */ /* 0x000fea000383ffff */
.L_x_89:
[----:B------:R-:W-:Y:S07]  /*b070*/  MOV R0, UR42 ;  /* 0x0000002a00007c02 */ /* 0x000fee0008000f00 */
.L_x_195:
[----:B-1----:R1:W2:Y:S02]  /*b080*/  SYNCS.PHASECHK.TRANS64.TRYWAIT P0, [R0+URZ+0x120], R3 ;  /* 0x00012003000075a7 */ /* 0x0022a400080011ff */
[----:B--2---:R-:W-:Y:S05]  /*b090*/  @!P0 NANOSLEEP.SYNCS 0x989680 ;  /* 0x009896800000895d */ /* 0x004fea0003900000 */
[----:B------:R-:W2:Y:S02]  /*b0a0*/  @!P0 SYNCS.PHASECHK.TRANS64 P0, [R0+URZ+0x120], R3 ;  /* 0x00012003000085a7 */ /* 0x000ea400080010ff */
[----:B--2---:R-:W-:Y:S05]  /*b0b0*/  @!P0 BRA `(.L_x_195) ;  /* 0xfffffffc00f08947 */ /* 0x004fea000383ffff */
[----:B------:R-:W-:Y:S05]  /*b0c0*/  BRA `(.L_x_196) ;  /* 0xffffffa400307947 */ /* 0x000fea000383ffff */
.L_x_92:
[----:B------:R-:W-:Y:S07]  /*b0d0*/  MOV R3, UR42 ;  /* 0x0000002a00037c02 */ /* 0x000fee0008000f00 */
.L_x_197:
[----:B-1----:R1:W2:Y:S02]  /*b0e0*/  SYNCS.PHASECHK.TRANS64.TRYWAIT P1, [R3+URZ+0x118], R8 ;  /* 0x00011808030075a7 */ /* 0x0022a400080211ff */
[----:B--2---:R-:W-:Y:S05]  /*b0f0*/  @!P1 NANOSLEEP.SYNCS 0x989680 ;  /* 0x009896800000995d */ /* 0x004fea0003900000 */
[----:B------:R-:W2:Y:S02]  /*b100*/  @!P1 SYNCS.PHASECHK.TRANS64 P1, [R3+URZ+0x118], R8 ;  /* 0x00011808030095a7 */ /* 0x000ea400080210ff */
[----:B--2---:R-:W-:Y:S05]  /*b110*/  @!P1 BRA `(.L_x_197) ;  /* 0xfffffffc00f09947 */ /* 0x004fea000383ffff */
[----:B------:R-:W-:Y:S05]  /*b120*/  BRA `(.L_x_91) ;  /* 0xffffffa8008c7947 */ /* 0x000fea000383ffff */
.L_x_95:
[----:B------:R-:W-:Y:S07]  /*b130*/  MOV R0, UR42 ;  /* 0x0000002a00007c02 */ /* 0x000fee0008000f00 */
.L_x_198:
[----:B-1----:R1:W2:Y:S02]  /*b140*/  SYNCS.PHASECHK.TRANS64.TRYWAIT P1, [R0+URZ+0xf0], R8 ;  /* 0x0000f008000075a7 */ /* 0x0022a400080211ff */
[----:B--2---:R-:W-:Y:S05]  /*b150*/  @!P1 NANOSLEEP.SYNCS 0x989680 ;  /* 0x009896800000995d */ /* 0x004fea0003900000 */
[----:B------:R-:W2:Y:S02]  /*b160*/  @!P1 SYNCS.PHASECHK.TRANS64 P1, [R0+URZ+0xf0], R8 ;  /* 0x0000f008000095a7 */ /* 0x000ea400080210ff */
[----:B--2---:R-:W-:Y:S05]  /*b170*/  @!P1 BRA `(.L_x_198) ;  /* 0xfffffffc00f09947 */ /* 0x004fea000383ffff */
[----:B------:R-:W-:Y:S05]  /*b180*/  BRA `(.L_x_199) ;  /* 0xffffffac00fc7947 */ /* 0x000fea000383ffff */
.L_x_96:
[----:B------:R-:W-:Y:S07]  /*b190*/  MOV R0, UR42 ;  /* 0x0000002a00007c02 */ /* 0x000fee0008000f00 */
.L_x_200:
[----:B-1----:R1:W2:Y:S02]  /*b1a0*/  SYNCS.PHASECHK.TRANS64.TRYWAIT P1, [R0+URZ+0xf8], R8 ;  /* 0x0000f808000075a7 */ /* 0x0022a400080211ff */
[----:B--2---:R-:W-:Y:S05]  /*b1b0*/  @!P1 NANOSLEEP.SYNCS 0x989680 ;  /* 0x009896800000995d */ /* 0x004fea0003900000 */
[----:B------:R-:W2:Y:S02]  /*b1c0*/  @!P1 SYNCS.PHASECHK.TRANS64 P1, [R0+URZ+0xf8], R8 ;  /* 0x0000f808000095a7 */ /* 0x000ea400080210ff */
[----:B--2---:R-:W-:Y:S05]  /*b1d0*/  @!P1 BRA `(.L_x_200) ;  /* 0xfffffffc00f09947 */ /* 0x004fea000383ffff */
[----:B------:R-:W-:Y:S05]  /*b1e0*/  BRA `(.L_x_201) ;  /* 0xffffffb000587947 */ /* 0x000fea000383ffff */
.L_x_97:
[----:B------:R-:W-:Y:S07]  /*b1f0*/  MOV R0, UR42 ;  /* 0x0000002a00007c02 */ /* 0x000fee0008000f00 */
.L_x_202:
[----:B-1----:R1:W2:Y:S02]  /*b200*/  SYNCS.PHASECHK.TRANS64.TRYWAIT P1, [R0+URZ+0x100], R8 ;  /* 0x00010008000075a7 */ /* 0x0022a400080211ff */
[----:B--2---:R-:W-:Y:S05]  /*b210*/  @!P1 NANOSLEEP.SYNCS 0x989680 ;  /* 0x009896800000995d */ /* 0x004fea0003900000 */
[----:B------:R-:W2:Y:S02]  /*b220*/  @!P1 SYNCS.PHASECHK.TRANS64 P1, [R0+URZ+0x100], R8 ;  /* 0x00010008000095a7 */ /* 0x000ea400080210ff */
[----:B--2---:R-:W-:Y:S05]  /*b230*/  @!P1 BRA `(.L_x_202) ;  /* 0xfffffffc00f09947 */ /* 0x004fea000383ffff */
[----:B------:R-:W-:Y:S05]  /*b240*/  BRA `(.L_x_203) ;  /* 0xffffffb000b87947 */ /* 0x000fea000383ffff */
.L_x_98:
[----:B------:R-:W-:Y:S07]  /*b250*/  MOV R0, UR42 ;  /* 0x0000002a00007c02 */ /* 0x000fee0008000f00 */
.L_x_204:
[----:B-1----:R1:W2:Y:S02]  /*b260*/  SYNCS.PHASECHK.TRANS64.TRYWAIT P0, [R0+URZ+0x108], R8 ;  /* 0x00010808000075a7 */ /* 0x0022a400080011ff */
[----:B--2---:R-:W-:Y:S05]  /*b270*/  @!P0 NANOSLEEP.SYNCS 0x989680 ;  /* 0x009896800000895d */ /* 0x004fea0003900000 */
[----:B------:R-:W2:Y:S02]  /*b280*/  @!P0 SYNCS.PHASECHK.TRANS64 P0, [R0+URZ+0x108], R8 ;  /* 0x00010808000085a7 */ /* 0x000ea400080010ff */
[----:B--2---:R-:W-:Y:S05]  /*b290*/  @!P0 BRA `(.L_x_204) ;  /* 0xfffffffc00f08947 */ /* 0x004fea000383ffff */
[----:B------:R-:W-:Y:S05]  /*b2a0*/  BRA `(.L_x_205) ;  /* 0xffffffb400247947 */ /* 0x000fea000383ffff */
.L_x_100:
[----:B------:R-:W-:-:S07]  /*b2b0*/  MOV R0, UR42 ;  /* 0x0000002a00007c02 */ /* 0x000fce0008000f00 */
.L_x_206:
[----:B-1----:R1:W2:Y:S02]  /*b2c0*/  SYNCS.PHASECHK.TRANS64.TRYWAIT P0, [R0+URZ+0xf0], R2 ;  /* 0x0000f002000075a7 */ /* 0x0022a400080011ff */
[----:B--2---:R-:W-:Y:S05]  /*b2d0*/  @!P0 NANOSLEEP.SYNCS 0x989680 ;  /* 0x009896800000895d */ /* 0x004fea0003900000 */
[----:B------:R-:W2:Y:S02]  /*b2e0*/  @!P0 SYNCS.PHASECHK.TRANS64 P0, [R0+URZ+0xf0], R2 ;  /* 0x0000f002000085a7 */ /* 0x000ea400080010ff */
[----:B--2---:R-:W-:Y:S05]  /*b2f0*/  @!P0 BRA `(.L_x_206) ;  /* 0xfffffffc00f08947 */ /* 0x004fea000383ffff */
[----:B------:R-:W-:Y:S05]  /*b300*/  BRA `(.L_x_207) ;  /* 0xffffffb400ac7947 */ /* 0x000fea000383ffff */
.L_x_101:
[----:B-1----:R-:W-:-:S07]  /*b310*/  MOV R0, UR42 ;  /* 0x0000002a00007c02 */ /* 0x002fce0008000f00 */
.L_x_208:
[----:B-1----:R1:W2:Y:S02]  /*b320*/  SYNCS.PHASECHK.TRANS64.TRYWAIT P0, [R0+URZ+0xf8], R2 ;  /* 0x0000f802000075a7 */ /* 0x0022a400080011ff */
[----:B--2---:R-:W-:Y:S05]  /*b330*/  @!P0 NANOSLEEP.SYNCS 0x989680 ;  /* 0x009896800000895d */ /* 0x004fea0003900000 */
[----:B------:R-:W2:Y:S02]  /*b340*/  @!P0 SYNCS.PHASECHK.TRANS64 P0, [R0+URZ+0xf8], R2 ;  /* 0x0000f802000085a7 */ /* 0x000ea400080010ff */
[----:B--2---:R-:W-:Y:S05]  /*b350*/  @!P0 BRA `(.L_x_208) ;  /* 0xfffffffc00f08947 */ /* 0x004fea000383ffff */
[----:B------:R-:W-:Y:S05]  /*b360*/  BRA `(.L_x_209) ;  /* 0xffffffb4009c7947 */ /* 0x000fea000383ffff */
.L_x_102:
[----:B-1----:R-:W-:-:S07]  /*b370*/  MOV R0, UR42 ;  /* 0x0000002a00007c02 */ /* 0x002fce0008000f00 */
.L_x_210:
[----:B-1----:R1:W2:Y:S02]  /*b380*/  SYNCS.PHASECHK.TRANS64.TRYWAIT P0, [R0+URZ+0x100], R2 ;  /* 0x00010002000075a7 */ /* 0x0022a400080011ff */
[----:B--2---:R-:W-:Y:S05]  /*b390*/  @!P0 NANOSLEEP.SYNCS 0x989680 ;  /* 0x009896800000895d */ /* 0x004fea0003900000 */
[----:B------:R-:W2:Y:S02]  /*b3a0*/  @!P0 SYNCS.PHASECHK.TRANS64 P0, [R0+URZ+0x100], R2 ;  /* 0x00010002000085a7 */ /* 0x000ea400080010ff */
[----:B--2---:R-:W-:Y:S05]  /*b3b0*/  @!P0 BRA `(.L_x_210) ;  /* 0xfffffffc00f08947 */ /* 0x004fea000383ffff */
[----:B------:R-:W-:Y:S05]  /*b3c0*/  BRA `(.L_x_211) ;  /* 0xffffffb4008c7947 */ /* 0x000fea000383ffff */
.L_x_104:
[----:B------:R-:W-:Y:S07]  /*b3d0*/  MOV R0, UR50 ;  /* 0x0000003200007c02 */ /* 0x000fee0008000f00 */
.L_x_212:
[----:B-1----:R1:W2:Y:S02]  /*b3e0*/  SYNCS.PHASECHK.TRANS64.TRYWAIT P0, [R0+URZ+0x120], R2 ;  /* 0x00012002000075a7 */ /* 0x0022a400080011ff */
[----:B--2---:R-:W-:Y:S05]  /*b3f0*/  @!P0 NANOSLEEP.SYNCS 0x989680 ;  /* 0x009896800000895d */ /* 0x004fea0003900000 */
[----:B------:R-:W2:Y:S02]  /*b400*/  @!P0 SYNCS.PHASECHK.TRANS64 P0, [R0+URZ+0x120], R2 ;  /* 0x00012002000085a7 */ /* 0x000ea400080010ff */
[----:B--2---:R-:W-:Y:S05]  /*b410*/  @!P0 BRA `(.L_x_212) ;  /* 0xfffffffc00f08947 */ /* 0x004fea000383ffff */
[----:B------:R-:W-:Y:S05]  /*b420*/  BRA `(.L_x_213) ;  /* 0xffffffb8005c7947 */ /* 0x000fea000383ffff */
.L_x_115:
[----:B-1----:R-:W-:Y:S04]  /*b430*/  MOV R2, UR50 ;  /* 0x0000003200027c02 */ /* 0x002fe80008000f00 */
[----:B------:R1:W3:Y:S03]  /*b440*/  SYNCS.PHASECHK.TRANS64.TRYWAIT P0, [R2+URZ+0xd0], R3 ;  /* 0x0000d003020075a7 */ /* 0x0002e600080011ff */
[----:B---3--:R-:W-:Y:S05]  /*b450*/  @!P0 NANOSLEEP.SYNCS 0x989680 ;  /* 0x009896800000895d */ /* 0x008fea0003900000 */
[----:B------:R-:W3:Y:S02]  /*b460*/  @!P0 SYNCS.PHASECHK.TRANS64 P0, [R2+URZ+0xd0], R3 ;  /* 0x0000d003020085a7 */ /* 0x000ee400080010ff */
[----:B---3--:R-:W-:Y:S05]  /*b470*/  @!P0 BRA `(.L_x_115) ;  /* 0xfffffffc00ec8947 */ /* 0x008fea000383ffff */
[----:B------:R-:W-:Y:S05]  /*b480*/  BRA `(.L_x_114) ;  /* 0xffffffcc00487947 */ /* 0x000fea000383ffff */
.L_x_117:
[----:B-1----:R1:W4:Y:S02]  /*b490*/  SYNCS.PHASECHK.TRANS64.TRYWAIT P1, [R62+URZ+0x130], R0 ;  /* 0x000130003e0075a7 */ /* 0x00232400080211ff */
[----:B----4-:R-:W-:Y:S05]  /*b4a0*/  @!P1 NANOSLEEP.SYNCS 0x989680 ;  /* 0x009896800000995d */ /* 0x010fea0003900000 */
[----:B------:R-:W4:Y:S02]  /*b4b0*/  @!P1 SYNCS.PHASECHK.TRANS64 P1, [R62+URZ+0x130], R0 ;  /* 0x000130003e0095a7 */ /* 0x000f2400080210ff */
[----:B----4-:R-:W-:Y:S05]  /*b4c0*/  @!P1 BRA `(.L_x_117) ;  /* 0xfffffffc00f09947 */ /* 0x010fea000383ffff */
[----:B------:R-:W-:Y:S05]  /*b4d0*/  BRA `(.L_x_116) ;  /* 0xffffffcc00607947 */ /* 0x000fea000383ffff */
.L_x_126:
[----:B--2---:R2:W3:Y:S02]  /*b4e0*/  SYNCS.PHASECHK.TRANS64.TRYWAIT P1, [R4+URZ+0xd0], R0 ;  /* 0x0000d000040075a7 */ /* 0x0044e400080211ff */
[----:B---3--:R-:W-:Y:S05]  /*b4f0*/  @!P1 NANOSLEEP.SYNCS 0x989680 ;  /* 0x009896800000995d */ /* 0x008fea0003900000 */
[----:B------:R-:W3:Y:S02]  /*b500*/  @!P1 SYNCS.PHASECHK.TRANS64 P1, [R4+URZ+0xd0], R0 ;  /* 0x0000d000040095a7 */ /* 0x000ee400080210ff */
[----:B---3--:R-:W-:Y:S05]  /*b510*/  @!P1 BRA `(.L_x_126) ;  /* 0xfffffffc00f09947 */ /* 0x008fea000383ffff */
[----:B------:R-:W-:Y:S05]  /*b520*/  BRA `(.L_x_125) ;  /* 0xffffffd400787947 */ /* 0x000fea000383ffff */
.L_x_134:
[----:B--2---:R2:W3:Y:S02]  /*b530*/  SYNCS.PHASECHK.TRANS64.TRYWAIT P1, [R2+URZ+0xd0], R4 ;  /* 0x0000d004020075a7 */ /* 0x0044e400080211ff */
[----:B---3--:R-:W-:Y:S05]  /*b540*/  @!P1 NANOSLEEP.SYNCS 0x989680 ;  /* 0x009896800000995d */ /* 0x008fea0003900000 */
[----:B------:R-:W3:Y:S02]  /*b550*/  @!P1 SYNCS.PHASECHK.TRANS64 P1, [R2+URZ+0xd0], R4 ;  /* 0x0000d004020095a7 */ /* 0x000ee400080210ff */
[----:B---3--:R-:W-:Y:S05]  /*b560*/  @!P1 BRA `(.L_x_134) ;  /* 0xfffffffc00f09947 */ /* 0x008fea000383ffff */
[----:B------:R-:W-:Y:S05]  /*b570*/  BRA `(.L_x_133) ;  /* 0xffffffdc00907947 */ /* 0x000fea000383ffff */
.L_x_142:
[----:B--2---:R2:W3:Y:S02]  /*b580*/  SYNCS.PHASECHK.TRANS64.TRYWAIT P1, [R3+URZ+0xd0], R0 ;  /* 0x0000d000030075a7 */ /* 0x0044e400080211ff */
[----:B---3--:R-:W-:Y:S05]  /*b590*/  @!P1 NANOSLEEP.SYNCS 0x989680 ;  /* 0x009896800000995d */ /* 0x008fea0003900000 */
[----:B------:R-:W3:Y:S02]  /*b5a0*/  @!P1 SYNCS.PHASECHK.TRANS64 P1, [R3+URZ+0xd0], R0 ;  /* 0x0000d000030095a7 */ /* 0x000ee400080210ff */
[----:B---3--:R-:W-:Y:S05]  /*b5b0*/  @!P1 BRA `(.L_x_142) ;  /* 0xfffffffc00f09947 */ /* 0x008fea000383ffff */
[----:B------:R-:W-:Y:S05]  /*b5c0*/  BRA `(.L_x_141) ;  /* 0xffffffe400a47947 */ /* 0x000fea000383ffff */
        .weak           $__internal_0_$__cuda_sm10x_tcgen05_guardrail_trap_col_being_dealloced_not_returned_by_alloc
        .type           $__internal_0_$__cuda_sm10x_tcgen05_guardrail_trap_col_being_dealloced_not_returned_by_alloc,@function
        .size           $__internal_0_$__cuda_sm10x_tcgen05_guardrail_trap_col_being_dealloced_not_returned_by_alloc,($__internal_1_$__cuda_sm10x_tcgen05_guardrail_trap_phase_invalid_during_alloc - $__internal_0_$__cuda_sm10x_tcgen05_guardrail_trap_col_being_dealloced_not_returned_by_alloc)
$__internal_0_$__cuda_sm10x_tcgen05_guardrail_trap_col_being_dealloced_not_returned_by_alloc:
[----:B------:R-:W-:Y:S05]  /*b5d0*/  BPT.TRAP 0x1 ;  /* 0x000000040000795c */ /* 0x000fea0000300000 */
[----:B------:R-:W-:-:S04]  /*b5e0*/  HFMA2 R3, -RZ, RZ, 0, 0 ;  /* 0x00000000ff037431 */ /* 0x000fc800000001ff */
[----:B------:R-:W-:Y:S05]  /*b5f0*/  RET.REL.NODEC R2 `(_ZN7cutlass13device_kernelINS_4conv6kernel13ConvUniversalINS1_16ConvProblemShapeILNS1_8OperatorE2ELi3EEENS1_10collective14CollectiveConvINS1_47MainloopSm100TmaUmmaWarpSpecializedImplicitGemmILS5_2ELi13ELi3ELi1ELi2EN4cute5tupleIJNSA_1CILi2EEENSC_ILi1EEESE_EEEEENSB_IJNSC_ILi128EEENSB_IJSH_EEENSB_IJNSC_ILi64EEEEEEEEENS_6half_tESM_NSA_8TiledMMAINSA_8MMA_AtomIJNSA_26SM100_MMA_F16BF16_2x1SM_SSISM_SM_fLi128ELi128ELNSA_4UMMA5MajorE1ELSR_1ELNSQ_7ScaleInE0ELSS_0EEEEEENSA_6LayoutINSB_IJSE_SE_SE_EEENSB_IJNSC_ILi0EEESX_SX_EEEEENSB_IJNSA_10UnderscoreES10_S10_EEEEENS7_6detail27Sm100ImplicitGemmTileTraitsINSA_18SM100_TMA_2SM_LOADENSA_14ComposedLayoutINSA_7SwizzleILi3ELi4ELi3EEENSA_18smem_ptr_flag_bitsILi16EEENSV_INSB_IJSJ_NSC_ILi8EEEEEENSB_IJSE_SJ_EEEEEEEvEENS14_INSA_25SM100_TMA_2SM_LOAD_IM2COLES1F_vEEEENS_8epilogue10collective18CollectiveEpilogueINS1K_23Sm100TmaWarpSpecializedILi4ELi2ELi16ELb1ELb0EEEJNSB_IJSJ_SI_SK_EEENSB_IJNSV_ISJ_SE_EENSV_INSB_IJNSC_ILi16EEESD_EEES1D_EEEEESM_NSB_IJlNSB_IJSE_lllEEESX_EEESM_S1W_NS1K_6fusion15FusionCallbacksIS1O_NS1X_17LinearCombinationISM_fSM_fLNS_15FloatRoundStyleE2EEES1P_S1U_JEEENSA_5SM1004TMEM4LOAD26SM100_TMEM_LOAD_32dp32b16xENSA_13SM90_TMA_LOADENS16_INS17_ILi1ELi4ELi3EEES1A_NSV_INSB_IJS1B_S1R_EEENSB_IJS1R_SE_EEEEEEENSA_39AutoVectorizingCopyWithAssumedAlignmentILi128EEENSA_14SM90_TMA_STOREES2C_S2E_S2E_EEEvvEEEEvNT_6ParamsE) ;  /* 0xffffff4802807950 */ /* 0x000fea0003c3ffff */
        .weak           $__internal_1_$__cuda_sm10x_tcgen05_guardrail_trap_phase_invalid_during_alloc
        .type           $__internal_1_$__cuda_sm10x_tcgen05_guardrail_trap_phase_invalid_during_alloc,@function
        .size           $__internal_1_$__cuda_sm10x_tcgen05_guardrail_trap_phase_invalid_during_alloc,($__internal_2_$__cuda_sm10x_tcgen05_guardrail_trap_unallocated_columns_being_dealloced - $__internal_1_$__cuda_sm10x_tcgen05_guardrail_trap_phase_invalid_during_alloc)
$__internal_1_$__cuda_sm10x_tcgen05_guardrail_trap_phase_invalid_during_alloc:
[----:B------:R-:W-:Y:S05]  /*b600*/  BPT.TRAP 0x1 ;  /* 0x000000040000795c */ /* 0x000fea0000300000 */
[----:B------:R-:W-:-:S04]  /*b610*/  MOV R5, 0x0 ;  /* 0x0000000000057802 */ /* 0x000fc80000000f00 */
[----:B------:R-:W-:Y:S05]  /*b620*/  RET.REL.NODEC R4 `(_ZN7cutlass13device_kernelINS_4conv6kernel13ConvUniversalINS1_16ConvProblemShapeILNS1_8OperatorE2ELi3EEENS1_10collective14CollectiveConvINS1_47MainloopSm100TmaUmmaWarpSpecializedImplicitGemmILS5_2ELi13ELi3ELi1ELi2EN4cute5tupleIJNSA_1CILi2EEENSC_ILi1EEESE_EEEEENSB_IJNSC_ILi128EEENSB_IJSH_EEENSB_IJNSC_ILi64EEEEEEEEENS_6half_tESM_NSA_8TiledMMAINSA_8MMA_AtomIJNSA_26SM100_MMA_F16BF16_2x1SM_SSISM_SM_fLi128ELi128ELNSA_4UMMA5MajorE1ELSR_1ELNSQ_7ScaleInE0ELSS_0EEEEEENSA_6LayoutINSB_IJSE_SE_SE_EEENSB_IJNSC_ILi0EEESX_SX_EEEEENSB_IJNSA_10UnderscoreES10_S10_EEEEENS7_6detail27Sm100ImplicitGemmTileTraitsINSA_18SM100_TMA_2SM_LOADENSA_14ComposedLayoutINSA_7SwizzleILi3ELi4ELi3EEENSA_18smem_ptr_flag_bitsILi16EEENSV_INSB_IJSJ_NSC_ILi8EEEEEENSB_IJSE_SJ_EEEEEEEvEENS14_INSA_25SM100_TMA_2SM_LOAD_IM2COLES1F_vEEEENS_8epilogue10collective18CollectiveEpilogueINS1K_23Sm100TmaWarpSpecializedILi4ELi2ELi16ELb1ELb0EEEJNSB_IJSJ_SI_SK_EEENSB_IJNSV_ISJ_SE_EENSV_INSB_IJNSC_ILi16EEESD_EEES1D_EEEEESM_NSB_IJlNSB_IJSE_lllEEESX_EEESM_S1W_NS1K_6fusion15FusionCallbacksIS1O_NS1X_17LinearCombinationISM_fSM_fLNS_15FloatRoundStyleE2EEES1P_S1U_JEEENSA_5SM1004TMEM4LOAD26SM100_TMEM_LOAD_32dp32b16xENSA_13SM90_TMA_LOADENS16_INS17_ILi1ELi4ELi3EEES1A_NSV_INSB_IJS1B_S1R_EEENSB_IJS1R_SE_EEEEEEENSA_39AutoVectorizingCopyWithAssumedAlignmentILi128EEENSA_14SM90_TMA_STOREES2C_S2E_S2E_EEEvvEEEEvNT_6ParamsE) ;  /* 0xffffff4804747950 */ /* 0x000fea0003c3ffff */
        .weak           $__internal_2_$__cuda_sm10x_tcgen05_guardrail_trap_unallocated_columns_being_dealloced
        .type           $__internal_2_$__cuda_sm10x_tcgen05_guardrail_trap_unallocated_columns_being_dealloced,@function
        .size           $__internal_2_$__cuda_sm10x_tcgen05_guardrail_trap_unallocated_columns_being_dealloced,(.L_x_215 - $__internal_2_$__cuda_sm10x_tcgen05_guardrail_trap_unallocated_columns_being_dealloced)
$__internal_2_$__cuda_sm10x_tcgen05_guardrail_trap_unallocated_columns_being_dealloced:
[----:B------:R-:W-:Y:S05]  /*b630*/  BPT.TRAP 0x1 ;  /* 0x000000040000795c */ /* 0x000fea0000300000 */
[----:B------:R-:W-:-:S04]  /*b640*/  HFMA2 R3, -RZ, RZ, 0, 0 ;  /* 0x00000000ff037431 */ /* 0x000fc800000001ff */
[----:B------:R-:W-:Y:S05]  /*b650*/  RET.REL.NODEC R2 `(_ZN7cutlass13device_kernelINS_4conv6kernel13ConvUniversalINS1_16ConvProblemShapeILNS1_8OperatorE2ELi3EEENS1_10collective14CollectiveConvINS1_47MainloopSm100TmaUmmaWarpSpecializedImplicitGemmILS5_2ELi13ELi3ELi1ELi2EN4cute5tupleIJNSA_1CILi2EEENSC_ILi1EEESE_EEEEENSB_IJNSC_ILi128EEENSB_IJSH_EEENSB_IJNSC_ILi64EEEEEEEEENS_6half_tESM_NSA_8TiledMMAINSA_8MMA_AtomIJNSA_26SM100_MMA_F16BF16_2x1SM_SSISM_SM_fLi128ELi128ELNSA_4UMMA5MajorE1ELSR_1ELNSQ_7ScaleInE0ELSS_0EEEEEENSA_6LayoutINSB_IJSE_SE_SE_EEENSB_IJNSC_ILi0EEESX_SX_EEEEENSB_IJNSA_10UnderscoreES10_S10_EEEEENS7_6detail27Sm100ImplicitGemmTileTraitsINSA_18SM100_TMA_2SM_LOADENSA_14ComposedLayoutINSA_7SwizzleILi3ELi4ELi3EEENSA_18smem_ptr_flag_bitsILi16EEENSV_INSB_IJSJ_NSC_ILi8EEEEEENSB_IJSE_SJ_EEEEEEEvEENS14_INSA_25SM100_TMA_2SM_LOAD_IM2COLES1F_vEEEENS_8epilogue10collective18CollectiveEpilogueINS1K_23Sm100TmaWarpSpecializedILi4ELi2ELi16ELb1ELb0EEEJNSB_IJSJ_SI_SK_EEENSB_IJNSV_ISJ_SE_EENSV_INSB_IJNSC_ILi16EEESD_EEES1D_EEEEESM_NSB_IJlNSB_IJSE_lllEEESX_EEESM_S1W_NS1K_6fusion15FusionCallbacksIS1O_NS1X_17LinearCombinationISM_fSM_fLNS_15FloatRoundStyleE2EEES1P_S1U_JEEENSA_5SM1004TMEM4LOAD26SM100_TMEM_LOAD_32dp32b16xENSA_13SM90_TMA_LOADENS16_INS17_ILi1ELi4ELi3EEES1A_NSV_INSB_IJS1B_S1R_EEENSB_IJS1R_SE_EEEEEEENSA_39AutoVectorizingCopyWithAssumedAlignmentILi128EEENSA_14SM90_TMA_STOREES2C_S2E_S2E_EEEvvEEEEvNT_6ParamsE) ;  /* 0xffffff4802687950 */ /* 0x000fea0003c3ffff */
.L_x_214:
[----:B------:R-:W-:-:S00]  /*b660*/  BRA `(.L_x_214) ;  /* 0xfffffffc00fc7947 */ /* 0x000fc0000383ffff */
[----:B------:R-:W-:-:S00]  /*b670*/  NOP ;  /* 0x0000000000007918 */ /* 0x000fc00000000000 */
        /* <DEDUP_REMOVED lines=8> */
.L_x_215:


//--------------------- .nv.global.init           --------------------------
	.section	.nv.global.init,"aw",@progbits
.nv.global.init:
	.type		$str$29,@object
	.size		$str$29,($str$30 - $str$29)
$str$29:
        /*0000*/ 	.byte	0x28, 0x61, 0x64, 0x64, 0x72, 0x65, 0x73, 0x73, 0x20, 0x26, 0x20, 0x6d, 0x61, 0x73, 0x6b, 0x29
        /*0010*/ 	.byte	0x20, 0x3d, 0x3d, 0x20, 0x30, 0x00
	.type		$str$30,@object
	.size		$str$30,($str$28 - $str$30)
$str$30:
        /*0016*/ 	.byte	0x2f, 0x74, 0x6d, 0x70, 0x2f, 0x63, 0x75, 0x74, 0x6c, 0x61, 0x73, 0x73, 0x5f, 0x73, 0x77, 0x65
        /*0026*/ 	.byte	0x65, 0x70, 0x5f, 0x73, 0x72, 0x63, 0x2f, 0x69, 0x6e, 0x63, 0x6c, 0x75, 0x64, 0x65, 0x2f, 0x63
        /*0036*/ 	.byte	0x75, 0x74, 0x65, 0x2f, 0x70, 0x6f, 0x69, 0x6e, 0x74, 0x65, 0x72, 0x5f, 0x66, 0x6c, 0x61, 0x67
        /*0046*/ 	.byte	0x67, 0x65, 0x64, 0x2e, 0x68, 0x70, 0x70, 0x00
	.type		$str$28,@object
	.size		$str$28,($str$27 - $str$28)
$str$28:
        /*004e*/ 	.byte	0x2f, 0x74, 0x6d, 0x70, 0x2f, 0x63, 0x75, 0x74, 0x6c, 0x61, 0x73, 0x73, 0x5f, 0x73, 0x77, 0x65
        /*005e*/ 	.byte	0x65, 0x70, 0x5f, 0x73, 0x72, 0x63, 0x2f, 0x69, 0x6e, 0x63, 0x6c, 0x75, 0x64, 0x65, 0x2f, 0x63
        /*006e*/ 	.byte	0x75, 0x74, 0x65, 0x2f, 0x61, 0x74, 0x6f, 0x6d, 0x2f, 0x63, 0x6f, 0x70, 0x79, 0x5f, 0x74, 0x72
        /*007e*/ 	.byte	0x61, 0x69, 0x74, 0x73, 0x5f, 0x73, 0x6d, 0x31, 0x30, 0x30, 0x2e, 0x68, 0x70, 0x70, 0x00
	.type		$str$27,@object
	.size		$str$27,(__unnamed_1 - $str$27)
$str$27:
        /*008d*/ 	.byte	0x28, 0x28, 0x75, 0x69, 0x6e, 0x74, 0x33, 0x32, 0x5f, 0x74, 0x28, 0x74, 0x68, 0x72, 0x65, 0x61
        /*009d*/ 	.byte	0x64, 0x49, 0x64, 0x78, 0x2e, 0x78, 0x29, 0x20, 0x2f, 0x20, 0x33, 0x32, 0x29, 0x20, 0x25, 0x20
        /*00ad*/ 	.byte	0x34, 0x29, 0x20, 0x3d, 0x3d, 0x20, 0x28, 0x28, 0x28, 0x74, 0x6d, 0x65, 0x6d, 0x5f, 0x61, 0x64
        /*00bd*/ 	.byte	0x64, 0x72, 0x20, 0x3e, 0x3e, 0x20, 0x31, 0x36, 0x29, 0x20, 0x2f, 0x20, 0x33, 0x32, 0x29, 0x20
        /*00cd*/ 	.byte	0x25, 0x20, 0x34, 0x29, 0x00
	.type		__unnamed_1,@object
	.size		__unnamed_1,(__unnamed_2 - __unnamed_1)
__unnamed_1:
        /*00d2*/ 	.byte	0x61, 0x75, 0x74, 0x6f, 0x20, 0x63, 0x75, 0x74, 0x65, 0x3a, 0x3a, 0x61, 0x73, 0x5f, 0x70, 0x6f
        /* <DEDUP_REMOVED lines=24> */
        /*0262*/ 	.byte	0x34, 0x38, 0x3e, 0x3e, 0x3e, 0x3e, 0x5d, 0x00
	.type		__unnamed_2,@object
	.size		__unnamed_2,(.L_2 - __unnamed_2)
__unnamed_2:
        /* <DEDUP_REMOVED lines=40> */
        /*04ea*/ 	.byte	0x3a, 0x3a, 0x43, 0x3c, 0x30, 0x3e, 0x3e, 0x3e, 0x3e, 0x5d, 0x00
.L_2:


//--------------------- .nv.shared._ZN7cutlass13device_kernelINS_4conv6kernel13ConvUniversalINS1_16ConvProblemShapeILNS1_8OperatorE2ELi3EEENS1_10collective14CollectiveConvINS1_47MainloopSm100TmaUmmaWarpSpecializedImplicitGemmILS5_2ELi13ELi3ELi1ELi2EN4cute5tupleIJNSA_1CILi2EEENSC_ILi1EEESE_EEEEENSB_IJNSC_ILi128EEENSB_IJSH_EEENSB_IJNSC_ILi64EEEEEEEEENS_6half_tESM_NSA_8TiledMMAINSA_8MMA_AtomIJNSA_26SM100_MMA_F16BF16_2x1SM_SSISM_SM_fLi128ELi128ELNSA_4UMMA5MajorE1ELSR_1ELNSQ_7ScaleInE0ELSS_0EEEEEENSA_6LayoutINSB_IJSE_SE_SE_EEENSB_IJNSC_ILi0EEESX_SX_EEEEENSB_IJNSA_10UnderscoreES10_S10_EEEEENS7_6detail27Sm100ImplicitGemmTileTraitsINSA_18SM100_TMA_2SM_LOADENSA_14ComposedLayoutINSA_7SwizzleILi3ELi4ELi3EEENSA_18smem_ptr_flag_bitsILi16EEENSV_INSB_IJSJ_NSC_ILi8EEEEEENSB_IJSE_SJ_EEEEEEEvEENS14_INSA_25SM100_TMA_2SM_LOAD_IM2COLES1F_vEEEENS_8epilogue10collective18CollectiveEpilogueINS1K_23Sm100TmaWarpSpecializedILi4ELi2ELi16ELb1ELb0EEEJNSB_IJSJ_SI_SK_EEENSB_IJNSV_ISJ_SE_EENSV_INSB_IJNSC_ILi16EEESD_EEES1D_EEEEESM_NSB_IJlNSB_IJSE_lllEEESX_EEESM_S1W_NS1K_6fusion15FusionCallbacksIS1O_NS1X_17LinearCombinationISM_fSM_fLNS_15FloatRoundStyleE2EEES1P_S1U_JEEENSA_5SM1004TMEM4LOAD26SM100_TMEM_LOAD_32dp32b16xENSA_13SM90_TMA_LOADENS16_INS17_ILi1ELi4ELi3EEES1A_NSV_INSB_IJS1B_S1R_EEENSB_IJS1R_SE_EEEEEEENSA_39AutoVectorizingCopyWithAssumedAlignmentILi128EEENSA_14SM90_TMA_STOREES2C_S2E_S2E_EEEvvEEEEvNT_6ParamsE --------------------------
	.section	.nv.shared._ZN7cutlass13device_kernelINS_4conv6kernel13ConvUniversalINS1_16ConvProblemShapeILNS1_8OperatorE2ELi3EEENS1_10collective14CollectiveConvINS1_47MainloopSm100TmaUmmaWarpSpecializedImplicitGemmILS5_2ELi13ELi3ELi1ELi2EN4cute5tupleIJNSA_1CILi2EEENSC_ILi1EEESE_EEEEENSB_IJNSC_ILi128EEENSB_IJSH_EEENSB_IJNSC_ILi64EEEEEEEEENS_6half_tESM_NSA_8TiledMMAINSA_8MMA_AtomIJNSA_26SM100_MMA_F16BF16_2x1SM_SSISM_SM_fLi128ELi128ELNSA_4UMMA5MajorE1ELSR_1ELNSQ_7ScaleInE0ELSS_0EEEEEENSA_6LayoutINSB_IJSE_SE_SE_EEENSB_IJNSC_ILi0EEESX_SX_EEEEENSB_IJNSA_10UnderscoreES10_S10_EEEEENS7_6detail27Sm100ImplicitGemmTileTraitsINSA_18SM100_TMA_2SM_LOADENSA_14ComposedLayoutINSA_7SwizzleILi3ELi4ELi3EEENSA_18smem_ptr_flag_bitsILi16EEENSV_INSB_IJSJ_NSC_ILi8EEEEEENSB_IJSE_SJ_EEEEEEEvEENS14_INSA_25SM100_TMA_2SM_LOAD_IM2COLES1F_vEEEENS_8epilogue10collective18CollectiveEpilogueINS1K_23Sm100TmaWarpSpecializedILi4ELi2ELi16ELb1ELb0EEEJNSB_IJSJ_SI_SK_EEENSB_IJNSV_ISJ_SE_EENSV_INSB_IJNSC_ILi16EEESD_EEES1D_EEEEESM_NSB_IJlNSB_IJSE_lllEEESX_EEESM_S1W_NS1K_6fusion15FusionCallbacksIS1O_NS1X_17LinearCombinationISM_fSM_fLNS_15FloatRoundStyleE2EEES1P_S1U_JEEENSA_5SM1004TMEM4LOAD26SM100_TMEM_LOAD_32dp32b16xENSA_13SM90_TMA_LOADENS16_INS17_ILi1ELi4ELi3EEES1A_NSV_INSB_IJS1B_S1R_EEENSB_IJS1R_SE_EEEEEEENSA_39AutoVectorizingCopyWithAssumedAlignmentILi128EEENSA_14SM90_TMA_STOREES2C_S2E_S2E_EEEvvEEEEvNT_6ParamsE,"aw",@nobits
	.sectionflags	@""
	.align	16
	.zero		1024


//--------------------- .nv.shared.reserved.0     --------------------------
	.section	.nv.shared.reserved.0,"aw",@nobits
	.weak		__nv_reservedSMEM_offset_0_alias
	.size		__nv_reservedSMEM_offset_0_alias, 0, 64
	.other		__nv_reservedSMEM_offset_0_alias,@"STO_CUDA_RESERVED_SHARED STV_DEFAULT"
__nv_reservedSMEM_offset_0_alias:
	.zero		0
.nv.shared.reserved.0:
	.zero		64
	.weak		__nv_reservedSMEM_tcgen05_partition
	.type		__nv_reservedSMEM_tcgen05_partition,@object
	.size		__nv_reservedSMEM_tcgen05_partition,(.L_0 - __nv_reservedSMEM_tcgen05_partition)
__nv_reservedSMEM_tcgen05_partition:
	.zero		32
.L_0:


//--------------------- .nv.global                --------------------------
	.section	.nv.global,"aw",@nobits
.nv.global:
	.type		_ZN39_INTERNAL_fd3e1685_4_k_cu_88c5fc54_32794cute1_E,@object
	.size		_ZN39_INTERNAL_fd3e1685_4_k_cu_88c5fc54_32794cute1_E,(_ZN39_INTERNAL_fd3e1685_4_k_cu_88c5fc54_32794cuda3std3__45__cpo6cbeginE - _ZN39_INTERNAL_fd3e1685_4_k_cu_88c5fc54_32794cute1_E)
_ZN39_INTERNAL_fd3e1685_4_k_cu_88c5fc54_32794cute1_E:
	.zero		1
	.type		_ZN39_INTERNAL_fd3e1685_4_k_cu_88c5fc54_32794cuda3std3__45__cpo6cbeginE,@object
	.size		_ZN39_INTERNAL_fd3e1685_4_k_cu_88c5fc54_32794cuda3std3__45__cpo6cbeginE,(_ZN39_INTERNAL_fd3e1685_4_k_cu_88c5fc54_32794cuda3std3__48in_placeE - _ZN39_INTERNAL_fd3e1685_4_k_cu_88c5fc54_32794cuda3std3__45__cpo6cbeginE)
_ZN39_INTERNAL_fd3e1685_4_k_cu_88c5fc54_32794cuda3std3__45__cpo6cbeginE:
	.zero		1
	.type		_ZN39_INTERNAL_fd3e1685_4_k_cu_88c5fc54_32794cuda3std3__48in_placeE,@object
	.size		_ZN39_INTERNAL_fd3e1685_4_k_cu_88c5fc54_32794cuda3std3__48in_placeE,(_ZN39_INTERNAL_fd3e1685_4_k_cu_88c5fc54_32794cuda3std6ranges3__45__cpo9iter_moveE - _ZN39_INTERNAL_fd3e1685_4_k_cu_88c5fc54_32794cuda3std3__48in_placeE)
_ZN39_INTERNAL_fd3e1685_4_k_cu_88c5fc54_32794cuda3std3__48in_placeE:
	.zero		1
	.type		_ZN39_INTERNAL_fd3e1685_4_k_cu_88c5fc54_32794cuda3std6ranges3__45__cpo9iter_moveE,@object
	.size		_ZN39_INTERNAL_fd3e1685_4_k_cu_88c5fc54_32794cuda3std6ranges3__45__cpo9iter_moveE,(_ZN39_INTERNAL_fd3e1685_4_k_cu_88c5fc54_32794cuda3std3__45__cpo5beginE - _ZN39_INTERNAL_fd3e1685_4_k_cu_88c5fc54_32794cuda3std6ranges3__45__cpo9iter_moveE)
_ZN39_INTERNAL_fd3e1685_4_k_cu_88c5fc54_32794cuda3std6ranges3__45__cpo9iter_moveE:
	.zero		1
	.type		_ZN39_INTERNAL_fd3e1685_4_k_cu_88c5fc54_32794cuda3std3__45__cpo5beginE,@object
	.size		_ZN39_INTERNAL_fd3e1685_4_k_cu_88c5fc54_32794cuda3std3__45__cpo5beginE,(_ZN39_INTERNAL_fd3e1685_4_k_cu_88c5fc54_32794cuda3std3__441_GLOBAL__N__fd3e1685_4_k_cu_88c5fc54_32796ignoreE - _ZN39_INTERNAL_fd3e1685_4_k_cu_88c5fc54_32794cuda3std3__45__cpo5beginE)
_ZN39_INTERNAL_fd3e1685_4_k_cu_88c5fc54_32794cuda3std3__45__cpo5beginE:
	.zero		1
	.type		_ZN39_INTERNAL_fd3e1685_4_k_cu_88c5fc54_32794cuda3std3__441_GLOBAL__N__fd3e1685_4_k_cu_88c5fc54_32796ignoreE,@object
	.size		_ZN39_INTERNAL_fd3e1685_4_k_cu_88c5fc54_32794cuda3std3__441_GLOBAL__N__fd3e1685_4_k_cu_88c5fc54_32796ignoreE,(_ZN39_INTERNAL_fd3e1685_4_k_cu_88c5fc54_32794cute7productE - _ZN39_INTERNAL_fd3e1685_4_k_cu_88c5fc54_32794cuda3std3__441_GLOBAL__N__fd3e1685_4_k_cu_88c5fc54_32796ignoreE)
_ZN39_INTERNAL_fd3e1685_4_k_cu_88c5fc54_32794cuda3std3__441_GLOBAL__N__fd3e1685_4_k_cu_88c5fc54_32796ignoreE:
	.zero		1
	.type		_ZN39_INTERNAL_fd3e1685_4_k_cu_88c5fc54_32794cute7productE,@object
	.size		_ZN39_INTERNAL_fd3e1685_4_k_cu_88c5fc54_32794cute7productE,(_ZN39_INTERNAL_fd3e1685_4_k_cu_88c5fc54_32794cuda3std3__45__cpo3endE - _ZN39_INTERNAL_fd3e1685_4_k_cu_88c5fc54_32794cute7productE)
_ZN39_INTERNAL_fd3e1685_4_k_cu_88c5fc54_32794cute7productE:
	.zero		1
	.type		_ZN39_INTERNAL_fd3e1685_4_k_cu_88c5fc54_32794cuda3std3__45__cpo3endE,@object
	.size		_ZN39_INTERNAL_fd3e1685_4_k_cu_88c5fc54_32794cuda3std3__45__cpo3endE,(_ZN39_INTERNAL_fd3e1685_4_k_cu_88c5fc54_32794cuda3std3__419piecewise_constructE - _ZN39_INTERNAL_fd3e1685_4_k_cu_88c5fc54_32794cuda3std3__45__cpo3endE)
_ZN39_INTERNAL_fd3e1685_4_k_cu_88c5fc54_32794cuda3std3__45__cpo3endE:
	.zero		1
	.type		_ZN39_INTERNAL_fd3e1685_4_k_cu_88c5fc54_32794cuda3std3__419piecewise_constructE,@object
	.size		_ZN39_INTERNAL_fd3e1685_4_k_cu_88c5fc54_32794cuda3std3__419piecewise_constructE,(_ZN39_INTERNAL_fd3e1685_4_k_cu_88c5fc54_32794cuda3std3__45__cpo4cendE - _ZN39_INTERNAL_fd3e1685_4_k_cu_88c5fc54_32794cuda3std3__419piecewise_constructE)
_ZN39_INTERNAL_fd3e1685_4_k_cu_88c5fc54_32794cuda3std3__419piecewise_constructE:
	.zero		1
	.type		_ZN39_INTERNAL_fd3e1685_4_k_cu_88c5fc54_32794cuda3std3__45__cpo4cendE,@object
	.size		_ZN39_INTERNAL_fd3e1685_4_k_cu_88c5fc54_32794cuda3std3__45__cpo4cendE,(_ZN39_INTERNAL_fd3e1685_4_k_cu_88c5fc54_32794cuda3std6ranges3__45__cpo4swapE - _ZN39_INTERNAL_fd3e1685_4_k_cu_88c5fc54_32794cuda3std3__45__cpo4cendE)
_ZN39_INTERNAL_fd3e1685_4_k_cu_88c5fc54_32794cuda3std3__45__cpo4cendE:
	.zero		1
	.type		_ZN39_INTERNAL_fd3e1685_4_k_cu_88c5fc54_32794cuda3std6ranges3__45__cpo4swapE,@object
	.size		_ZN39_INTERNAL_fd3e1685_4_k_cu_88c5fc54_32794cuda3std6ranges3__45__cpo4swapE,(.L_10 - _ZN39_INTERNAL_fd3e1685_4_k_cu_88c5fc54_32794cuda3std6ranges3__45__cpo4swapE)
_ZN39_INTERNAL_fd3e1685_4_k_cu_88c5fc54_32794cuda3std6ranges3__45__cpo4swapE:
	.zero		1
.L_10:


//--------------------- .nv.constant0._ZN7cutlass13device_kernelINS_4conv6kernel13ConvUniversalINS1_16ConvProblemShapeILNS1_8OperatorE2ELi3EEENS1_10collective14CollectiveConvINS1_47MainloopSm100TmaUmmaWarpSpecializedImplicitGemmILS5_2ELi13ELi3ELi1ELi2EN4cute5tupleIJNSA_1CILi2EEENSC_ILi1EEESE_EEEEENSB_IJNSC_ILi128EEENSB_IJSH_EEENSB_IJNSC_ILi64EEEEEEEEENS_6half_tESM_NSA_8TiledMMAINSA_8MMA_AtomIJNSA_26SM100_MMA_F16BF16_2x1SM_SSISM_SM_fLi128ELi128ELNSA_4UMMA5MajorE1ELSR_1ELNSQ_7ScaleInE0ELSS_0EEEEEENSA_6LayoutINSB_IJSE_SE_SE_EEENSB_IJNSC_ILi0EEESX_SX_EEEEENSB_IJNSA_10UnderscoreES10_S10_EEEEENS7_6detail27Sm100ImplicitGemmTileTraitsINSA_18SM100_TMA_2SM_LOADENSA_14ComposedLayoutINSA_7SwizzleILi3ELi4ELi3EEENSA_18smem_ptr_flag_bitsILi16EEENSV_INSB_IJSJ_NSC_ILi8EEEEEENSB_IJSE_SJ_EEEEEEEvEENS14_INSA_25SM100_TMA_2SM_LOAD_IM2COLES1F_vEEEENS_8epilogue10collective18CollectiveEpilogueINS1K_23Sm100TmaWarpSpecializedILi4ELi2ELi16ELb1ELb0EEEJNSB_IJSJ_SI_SK_EEENSB_IJNSV_ISJ_SE_EENSV_INSB_IJNSC_ILi16EEESD_EEES1D_EEEEESM_NSB_IJlNSB_IJSE_lllEEESX_EEESM_S1W_NS1K_6fusion15FusionCallbacksIS1O_NS1X_17LinearCombinationISM_fSM_fLNS_15FloatRoundStyleE2EEES1P_S1U_JEEENSA_5SM1004TMEM4LOAD26SM100_TMEM_LOAD_32dp32b16xENSA_13SM90_TMA_LOADENS16_INS17_ILi1ELi4ELi3EEES1A_NSV_INSB_IJS1B_S1R_EEENSB_IJS1R_SE_EEEEEEENSA_39AutoVectorizingCopyWithAssumedAlignmentILi128EEENSA_14SM90_TMA_STOREES2C_S2E_S2E_EEEvvEEEEvNT_6ParamsE --------------------------
	.section	.nv.constant0._ZN7cutlass13device_kernelINS_4conv6kernel13ConvUniversalINS1_16ConvProblemShapeILNS1_8OperatorE2ELi3EEENS1_10collective14CollectiveConvINS1_47MainloopSm100TmaUmmaWarpSpecializedImplicitGemmILS5_2ELi13ELi3ELi1ELi2EN4cute5tupleIJNSA_1CILi2EEENSC_ILi1EEESE_EEEEENSB_IJNSC_ILi128EEENSB_IJSH_EEENSB_IJNSC_ILi64EEEEEEEEENS_6half_tESM_NSA_8TiledMMAINSA_8MMA_AtomIJNSA_26SM100_MMA_F16BF16_2x1SM_SSISM_SM_fLi128ELi128ELNSA_4UMMA5MajorE1ELSR_1ELNSQ_7ScaleInE0ELSS_0EEEEEENSA_6LayoutINSB_IJSE_SE_SE_EEENSB_IJNSC_ILi0EEESX_SX_EEEEENSB_IJNSA_10UnderscoreES10_S10_EEEEENS7_6detail27Sm100ImplicitGemmTileTraitsINSA_18SM100_TMA_2SM_LOADENSA_14ComposedLayoutINSA_7SwizzleILi3ELi4ELi3EEENSA_18smem_ptr_flag_bitsILi16EEENSV_INSB_IJSJ_NSC_ILi8EEEEEENSB_IJSE_SJ_EEEEEEEvEENS14_INSA_25SM100_TMA_2SM_LOAD_IM2COLES1F_vEEEENS_8epilogue10collective18CollectiveEpilogueINS1K_23Sm100TmaWarpSpecializedILi4ELi2ELi16ELb1ELb0EEEJNSB_IJSJ_SI_SK_EEENSB_IJNSV_ISJ_SE_EENSV_INSB_IJNSC_ILi16EEESD_EEES1D_EEEEESM_NSB_IJlNSB_IJSE_lllEEESX_EEESM_S1W_NS1K_6fusion15FusionCallbacksIS1O_NS1X_17LinearCombinationISM_fSM_fLNS_15FloatRoundStyleE2EEES1P_S1U_JEEENSA_5SM1004TMEM4LOAD26SM100_TMEM_LOAD_32dp32b16xENSA_13SM90_TMA_LOADENS16_INS17_ILi1ELi4ELi3EEES1A_NSV_INSB_IJS1B_S1R_EEENSB_IJS1R_SE_EEEEEEENSA_39AutoVectorizingCopyWithAssumedAlignmentILi128EEENSA_14SM90_TMA_STOREES2C_S2E_S2E_EEEvvEEEEvNT_6ParamsE,"a",@progbits
	.sectionflags	@""
	.align	4
.nv.constant0._ZN7cutlass13device_kernelINS_4conv6kernel13ConvUniversalINS1_16ConvProblemShapeILNS1_8OperatorE2ELi3EEENS1_10collective14CollectiveConvINS1_47MainloopSm100TmaUmmaWarpSpecializedImplicitGemmILS5_2ELi13ELi3ELi1ELi2EN4cute5tupleIJNSA_1CILi2EEENSC_ILi1EEESE_EEEEENSB_IJNSC_ILi128EEENSB_IJSH_EEENSB_IJNSC_ILi64EEEEEEEEENS_6half_tESM_NSA_8TiledMMAINSA_8MMA_AtomIJNSA_26SM100_MMA_F16BF16_2x1SM_SSISM_SM_fLi128ELi128ELNSA_4UMMA5MajorE1ELSR_1ELNSQ_7ScaleInE0ELSS_0EEEEEENSA_6LayoutINSB_IJSE_SE_SE_EEENSB_IJNSC_ILi0EEESX_SX_EEEEENSB_IJNSA_10UnderscoreES10_S10_EEEEENS7_6detail27Sm100ImplicitGemmTileTraitsINSA_18SM100_TMA_2SM_LOADENSA_14ComposedLayoutINSA_7SwizzleILi3ELi4ELi3EEENSA_18smem_ptr_flag_bitsILi16EEENSV_INSB_IJSJ_NSC_ILi8EEEEEENSB_IJSE_SJ_EEEEEEEvEENS14_INSA_25SM100_TMA_2SM_LOAD_IM2COLES1F_vEEEENS_8epilogue10collective18CollectiveEpilogueINS1K_23Sm100TmaWarpSpecializedILi4ELi2ELi16ELb1ELb0EEEJNSB_IJSJ_SI_SK_EEENSB_IJNSV_ISJ_SE_EENSV_INSB_IJNSC_ILi16EEESD_EEES1D_EEEEESM_NSB_IJlNSB_IJSE_lllEEESX_EEESM_S1W_NS1K_6fusion15FusionCallbacksIS1O_NS1X_17LinearCombinationISM_fSM_fLNS_15FloatRoundStyleE2EEES1P_S1U_JEEENSA_5SM1004TMEM4LOAD26SM100_TMEM_LOAD_32dp32b16xENSA_13SM90_TMA_LOADENS16_INS17_ILi1ELi4ELi3EEES1A_NSV_INSB_IJS1B_S1R_EEENSB_IJS1R_SE_EEEEEEENSA_39AutoVectorizingCopyWithAssumedAlignmentILi128EEENSA_14SM90_TMA_STOREES2C_S2E_S2E_EEEvvEEEEvNT_6ParamsE:
	.zero		3200


//--------------------- SYMBOLS --------------------------

	.type		.nv.reservedSmem.offset0,@object
	.size		.nv.reservedSmem.offset0,0x4
	.type		.nv.reservedSmem.cap,@object
	.size		.nv.reservedSmem.cap,0x4
	.type		__assertfail,@function
